//
// Generated by NVIDIA NVVM Compiler
//
// Compiler Build ID: CL-36424714
// Cuda compilation tools, release 13.0, V13.0.88
// Based on NVVM 20.0.0
//

.version 9.0
.target sm_100
.address_size 64

	// .globl	_Z9addKernelP9basic_run
.extern .func  (.param .b32 func_retval0) vprintf
(
	.param .b64 vprintf_param_0,
	.param .b64 vprintf_param_1
)
;
.func  (.param .align 16 .b8 func_retval0[16]) __internal_trig_reduction_slowpathd
(
	.param .b64 __internal_trig_reduction_slowpathd_param_0
)
;
.func  (.param .b64 func_retval0) __internal_accurate_pow
(
	.param .b64 __internal_accurate_pow_param_0,
	.param .b64 __internal_accurate_pow_param_1
)
;
.global .align 4 .b8 precalc_xorwow_matrix[102400];
.global .align 4 .b8 precalc_xorwow_offset_matrix[102400];
.global .align 4 .b8 mrg32k3aM1[2304];
.global .align 4 .b8 mrg32k3aM2[2304];
.global .align 4 .b8 mrg32k3aM1SubSeq[2016];
.global .align 4 .b8 mrg32k3aM2SubSeq[2016];
.global .align 4 .b8 mrg32k3aM1Seq[2304];
.global .align 4 .b8 mrg32k3aM2Seq[2304];
.const .align 8 .b8 __cr_lgamma_table[72];
.global .align 1 .b8 $str[23] = {84, 104, 114, 101, 97, 100, 32, 37, 100, 58, 37, 100, 44, 37, 100, 32, 68, 111, 110, 101, 46, 10};
.global .align 8 .b8 __cudart_i2opi_d[144] = {8, 93, 141, 31, 177, 95, 251, 107, 234, 146, 82, 138, 247, 57, 7, 61, 123, 241, 229, 235, 199, 186, 39, 117, 45, 234, 95, 158, 102, 63, 70, 79, 183, 9, 203, 39, 207, 126, 54, 109, 31, 109, 10, 90, 139, 17, 47, 239, 15, 152, 5, 222, 255, 151, 248, 31, 59, 40, 249, 189, 139, 95, 132, 156, 244, 57, 83, 131, 57, 214, 145, 57, 65, 126, 95, 180, 38, 112, 156, 233, 132, 68, 187, 46, 245, 53, 130, 232, 62, 167, 41, 177, 28, 235, 29, 254, 28, 146, 209, 9, 234, 46, 73, 6, 224, 210, 77, 66, 58, 110, 36, 183, 97, 197, 187, 222, 171, 99, 81, 254, 65, 144, 67, 60, 153, 149, 98, 219, 192, 221, 52, 245, 209, 87, 39, 252, 41, 21, 68, 78, 110, 131, 249, 162};
.global .align 16 .b8 __cudart_sin_cos_coeffs[128] = {70, 210, 176, 44, 241, 229, 90, 190, 146, 227, 172, 105, 227, 29, 199, 62, 161, 98, 219, 25, 160, 1, 42, 191, 24, 8, 17, 17, 17, 17, 129, 63, 84, 85, 85, 85, 85, 85, 197, 191, 0, 0, 0, 0, 0, 0, 0, 0, 0, 0, 0, 0, 0, 0, 0, 0, 100, 129, 253, 32, 131, 255, 168, 189, 40, 133, 239, 193, 167, 238, 33, 62, 217, 230, 6, 142, 79, 126, 146, 190, 233, 188, 221, 25, 160, 1, 250, 62, 71, 93, 193, 22, 108, 193, 86, 191, 81, 85, 85, 85, 85, 85, 165, 63, 0, 0, 0, 0, 0, 0, 224, 191, 0, 0, 0, 0, 0, 0, 240, 63};

.visible .entry _Z9addKernelP9basic_run(
	.param .u64 .ptr .align 1 _Z9addKernelP9basic_run_param_0
)
{
	.local .align 8 .b8 	__local_depot0[48040];
	.reg .b64 	%SP;
	.reg .b64 	%SPL;
	.reg .pred 	%p<3435>;
	.reg .b16 	%rs<31>;
	.reg .b32 	%r<4360>;
	.reg .b32 	%f<142>;
	.reg .b64 	%rd<870>;
	.reg .b64 	%fd<12253>;

	mov.u64 	%SPL, __local_depot0;
	cvta.local.u64 	%SP, %SPL;
	ld.param.u64 	%rd210, [_Z9addKernelP9basic_run_param_0];
	cvta.to.global.u64 	%rd1, %rd210;
	add.u64 	%rd2, %SPL, 16008;
	add.u64 	%rd3, %SPL, 0;
	add.u64 	%rd4, %SPL, 32016;
	mov.u32 	%r668, %tid.x;
	mov.u32 	%r669, %ctaid.x;
	mov.u32 	%r670, %ntid.x;
	mad.lo.s32 	%r1, %r669, %r670, %r668;
	mul.wide.s32 	%rd214, %r1, 1113392;
	add.s64 	%rd5, %rd1, %rd214;
	add.s64 	%rd215, %rd210, %rd214;
	add.s64 	%rd216, %rd215, 1113368;
	st.global.u64 	[%rd5+192656], %rd216;
	st.global.u64 	[%rd5+192760], %rd215;
	add.s64 	%rd217, %rd215, 192768;
	st.global.u64 	[%rd5+192648], %rd217;
	st.global.u64 	[%rd5+1065232], %rd217;
	st.global.u64 	[%rd5+1065224], %rd215;
	mov.b32 	%r671, 1;
	st.global.u32 	[%rd5+128], %r671;
	mov.b64 	%rd218, 4587366580439587226;
	st.global.u64 	[%rd5+160], %rd218;
	mov.b32 	%r672, 2;
	st.global.u32 	[%rd5+232], %r672;
	st.global.u64 	[%rd5+264], %rd218;
	ld.global.f64 	%fd2732, [%rd5+112];
	mov.b32 	%r673, 5;
	mov.b32 	%r674, 500;
	st.global.v2.u32 	[%rd5+192576], {%r674, %r673};
	mov.b64 	%rd219, 0;
	st.global.u64 	[%rd5+192], %rd219;
	mov.b32 	%r675, 1000;
	st.global.v2.u32 	[%rd5+224], {%r671, %r675};
	st.global.u64 	[%rd5+296], %rd219;
	st.global.v2.u32 	[%rd5+328], {%r671, %r675};
	mov.b64 	%rd220, 4626322717216342016;
	st.global.u64 	[%rd5+192464], %rd220;
	st.global.u64 	[%rd5+192472], %rd219;
	mov.b64 	%rd221, 4606281698874543309;
	st.global.u64 	[%rd5+192480], %rd221;
	st.global.u64 	[%rd5+192488], %rd221;
	st.global.f64 	[%rd5+192568], %fd2732;
	mov.b64 	%rd222, -4606056518893174784;
	st.global.u64 	[%rd5+192440], %rd222;
	st.global.u64 	[%rd5+192448], %rd222;
	mov.b32 	%r676, 2000;
	st.global.u32 	[%rd5+192432], %r676;
	mov.b64 	%rd223, 4591149604126578442;
	st.global.u64 	[%rd5+144], %rd223;
	st.global.u64 	[%rd5+248], %rd223;
	mov.b32 	%r677, 0;
	st.global.u32 	[%rd5+120], %r677;
	mov.b64 	%rd224, 4607182418800017408;
	st.global.u64 	[%rd5+192512], %rd224;
	mov.b64 	%rd225, 4628293042053316608;
	st.global.u64 	[%rd5+192520], %rd225;
	mov.b64 	%rd226, 4627797601058309580;
	st.global.u64 	[%rd5+192528], %rd226;
	mov.b64 	%rd227, -4622333969098372515;
	st.global.u64 	[%rd5+192536], %rd227;
	mov.b64 	%rd228, -4606634263171372008;
	st.global.u64 	[%rd5+192544], %rd228;
	mov.b64 	%rd229, -4624973438767981815;
	st.global.u64 	[%rd5+192552], %rd229;
	mov.b64 	%rd230, -4624298259111846431;
	st.global.u64 	[%rd5+136], %rd230;
	mov.b64 	%rd231, -4620378055780205509;
	st.global.u64 	[%rd5+240], %rd231;
	mov.b64 	%rd232, 4603755179483588461;
	st.global.u64 	[%rd5+168], %rd232;
	mov.b64 	%rd233, 4598248177859239818;
	st.global.u64 	[%rd5+272], %rd233;
	mov.b64 	%rd234, 4601783863854695847;
	st.global.u64 	[%rd5+288], %rd234;
	mov.b64 	%rd235, 4636125083280290611;
	st.global.u64 	[%rd5+280], %rd235;
	mov.b64 	%rd236, 4644597480079281357;
	st.global.u64 	[%rd5+152], %rd236;
	st.global.u64 	[%rd5+256], %rd219;
	mov.b64 	%rd237, 4599075939470750515;
	st.global.u64 	[%rd5+200], %rd237;
	st.global.u64 	[%rd5+208], %rd237;
	st.global.u64 	[%rd5+216], %rd219;
	st.global.u64 	[%rd5+304], %rd219;
	st.global.u64 	[%rd5+312], %rd219;
	st.global.u64 	[%rd5+320], %rd219;
	mov.b16 	%rs1, 1;
	st.global.v2.u8 	[%rd5+192560], {%rs1, %rs1};
	add.s32 	%r678, %r668, 5;
	cvt.rn.f64.u32 	%fd1, %r678;
	st.global.f64 	[%rd5+176], %fd1;
	add.s32 	%r679, %r669, 5;
	cvt.rn.f64.u32 	%fd2, %r679;
	st.global.f64 	[%rd5+184], %fd2;
	mov.b64 	%rd238, 4562254508917369340;
	st.global.u64 	[%rd5+528800], %rd238;
	mov.f64 	%fd2733, 0d3FB999999999999A;
	{
	.reg .b32 %temp; 
	mov.b64 	{%temp, %r680}, %fd2733;
	}
	mov.f64 	%fd2734, 0d4000000000000000;
	{
	.reg .b32 %temp; 
	mov.b64 	{%temp, %r681}, %fd2734;
	}
	and.b32  	%r3, %r681, 2146435072;
	setp.eq.s32 	%p20, %r3, 1062207488;
	{ // callseq 0, 0
	.param .b64 param0;
	st.param.f64 	[param0], 0d3FB999999999999A;
	.param .b64 param1;
	st.param.f64 	[param1], 0d4000000000000000;
	.param .b64 retval0;
	call.uni (retval0), 
	__internal_accurate_pow, 
	(
	param0, 
	param1
	);
	ld.param.f64 	%fd2735, [retval0];
	} // callseq 0
	setp.lt.s32 	%p21, %r680, 0;
	neg.f64 	%fd2737, %fd2735;
	selp.f64 	%fd2738, %fd2737, %fd2735, %p20;
	selp.f64 	%fd3, %fd2738, %fd2735, %p21;
	fma.rn.f64 	%fd2739, %fd3, 0d3FF71547652B82FE, 0d4338000000000000;
	{
	.reg .b32 %temp; 
	mov.b64 	{%r4, %temp}, %fd2739;
	}
	mov.f64 	%fd2740, 0dC338000000000000;
	add.rn.f64 	%fd2741, %fd2739, %fd2740;
	fma.rn.f64 	%fd2742, %fd2741, 0dBFE62E42FEFA39EF, %fd3;
	fma.rn.f64 	%fd2743, %fd2741, 0dBC7ABC9E3B39803F, %fd2742;
	fma.rn.f64 	%fd2744, %fd2743, 0d3E5ADE1569CE2BDF, 0d3E928AF3FCA213EA;
	fma.rn.f64 	%fd2745, %fd2744, %fd2743, 0d3EC71DEE62401315;
	fma.rn.f64 	%fd2746, %fd2745, %fd2743, 0d3EFA01997C89EB71;
	fma.rn.f64 	%fd2747, %fd2746, %fd2743, 0d3F2A01A014761F65;
	fma.rn.f64 	%fd2748, %fd2747, %fd2743, 0d3F56C16C1852B7AF;
	fma.rn.f64 	%fd2749, %fd2748, %fd2743, 0d3F81111111122322;
	fma.rn.f64 	%fd2750, %fd2749, %fd2743, 0d3FA55555555502A1;
	fma.rn.f64 	%fd2751, %fd2750, %fd2743, 0d3FC5555555555511;
	fma.rn.f64 	%fd2752, %fd2751, %fd2743, 0d3FE000000000000B;
	fma.rn.f64 	%fd2753, %fd2752, %fd2743, 0d3FF0000000000000;
	fma.rn.f64 	%fd2754, %fd2753, %fd2743, 0d3FF0000000000000;
	{
	.reg .b32 %temp; 
	mov.b64 	{%r5, %temp}, %fd2754;
	}
	{
	.reg .b32 %temp; 
	mov.b64 	{%temp, %r6}, %fd2754;
	}
	shl.b32 	%r682, %r4, 20;
	add.s32 	%r683, %r682, %r6;
	mov.b64 	%fd11832, {%r5, %r683};
	{
	.reg .b32 %temp; 
	mov.b64 	{%temp, %r684}, %fd3;
	}
	mov.b32 	%f25, %r684;
	abs.f32 	%f1, %f25;
	setp.lt.f32 	%p22, %f1, 0f4086232B;
	@%p22 bra 	$L__BB0_3;
	setp.lt.f64 	%p23, %fd3, 0d0000000000000000;
	add.f64 	%fd2755, %fd3, 0d7FF0000000000000;
	selp.f64 	%fd11832, 0d0000000000000000, %fd2755, %p23;
	setp.geu.f32 	%p24, %f1, 0f40874800;
	@%p24 bra 	$L__BB0_3;
	shr.u32 	%r685, %r4, 31;
	add.s32 	%r686, %r4, %r685;
	shr.s32 	%r687, %r686, 1;
	shl.b32 	%r688, %r687, 20;
	add.s32 	%r689, %r6, %r688;
	mov.b64 	%fd2756, {%r5, %r689};
	sub.s32 	%r690, %r4, %r687;
	shl.b32 	%r691, %r690, 20;
	add.s32 	%r692, %r691, 1072693248;
	mov.b32 	%r693, 0;
	mov.b64 	%fd2757, {%r693, %r692};
	mul.f64 	%fd11832, %fd2757, %fd2756;
$L__BB0_3:
	mul.f64 	%fd2758, %fd11832, 0dBFC6AFFA0E2A5922;
	mov.f32 	%f26, 0fBE304068;
	cvt.rni.f32.f32 	%f27, %f26;
	cvt.f64.f32 	%fd2759, %f27;
	fma.rn.f64 	%fd2760, %fd2759, 0dBFE62E42FEFA39EF, 0dBFBE8AC55073C6DB;
	fma.rn.f64 	%fd2761, %fd2760, 0d3E5AE904A4741B81, 0d3E928A27F89B6999;
	fma.rn.f64 	%fd2762, %fd2761, %fd2760, 0d3EC71DE715FF7E07;
	fma.rn.f64 	%fd2763, %fd2762, %fd2760, 0d3EFA019A6B0AC45A;
	fma.rn.f64 	%fd2764, %fd2763, %fd2760, 0d3F2A01A017EED94F;
	fma.rn.f64 	%fd2765, %fd2764, %fd2760, 0d3F56C16C17F2A71B;
	fma.rn.f64 	%fd2766, %fd2765, %fd2760, 0d3F811111111173C4;
	fma.rn.f64 	%fd2767, %fd2766, %fd2760, 0d3FA555555555211A;
	fma.rn.f64 	%fd2768, %fd2767, %fd2760, 0d3FC5555555555540;
	fma.rn.f64 	%fd2769, %fd2768, %fd2760, 0d3FE0000000000005;
	mul.f64 	%fd2770, %fd2760, %fd2769;
	fma.rn.f64 	%fd2771, %fd2770, %fd2760, 0d3C3F6E8457CA7E30;
	add.f64 	%fd2772, %fd2760, %fd2771;
	ex2.approx.ftz.f32 	%f28, %f27;
	cvt.f64.f32 	%fd2773, %f28;
	mov.f64 	%fd2774, 0d3FF0000000000000;
	sub.f64 	%fd2775, %fd2774, %fd2773;
	neg.f64 	%fd2776, %fd2772;
	fma.rn.f64 	%fd2777, %fd2776, %fd2773, %fd2775;
	abs.f64 	%fd2778, %fd2777;
	sub.f64 	%fd2779, %fd2774, %fd2778;
	fma.rn.f64 	%fd8, %fd2758, %fd2779, 0d3FF0000000000000;
	mov.b64 	%rd822, 0;
$L__BB0_4:
	add.s64 	%rd240, %rd5, %rd822;
	mov.b16 	%rs2, 0;
	st.global.u8 	[%rd240+192768], %rs2;
	add.s64 	%rd7, %rd822, 1;
	setp.lt.u64 	%p25, %rd822, 7999;
	mov.u64 	%rd822, %rd7;
	@%p25 bra 	$L__BB0_4;
	mov.f64 	%fd11833, 0d0000000000000000;
	mov.b32 	%r4237, 0;
$L__BB0_6:
	add.f64 	%fd2781, %fd11833, 0d3F50624DD2F1A9FC;
	mul.f64 	%fd2782, %fd2781, 0d4024000000000000;
	mul.wide.u32 	%rd241, %r4237, 8;
	add.s64 	%rd242, %rd5, %rd241;
	st.global.f64 	[%rd242+192768], %fd2782;
	add.f64 	%fd2783, %fd2781, 0d3F50624DD2F1A9FC;
	mul.f64 	%fd2784, %fd2783, 0d4024000000000000;
	st.global.f64 	[%rd242+192776], %fd2784;
	add.f64 	%fd2785, %fd2783, 0d3F50624DD2F1A9FC;
	mul.f64 	%fd2786, %fd2785, 0d4024000000000000;
	st.global.f64 	[%rd242+192784], %fd2786;
	add.f64 	%fd2787, %fd2785, 0d3F50624DD2F1A9FC;
	mul.f64 	%fd2788, %fd2787, 0d4024000000000000;
	st.global.f64 	[%rd242+192792], %fd2788;
	add.f64 	%fd2789, %fd2787, 0d3F50624DD2F1A9FC;
	mul.f64 	%fd2790, %fd2789, 0d4024000000000000;
	st.global.f64 	[%rd242+192800], %fd2790;
	add.f64 	%fd2791, %fd2789, 0d3F50624DD2F1A9FC;
	mul.f64 	%fd2792, %fd2791, 0d4024000000000000;
	st.global.f64 	[%rd242+192808], %fd2792;
	add.f64 	%fd2793, %fd2791, 0d3F50624DD2F1A9FC;
	mul.f64 	%fd2794, %fd2793, 0d4024000000000000;
	st.global.f64 	[%rd242+192816], %fd2794;
	add.f64 	%fd2795, %fd2793, 0d3F50624DD2F1A9FC;
	mul.f64 	%fd2796, %fd2795, 0d4024000000000000;
	st.global.f64 	[%rd242+192824], %fd2796;
	add.f64 	%fd2797, %fd2795, 0d3F50624DD2F1A9FC;
	mul.f64 	%fd2798, %fd2797, 0d4024000000000000;
	st.global.f64 	[%rd242+192832], %fd2798;
	add.f64 	%fd2799, %fd2797, 0d3F50624DD2F1A9FC;
	mul.f64 	%fd2800, %fd2799, 0d4024000000000000;
	st.global.f64 	[%rd242+192840], %fd2800;
	add.f64 	%fd2801, %fd2799, 0d3F50624DD2F1A9FC;
	mul.f64 	%fd2802, %fd2801, 0d4024000000000000;
	st.global.f64 	[%rd242+192848], %fd2802;
	add.f64 	%fd2803, %fd2801, 0d3F50624DD2F1A9FC;
	mul.f64 	%fd2804, %fd2803, 0d4024000000000000;
	st.global.f64 	[%rd242+192856], %fd2804;
	add.f64 	%fd2805, %fd2803, 0d3F50624DD2F1A9FC;
	mul.f64 	%fd2806, %fd2805, 0d4024000000000000;
	st.global.f64 	[%rd242+192864], %fd2806;
	add.f64 	%fd2807, %fd2805, 0d3F50624DD2F1A9FC;
	mul.f64 	%fd2808, %fd2807, 0d4024000000000000;
	st.global.f64 	[%rd242+192872], %fd2808;
	add.f64 	%fd2809, %fd2807, 0d3F50624DD2F1A9FC;
	mul.f64 	%fd2810, %fd2809, 0d4024000000000000;
	st.global.f64 	[%rd242+192880], %fd2810;
	add.f64 	%fd11833, %fd2809, 0d3F50624DD2F1A9FC;
	mul.f64 	%fd2811, %fd11833, 0d4024000000000000;
	st.global.f64 	[%rd242+192888], %fd2811;
	add.s32 	%r4237, %r4237, 16;
	setp.ne.s32 	%p26, %r4237, 2000;
	@%p26 bra 	$L__BB0_6;
	setp.eq.s32 	%p27, %r3, 1062207488;
	ld.global.f64 	%fd2813, [%rd5+192784];
	ld.global.f64 	%fd11, [%rd5+192776];
	sub.f64 	%fd12, %fd2813, %fd11;
	mov.f64 	%fd2814, 0d3FFC5BF891B4EF6A;
	{
	.reg .b32 %temp; 
	mov.b64 	{%temp, %r696}, %fd2814;
	}
	mov.f64 	%fd2815, 0d4008000000000000;
	{
	.reg .b32 %temp; 
	mov.b64 	{%temp, %r697}, %fd2815;
	}
	and.b32  	%r699, %r697, 2146435072;
	setp.eq.s32 	%p28, %r699, 1073741824;
	{ // callseq 1, 0
	.param .b64 param0;
	st.param.f64 	[param0], 0d3FFC5BF891B4EF6A;
	.param .b64 param1;
	st.param.f64 	[param1], 0d4008000000000000;
	.param .b64 retval0;
	call.uni (retval0), 
	__internal_accurate_pow, 
	(
	param0, 
	param1
	);
	ld.param.f64 	%fd2816, [retval0];
	} // callseq 1
	setp.lt.s32 	%p29, %r696, 0;
	neg.f64 	%fd2818, %fd2816;
	selp.f64 	%fd2819, %fd2818, %fd2816, %p28;
	selp.f64 	%fd2820, %fd2819, %fd2816, %p29;
	add.f64 	%fd2821, %fd2820, %fd2820;
	rcp.rn.f64 	%fd2822, %fd8;
	div.rn.f64 	%fd13, %fd2822, %fd2821;
	setp.lt.s32 	%p30, %r681, 0;
	selp.b32 	%r9, 0, 2146435072, %p30;
	and.b32  	%r700, %r681, 2147483647;
	setp.ne.s32 	%p31, %r700, 1071644672;
	and.pred  	%p1, %p27, %p31;
	or.b32  	%r10, %r9, -2147483648;
	mov.f64 	%fd11834, 0d0000000000000000;
	mov.b32 	%r4238, 0;
$L__BB0_8:
	setp.lt.s32 	%p32, %r681, 0;
	setp.eq.s32 	%p33, %r3, 1062207488;
	mul.wide.u32 	%rd243, %r4238, 8;
	add.s64 	%rd8, %rd5, %rd243;
	ld.global.f64 	%fd15, [%rd8+192768];
	div.rn.f64 	%fd16, %fd15, 0d4024000000000000;
	neg.f64 	%fd17, %fd16;
	{
	.reg .b32 %temp; 
	mov.b64 	{%temp, %r12}, %fd17;
	}
	abs.f64 	%fd18, %fd16;
	{ // callseq 2, 0
	.param .b64 param0;
	st.param.f64 	[param0], %fd18;
	.param .b64 param1;
	st.param.f64 	[param1], 0d4000000000000000;
	.param .b64 retval0;
	call.uni (retval0), 
	__internal_accurate_pow, 
	(
	param0, 
	param1
	);
	ld.param.f64 	%fd2823, [retval0];
	} // callseq 2
	setp.lt.s32 	%p35, %r12, 0;
	neg.f64 	%fd20, %fd2823;
	selp.f64 	%fd2824, %fd20, %fd2823, %p33;
	selp.f64 	%fd2825, %fd2824, %fd2823, %p35;
	setp.eq.f64 	%p36, %fd16, 0d0000000000000000;
	selp.b32 	%r701, %r12, 0, %p33;
	or.b32  	%r702, %r701, 2146435072;
	selp.b32 	%r703, %r702, %r701, %p32;
	mov.b32 	%r704, 0;
	mov.b64 	%fd2826, {%r704, %r703};
	selp.f64 	%fd11835, %fd2826, %fd2825, %p36;
	mov.f64 	%fd2827, 0d4000000000000000;
	sub.f64 	%fd2828, %fd2827, %fd16;
	{
	.reg .b32 %temp; 
	mov.b64 	{%temp, %r705}, %fd2828;
	}
	and.b32  	%r706, %r705, 2146435072;
	setp.ne.s32 	%p37, %r706, 2146435072;
	@%p37 bra 	$L__BB0_13;
	setp.num.f64 	%p38, %fd16, %fd16;
	@%p38 bra 	$L__BB0_11;
	mov.f64 	%fd2829, 0d4000000000000000;
	add.rn.f64 	%fd11835, %fd17, %fd2829;
	bra.uni 	$L__BB0_13;
$L__BB0_11:
	setp.neu.f64 	%p39, %fd18, 0d7FF0000000000000;
	@%p39 bra 	$L__BB0_13;
	setp.lt.s32 	%p40, %r12, 0;
	selp.b32 	%r707, %r10, %r9, %p1;
	selp.b32 	%r708, %r707, %r9, %p40;
	mov.b32 	%r709, 0;
	mov.b64 	%fd11835, {%r709, %r708};
$L__BB0_13:
	setp.eq.f64 	%p41, %fd16, 0dBFF0000000000000;
	selp.f64 	%fd25, 0d3FF0000000000000, %fd11835, %p41;
	fma.rn.f64 	%fd2830, %fd25, 0d3FF71547652B82FE, 0d4338000000000000;
	{
	.reg .b32 %temp; 
	mov.b64 	{%r13, %temp}, %fd2830;
	}
	mov.f64 	%fd2831, 0dC338000000000000;
	add.rn.f64 	%fd2832, %fd2830, %fd2831;
	fma.rn.f64 	%fd2833, %fd2832, 0dBFE62E42FEFA39EF, %fd25;
	fma.rn.f64 	%fd2834, %fd2832, 0dBC7ABC9E3B39803F, %fd2833;
	fma.rn.f64 	%fd2835, %fd2834, 0d3E5ADE1569CE2BDF, 0d3E928AF3FCA213EA;
	fma.rn.f64 	%fd2836, %fd2835, %fd2834, 0d3EC71DEE62401315;
	fma.rn.f64 	%fd2837, %fd2836, %fd2834, 0d3EFA01997C89EB71;
	fma.rn.f64 	%fd2838, %fd2837, %fd2834, 0d3F2A01A014761F65;
	fma.rn.f64 	%fd2839, %fd2838, %fd2834, 0d3F56C16C1852B7AF;
	fma.rn.f64 	%fd2840, %fd2839, %fd2834, 0d3F81111111122322;
	fma.rn.f64 	%fd2841, %fd2840, %fd2834, 0d3FA55555555502A1;
	fma.rn.f64 	%fd2842, %fd2841, %fd2834, 0d3FC5555555555511;
	fma.rn.f64 	%fd2843, %fd2842, %fd2834, 0d3FE000000000000B;
	fma.rn.f64 	%fd2844, %fd2843, %fd2834, 0d3FF0000000000000;
	fma.rn.f64 	%fd2845, %fd2844, %fd2834, 0d3FF0000000000000;
	{
	.reg .b32 %temp; 
	mov.b64 	{%r14, %temp}, %fd2845;
	}
	{
	.reg .b32 %temp; 
	mov.b64 	{%temp, %r15}, %fd2845;
	}
	shl.b32 	%r710, %r13, 20;
	add.s32 	%r711, %r710, %r15;
	mov.b64 	%fd11836, {%r14, %r711};
	{
	.reg .b32 %temp; 
	mov.b64 	{%temp, %r712}, %fd25;
	}
	mov.b32 	%f29, %r712;
	abs.f32 	%f2, %f29;
	setp.lt.f32 	%p42, %f2, 0f4086232B;
	@%p42 bra 	$L__BB0_16;
	setp.lt.f64 	%p43, %fd25, 0d0000000000000000;
	add.f64 	%fd2846, %fd25, 0d7FF0000000000000;
	selp.f64 	%fd11836, 0d0000000000000000, %fd2846, %p43;
	setp.geu.f32 	%p44, %f2, 0f40874800;
	@%p44 bra 	$L__BB0_16;
	shr.u32 	%r713, %r13, 31;
	add.s32 	%r714, %r13, %r713;
	shr.s32 	%r715, %r714, 1;
	shl.b32 	%r716, %r715, 20;
	add.s32 	%r717, %r15, %r716;
	mov.b64 	%fd2847, {%r14, %r717};
	sub.s32 	%r718, %r13, %r715;
	shl.b32 	%r719, %r718, 20;
	add.s32 	%r720, %r719, 1072693248;
	mov.b32 	%r721, 0;
	mov.b64 	%fd2848, {%r721, %r720};
	mul.f64 	%fd11836, %fd2848, %fd2847;
$L__BB0_16:
	setp.eq.f64 	%p45, %fd16, 0d0000000000000000;
	setp.lt.s32 	%p46, %r681, 0;
	setp.eq.s32 	%p47, %r3, 1062207488;
	{
	.reg .b32 %temp; 
	mov.b64 	{%temp, %r16}, %fd16;
	}
	setp.lt.s32 	%p49, %r16, 0;
	selp.f64 	%fd2849, %fd20, %fd2823, %p47;
	selp.f64 	%fd2850, %fd2849, %fd2823, %p49;
	selp.b32 	%r722, %r16, 0, %p47;
	or.b32  	%r723, %r722, 2146435072;
	selp.b32 	%r724, %r723, %r722, %p46;
	mov.b32 	%r725, 0;
	mov.b64 	%fd2851, {%r725, %r724};
	selp.f64 	%fd11837, %fd2851, %fd2850, %p45;
	add.f64 	%fd2852, %fd16, 0d4000000000000000;
	{
	.reg .b32 %temp; 
	mov.b64 	{%temp, %r726}, %fd2852;
	}
	and.b32  	%r727, %r726, 2146435072;
	setp.ne.s32 	%p50, %r727, 2146435072;
	@%p50 bra 	$L__BB0_21;
	setp.num.f64 	%p51, %fd16, %fd16;
	@%p51 bra 	$L__BB0_19;
	mov.f64 	%fd2853, 0d4000000000000000;
	add.rn.f64 	%fd11837, %fd16, %fd2853;
	bra.uni 	$L__BB0_21;
$L__BB0_19:
	setp.neu.f64 	%p52, %fd18, 0d7FF0000000000000;
	@%p52 bra 	$L__BB0_21;
	setp.lt.s32 	%p53, %r16, 0;
	selp.b32 	%r728, %r10, %r9, %p1;
	selp.b32 	%r729, %r728, %r9, %p53;
	mov.b32 	%r730, 0;
	mov.b64 	%fd11837, {%r730, %r729};
$L__BB0_21:
	setp.eq.f64 	%p54, %fd16, 0d3FF0000000000000;
	selp.f64 	%fd2854, 0d3FF0000000000000, %fd11837, %p54;
	add.f64 	%fd2855, %fd3, %fd2854;
	div.rn.f64 	%fd2856, %fd11836, %fd2855;
	mul.f64 	%fd2857, %fd13, %fd2856;
	div.rn.f64 	%fd2858, %fd2857, 0d408F400000000000;
	mul.f64 	%fd2859, %fd2858, 0d4010000000000000;
	mul.f64 	%fd2860, %fd2859, 0d400921FB54442D18;
	mul.f64 	%fd2861, %fd15, %fd2860;
	mul.f64 	%fd2862, %fd15, %fd2861;
	fma.rn.f64 	%fd11834, %fd12, %fd2862, %fd11834;
	mul.f64 	%fd2863, %fd2858, 0d4017333333333333;
	st.global.f64 	[%rd8+208768], %fd2863;
	mul.f64 	%fd2864, %fd11834, 0d4017333333333333;
	st.global.f64 	[%rd8+224768], %fd2864;
	add.s32 	%r4238, %r4238, 1;
	setp.ne.s32 	%p55, %r4238, 2000;
	@%p55 bra 	$L__BB0_8;
	mov.b32 	%r4239, 0;
$L__BB0_23:
	mul.wide.u32 	%rd244, %r4239, 8;
	add.s64 	%rd245, %rd5, %rd244;
	ld.global.f64 	%fd2865, [%rd245+192768];
	ld.global.f64 	%fd2866, [%rd245+224768];
	neg.f64 	%fd2867, %fd2866;
	div.rn.f64 	%fd2868, %fd2867, %fd2865;
	st.global.f64 	[%rd245+512768], %fd2868;
	ld.global.f64 	%fd2869, [%rd245+192776];
	ld.global.f64 	%fd2870, [%rd245+224776];
	neg.f64 	%fd2871, %fd2870;
	div.rn.f64 	%fd2872, %fd2871, %fd2869;
	st.global.f64 	[%rd245+512776], %fd2872;
	ld.global.f64 	%fd2873, [%rd245+192784];
	ld.global.f64 	%fd2874, [%rd245+224784];
	neg.f64 	%fd2875, %fd2874;
	div.rn.f64 	%fd2876, %fd2875, %fd2873;
	st.global.f64 	[%rd245+512784], %fd2876;
	ld.global.f64 	%fd2877, [%rd245+192792];
	ld.global.f64 	%fd2878, [%rd245+224792];
	neg.f64 	%fd2879, %fd2878;
	div.rn.f64 	%fd2880, %fd2879, %fd2877;
	st.global.f64 	[%rd245+512792], %fd2880;
	ld.global.f64 	%fd2881, [%rd245+192800];
	ld.global.f64 	%fd2882, [%rd245+224800];
	neg.f64 	%fd2883, %fd2882;
	div.rn.f64 	%fd2884, %fd2883, %fd2881;
	st.global.f64 	[%rd245+512800], %fd2884;
	ld.global.f64 	%fd2885, [%rd245+192808];
	ld.global.f64 	%fd2886, [%rd245+224808];
	neg.f64 	%fd2887, %fd2886;
	div.rn.f64 	%fd2888, %fd2887, %fd2885;
	st.global.f64 	[%rd245+512808], %fd2888;
	ld.global.f64 	%fd2889, [%rd245+192816];
	ld.global.f64 	%fd2890, [%rd245+224816];
	neg.f64 	%fd2891, %fd2890;
	div.rn.f64 	%fd2892, %fd2891, %fd2889;
	st.global.f64 	[%rd245+512816], %fd2892;
	ld.global.f64 	%fd2893, [%rd245+192824];
	ld.global.f64 	%fd2894, [%rd245+224824];
	neg.f64 	%fd2895, %fd2894;
	div.rn.f64 	%fd2896, %fd2895, %fd2893;
	st.global.f64 	[%rd245+512824], %fd2896;
	add.s32 	%r4239, %r4239, 8;
	setp.ne.s32 	%p56, %r4239, 2000;
	@%p56 bra 	$L__BB0_23;
	mov.f64 	%fd11838, 0d0000000000000000;
	mov.b32 	%r4240, 0;
$L__BB0_25:
	mul.wide.u32 	%rd246, %r4240, 8;
	add.s64 	%rd9, %rd5, %rd246;
	ld.global.f64 	%fd36, [%rd9+192768];
	neg.f64 	%fd2898, %fd36;
	fma.rn.f64 	%fd2899, %fd36, 0dBFF71547652B82FE, 0d4338000000000000;
	{
	.reg .b32 %temp; 
	mov.b64 	{%r21, %temp}, %fd2899;
	}
	mov.f64 	%fd2900, 0dC338000000000000;
	add.rn.f64 	%fd2901, %fd2899, %fd2900;
	fma.rn.f64 	%fd2902, %fd2901, 0dBFE62E42FEFA39EF, %fd2898;
	fma.rn.f64 	%fd2903, %fd2901, 0dBC7ABC9E3B39803F, %fd2902;
	fma.rn.f64 	%fd2904, %fd2903, 0d3E5ADE1569CE2BDF, 0d3E928AF3FCA213EA;
	fma.rn.f64 	%fd2905, %fd2904, %fd2903, 0d3EC71DEE62401315;
	fma.rn.f64 	%fd2906, %fd2905, %fd2903, 0d3EFA01997C89EB71;
	fma.rn.f64 	%fd2907, %fd2906, %fd2903, 0d3F2A01A014761F65;
	fma.rn.f64 	%fd2908, %fd2907, %fd2903, 0d3F56C16C1852B7AF;
	fma.rn.f64 	%fd2909, %fd2908, %fd2903, 0d3F81111111122322;
	fma.rn.f64 	%fd2910, %fd2909, %fd2903, 0d3FA55555555502A1;
	fma.rn.f64 	%fd2911, %fd2910, %fd2903, 0d3FC5555555555511;
	fma.rn.f64 	%fd2912, %fd2911, %fd2903, 0d3FE000000000000B;
	fma.rn.f64 	%fd2913, %fd2912, %fd2903, 0d3FF0000000000000;
	fma.rn.f64 	%fd2914, %fd2913, %fd2903, 0d3FF0000000000000;
	{
	.reg .b32 %temp; 
	mov.b64 	{%r22, %temp}, %fd2914;
	}
	{
	.reg .b32 %temp; 
	mov.b64 	{%temp, %r23}, %fd2914;
	}
	shl.b32 	%r733, %r21, 20;
	add.s32 	%r734, %r733, %r23;
	mov.b64 	%fd11839, {%r22, %r734};
	{
	.reg .b32 %temp; 
	mov.b64 	{%temp, %r735}, %fd2898;
	}
	mov.b32 	%f30, %r735;
	abs.f32 	%f3, %f30;
	setp.lt.f32 	%p57, %f3, 0f4086232B;
	@%p57 bra 	$L__BB0_28;
	setp.gt.f64 	%p58, %fd36, 0d0000000000000000;
	mov.f64 	%fd2915, 0d7FF0000000000000;
	sub.f64 	%fd2916, %fd2915, %fd36;
	selp.f64 	%fd11839, 0d0000000000000000, %fd2916, %p58;
	setp.geu.f32 	%p59, %f3, 0f40874800;
	@%p59 bra 	$L__BB0_28;
	shr.u32 	%r736, %r21, 31;
	add.s32 	%r737, %r21, %r736;
	shr.s32 	%r738, %r737, 1;
	shl.b32 	%r739, %r738, 20;
	add.s32 	%r740, %r23, %r739;
	mov.b64 	%fd2917, {%r22, %r740};
	sub.s32 	%r741, %r21, %r738;
	shl.b32 	%r742, %r741, 20;
	add.s32 	%r743, %r742, 1072693248;
	mov.b32 	%r744, 0;
	mov.b64 	%fd2918, {%r744, %r743};
	mul.f64 	%fd11839, %fd2918, %fd2917;
$L__BB0_28:
	div.rn.f64 	%fd2919, %fd11839, 0d403921FB54442D18;
	st.global.f64 	[%rd9+240768], %fd2919;
	mul.f64 	%fd2920, %fd2919, 0d402921FB54442D18;
	mul.f64 	%fd2921, %fd36, %fd2920;
	mul.f64 	%fd2922, %fd36, %fd2921;
	fma.rn.f64 	%fd41, %fd12, %fd2922, %fd11838;
	st.global.f64 	[%rd9+256768], %fd41;
	ld.global.f64 	%fd42, [%rd9+192776];
	neg.f64 	%fd2923, %fd42;
	fma.rn.f64 	%fd2924, %fd42, 0dBFF71547652B82FE, 0d4338000000000000;
	{
	.reg .b32 %temp; 
	mov.b64 	{%r24, %temp}, %fd2924;
	}
	mov.f64 	%fd2925, 0dC338000000000000;
	add.rn.f64 	%fd2926, %fd2924, %fd2925;
	fma.rn.f64 	%fd2927, %fd2926, 0dBFE62E42FEFA39EF, %fd2923;
	fma.rn.f64 	%fd2928, %fd2926, 0dBC7ABC9E3B39803F, %fd2927;
	fma.rn.f64 	%fd2929, %fd2928, 0d3E5ADE1569CE2BDF, 0d3E928AF3FCA213EA;
	fma.rn.f64 	%fd2930, %fd2929, %fd2928, 0d3EC71DEE62401315;
	fma.rn.f64 	%fd2931, %fd2930, %fd2928, 0d3EFA01997C89EB71;
	fma.rn.f64 	%fd2932, %fd2931, %fd2928, 0d3F2A01A014761F65;
	fma.rn.f64 	%fd2933, %fd2932, %fd2928, 0d3F56C16C1852B7AF;
	fma.rn.f64 	%fd2934, %fd2933, %fd2928, 0d3F81111111122322;
	fma.rn.f64 	%fd2935, %fd2934, %fd2928, 0d3FA55555555502A1;
	fma.rn.f64 	%fd2936, %fd2935, %fd2928, 0d3FC5555555555511;
	fma.rn.f64 	%fd2937, %fd2936, %fd2928, 0d3FE000000000000B;
	fma.rn.f64 	%fd2938, %fd2937, %fd2928, 0d3FF0000000000000;
	fma.rn.f64 	%fd2939, %fd2938, %fd2928, 0d3FF0000000000000;
	{
	.reg .b32 %temp; 
	mov.b64 	{%r25, %temp}, %fd2939;
	}
	{
	.reg .b32 %temp; 
	mov.b64 	{%temp, %r26}, %fd2939;
	}
	shl.b32 	%r745, %r24, 20;
	add.s32 	%r746, %r745, %r26;
	mov.b64 	%fd11840, {%r25, %r746};
	{
	.reg .b32 %temp; 
	mov.b64 	{%temp, %r747}, %fd2923;
	}
	mov.b32 	%f31, %r747;
	abs.f32 	%f4, %f31;
	setp.lt.f32 	%p60, %f4, 0f4086232B;
	@%p60 bra 	$L__BB0_31;
	setp.gt.f64 	%p61, %fd42, 0d0000000000000000;
	mov.f64 	%fd2940, 0d7FF0000000000000;
	sub.f64 	%fd2941, %fd2940, %fd42;
	selp.f64 	%fd11840, 0d0000000000000000, %fd2941, %p61;
	setp.geu.f32 	%p62, %f4, 0f40874800;
	@%p62 bra 	$L__BB0_31;
	shr.u32 	%r748, %r24, 31;
	add.s32 	%r749, %r24, %r748;
	shr.s32 	%r750, %r749, 1;
	shl.b32 	%r751, %r750, 20;
	add.s32 	%r752, %r26, %r751;
	mov.b64 	%fd2942, {%r25, %r752};
	sub.s32 	%r753, %r24, %r750;
	shl.b32 	%r754, %r753, 20;
	add.s32 	%r755, %r754, 1072693248;
	mov.b32 	%r756, 0;
	mov.b64 	%fd2943, {%r756, %r755};
	mul.f64 	%fd11840, %fd2943, %fd2942;
$L__BB0_31:
	div.rn.f64 	%fd2944, %fd11840, 0d403921FB54442D18;
	st.global.f64 	[%rd9+240776], %fd2944;
	mul.f64 	%fd2945, %fd2944, 0d402921FB54442D18;
	mul.f64 	%fd2946, %fd42, %fd2945;
	mul.f64 	%fd2947, %fd42, %fd2946;
	fma.rn.f64 	%fd11838, %fd12, %fd2947, %fd41;
	st.global.f64 	[%rd9+256776], %fd11838;
	add.s32 	%r4240, %r4240, 2;
	setp.ne.s32 	%p63, %r4240, 2000;
	@%p63 bra 	$L__BB0_25;
	setp.eq.s32 	%p64, %r3, 1062207488;
	mov.f64 	%fd2949, 0d3FC999999999999A;
	{
	.reg .b32 %temp; 
	mov.b64 	{%temp, %r759}, %fd2949;
	}
	{ // callseq 3, 0
	.param .b64 param0;
	st.param.f64 	[param0], 0d3FC999999999999A;
	.param .b64 param1;
	st.param.f64 	[param1], 0d4000000000000000;
	.param .b64 retval0;
	call.uni (retval0), 
	__internal_accurate_pow, 
	(
	param0, 
	param1
	);
	ld.param.f64 	%fd2950, [retval0];
	} // callseq 3
	setp.lt.s32 	%p65, %r759, 0;
	neg.f64 	%fd2952, %fd2950;
	selp.f64 	%fd2953, %fd2952, %fd2950, %p64;
	selp.f64 	%fd48, %fd2953, %fd2950, %p65;
	mov.f64 	%fd11841, 0d0000000000000000;
	mov.b32 	%r4241, 0;
$L__BB0_33:
	setp.lt.s32 	%p66, %r681, 0;
	setp.eq.s32 	%p67, %r3, 1062207488;
	mul.wide.u32 	%rd247, %r4241, 8;
	add.s64 	%rd10, %rd5, %rd247;
	ld.global.f64 	%fd50, [%rd10+192768];
	neg.f64 	%fd51, %fd50;
	{
	.reg .b32 %temp; 
	mov.b64 	{%temp, %r29}, %fd51;
	}
	abs.f64 	%fd52, %fd50;
	{ // callseq 4, 0
	.param .b64 param0;
	st.param.f64 	[param0], %fd52;
	.param .b64 param1;
	st.param.f64 	[param1], 0d4000000000000000;
	.param .b64 retval0;
	call.uni (retval0), 
	__internal_accurate_pow, 
	(
	param0, 
	param1
	);
	ld.param.f64 	%fd2954, [retval0];
	} // callseq 4
	setp.lt.s32 	%p69, %r29, 0;
	neg.f64 	%fd2956, %fd2954;
	selp.f64 	%fd2957, %fd2956, %fd2954, %p67;
	selp.f64 	%fd2958, %fd2957, %fd2954, %p69;
	setp.eq.f64 	%p70, %fd50, 0d0000000000000000;
	selp.b32 	%r760, %r29, 0, %p67;
	or.b32  	%r761, %r760, 2146435072;
	selp.b32 	%r762, %r761, %r760, %p66;
	mov.b32 	%r763, 0;
	mov.b64 	%fd2959, {%r763, %r762};
	selp.f64 	%fd11842, %fd2959, %fd2958, %p70;
	mov.f64 	%fd2960, 0d4000000000000000;
	sub.f64 	%fd2961, %fd2960, %fd50;
	{
	.reg .b32 %temp; 
	mov.b64 	{%temp, %r764}, %fd2961;
	}
	and.b32  	%r765, %r764, 2146435072;
	setp.ne.s32 	%p71, %r765, 2146435072;
	@%p71 bra 	$L__BB0_38;
	setp.num.f64 	%p72, %fd50, %fd50;
	@%p72 bra 	$L__BB0_36;
	mov.f64 	%fd2962, 0d4000000000000000;
	add.rn.f64 	%fd11842, %fd51, %fd2962;
	bra.uni 	$L__BB0_38;
$L__BB0_36:
	setp.neu.f64 	%p73, %fd52, 0d7FF0000000000000;
	@%p73 bra 	$L__BB0_38;
	setp.lt.s32 	%p74, %r29, 0;
	selp.b32 	%r766, %r10, %r9, %p1;
	selp.b32 	%r767, %r766, %r9, %p74;
	mov.b32 	%r768, 0;
	mov.b64 	%fd11842, {%r768, %r767};
$L__BB0_38:
	setp.eq.f64 	%p75, %fd50, 0dBFF0000000000000;
	selp.f64 	%fd2963, 0d3FF0000000000000, %fd11842, %p75;
	div.rn.f64 	%fd57, %fd2963, %fd48;
	fma.rn.f64 	%fd2964, %fd57, 0d3FF71547652B82FE, 0d4338000000000000;
	{
	.reg .b32 %temp; 
	mov.b64 	{%r30, %temp}, %fd2964;
	}
	mov.f64 	%fd2965, 0dC338000000000000;
	add.rn.f64 	%fd2966, %fd2964, %fd2965;
	fma.rn.f64 	%fd2967, %fd2966, 0dBFE62E42FEFA39EF, %fd57;
	fma.rn.f64 	%fd2968, %fd2966, 0dBC7ABC9E3B39803F, %fd2967;
	fma.rn.f64 	%fd2969, %fd2968, 0d3E5ADE1569CE2BDF, 0d3E928AF3FCA213EA;
	fma.rn.f64 	%fd2970, %fd2969, %fd2968, 0d3EC71DEE62401315;
	fma.rn.f64 	%fd2971, %fd2970, %fd2968, 0d3EFA01997C89EB71;
	fma.rn.f64 	%fd2972, %fd2971, %fd2968, 0d3F2A01A014761F65;
	fma.rn.f64 	%fd2973, %fd2972, %fd2968, 0d3F56C16C1852B7AF;
	fma.rn.f64 	%fd2974, %fd2973, %fd2968, 0d3F81111111122322;
	fma.rn.f64 	%fd2975, %fd2974, %fd2968, 0d3FA55555555502A1;
	fma.rn.f64 	%fd2976, %fd2975, %fd2968, 0d3FC5555555555511;
	fma.rn.f64 	%fd2977, %fd2976, %fd2968, 0d3FE000000000000B;
	fma.rn.f64 	%fd2978, %fd2977, %fd2968, 0d3FF0000000000000;
	fma.rn.f64 	%fd2979, %fd2978, %fd2968, 0d3FF0000000000000;
	{
	.reg .b32 %temp; 
	mov.b64 	{%r31, %temp}, %fd2979;
	}
	{
	.reg .b32 %temp; 
	mov.b64 	{%temp, %r32}, %fd2979;
	}
	shl.b32 	%r769, %r30, 20;
	add.s32 	%r770, %r769, %r32;
	mov.b64 	%fd11843, {%r31, %r770};
	{
	.reg .b32 %temp; 
	mov.b64 	{%temp, %r771}, %fd57;
	}
	mov.b32 	%f32, %r771;
	abs.f32 	%f5, %f32;
	setp.lt.f32 	%p76, %f5, 0f4086232B;
	@%p76 bra 	$L__BB0_41;
	setp.lt.f64 	%p77, %fd57, 0d0000000000000000;
	add.f64 	%fd2980, %fd57, 0d7FF0000000000000;
	selp.f64 	%fd11843, 0d0000000000000000, %fd2980, %p77;
	setp.geu.f32 	%p78, %f5, 0f40874800;
	@%p78 bra 	$L__BB0_41;
	shr.u32 	%r772, %r30, 31;
	add.s32 	%r773, %r30, %r772;
	shr.s32 	%r774, %r773, 1;
	shl.b32 	%r775, %r774, 20;
	add.s32 	%r776, %r32, %r775;
	mov.b64 	%fd2981, {%r31, %r776};
	sub.s32 	%r777, %r30, %r774;
	shl.b32 	%r778, %r777, 20;
	add.s32 	%r779, %r778, 1072693248;
	mov.b32 	%r780, 0;
	mov.b64 	%fd2982, {%r780, %r779};
	mul.f64 	%fd11843, %fd2982, %fd2981;
$L__BB0_41:
	setp.lt.s32 	%p79, %r681, 0;
	setp.eq.s32 	%p80, %r3, 1062207488;
	st.global.f64 	[%rd10+272768], %fd11843;
	mul.f64 	%fd2983, %fd11843, 0d402921FB54442D18;
	mul.f64 	%fd2984, %fd50, %fd2983;
	mul.f64 	%fd2985, %fd50, %fd2984;
	fma.rn.f64 	%fd62, %fd12, %fd2985, %fd11841;
	st.global.f64 	[%rd10+288768], %fd62;
	ld.global.f64 	%fd63, [%rd10+192776];
	neg.f64 	%fd64, %fd63;
	{
	.reg .b32 %temp; 
	mov.b64 	{%temp, %r33}, %fd64;
	}
	abs.f64 	%fd65, %fd63;
	{ // callseq 5, 0
	.param .b64 param0;
	st.param.f64 	[param0], %fd65;
	.param .b64 param1;
	st.param.f64 	[param1], 0d4000000000000000;
	.param .b64 retval0;
	call.uni (retval0), 
	__internal_accurate_pow, 
	(
	param0, 
	param1
	);
	ld.param.f64 	%fd2986, [retval0];
	} // callseq 5
	setp.lt.s32 	%p82, %r33, 0;
	neg.f64 	%fd2988, %fd2986;
	selp.f64 	%fd2989, %fd2988, %fd2986, %p80;
	selp.f64 	%fd2990, %fd2989, %fd2986, %p82;
	setp.eq.f64 	%p83, %fd63, 0d0000000000000000;
	selp.b32 	%r781, %r33, 0, %p80;
	or.b32  	%r782, %r781, 2146435072;
	selp.b32 	%r783, %r782, %r781, %p79;
	mov.b32 	%r784, 0;
	mov.b64 	%fd2991, {%r784, %r783};
	selp.f64 	%fd11844, %fd2991, %fd2990, %p83;
	mov.f64 	%fd2992, 0d4000000000000000;
	sub.f64 	%fd2993, %fd2992, %fd63;
	{
	.reg .b32 %temp; 
	mov.b64 	{%temp, %r785}, %fd2993;
	}
	and.b32  	%r786, %r785, 2146435072;
	setp.ne.s32 	%p84, %r786, 2146435072;
	@%p84 bra 	$L__BB0_46;
	setp.nan.f64 	%p85, %fd63, %fd63;
	@%p85 bra 	$L__BB0_45;
	setp.neu.f64 	%p86, %fd65, 0d7FF0000000000000;
	@%p86 bra 	$L__BB0_46;
	setp.lt.s32 	%p87, %r33, 0;
	selp.b32 	%r787, %r10, %r9, %p1;
	selp.b32 	%r788, %r787, %r9, %p87;
	mov.b32 	%r789, 0;
	mov.b64 	%fd11844, {%r789, %r788};
	bra.uni 	$L__BB0_46;
$L__BB0_45:
	mov.f64 	%fd2994, 0d4000000000000000;
	add.rn.f64 	%fd11844, %fd64, %fd2994;
$L__BB0_46:
	setp.eq.f64 	%p88, %fd63, 0dBFF0000000000000;
	selp.f64 	%fd2995, 0d3FF0000000000000, %fd11844, %p88;
	div.rn.f64 	%fd70, %fd2995, %fd48;
	fma.rn.f64 	%fd2996, %fd70, 0d3FF71547652B82FE, 0d4338000000000000;
	{
	.reg .b32 %temp; 
	mov.b64 	{%r34, %temp}, %fd2996;
	}
	mov.f64 	%fd2997, 0dC338000000000000;
	add.rn.f64 	%fd2998, %fd2996, %fd2997;
	fma.rn.f64 	%fd2999, %fd2998, 0dBFE62E42FEFA39EF, %fd70;
	fma.rn.f64 	%fd3000, %fd2998, 0dBC7ABC9E3B39803F, %fd2999;
	fma.rn.f64 	%fd3001, %fd3000, 0d3E5ADE1569CE2BDF, 0d3E928AF3FCA213EA;
	fma.rn.f64 	%fd3002, %fd3001, %fd3000, 0d3EC71DEE62401315;
	fma.rn.f64 	%fd3003, %fd3002, %fd3000, 0d3EFA01997C89EB71;
	fma.rn.f64 	%fd3004, %fd3003, %fd3000, 0d3F2A01A014761F65;
	fma.rn.f64 	%fd3005, %fd3004, %fd3000, 0d3F56C16C1852B7AF;
	fma.rn.f64 	%fd3006, %fd3005, %fd3000, 0d3F81111111122322;
	fma.rn.f64 	%fd3007, %fd3006, %fd3000, 0d3FA55555555502A1;
	fma.rn.f64 	%fd3008, %fd3007, %fd3000, 0d3FC5555555555511;
	fma.rn.f64 	%fd3009, %fd3008, %fd3000, 0d3FE000000000000B;
	fma.rn.f64 	%fd3010, %fd3009, %fd3000, 0d3FF0000000000000;
	fma.rn.f64 	%fd3011, %fd3010, %fd3000, 0d3FF0000000000000;
	{
	.reg .b32 %temp; 
	mov.b64 	{%r35, %temp}, %fd3011;
	}
	{
	.reg .b32 %temp; 
	mov.b64 	{%temp, %r36}, %fd3011;
	}
	shl.b32 	%r790, %r34, 20;
	add.s32 	%r791, %r790, %r36;
	mov.b64 	%fd11845, {%r35, %r791};
	{
	.reg .b32 %temp; 
	mov.b64 	{%temp, %r792}, %fd70;
	}
	mov.b32 	%f33, %r792;
	abs.f32 	%f6, %f33;
	setp.lt.f32 	%p89, %f6, 0f4086232B;
	@%p89 bra 	$L__BB0_49;
	setp.lt.f64 	%p90, %fd70, 0d0000000000000000;
	add.f64 	%fd3012, %fd70, 0d7FF0000000000000;
	selp.f64 	%fd11845, 0d0000000000000000, %fd3012, %p90;
	setp.geu.f32 	%p91, %f6, 0f40874800;
	@%p91 bra 	$L__BB0_49;
	shr.u32 	%r793, %r34, 31;
	add.s32 	%r794, %r34, %r793;
	shr.s32 	%r795, %r794, 1;
	shl.b32 	%r796, %r795, 20;
	add.s32 	%r797, %r36, %r796;
	mov.b64 	%fd3013, {%r35, %r797};
	sub.s32 	%r798, %r34, %r795;
	shl.b32 	%r799, %r798, 20;
	add.s32 	%r800, %r799, 1072693248;
	mov.b32 	%r801, 0;
	mov.b64 	%fd3014, {%r801, %r800};
	mul.f64 	%fd11845, %fd3014, %fd3013;
$L__BB0_49:
	st.global.f64 	[%rd10+272776], %fd11845;
	mul.f64 	%fd3015, %fd11845, 0d402921FB54442D18;
	mul.f64 	%fd3016, %fd63, %fd3015;
	mul.f64 	%fd3017, %fd63, %fd3016;
	fma.rn.f64 	%fd11841, %fd12, %fd3017, %fd62;
	st.global.f64 	[%rd10+288776], %fd11841;
	add.s32 	%r4241, %r4241, 2;
	setp.ne.s32 	%p92, %r4241, 2000;
	@%p92 bra 	$L__BB0_33;
	ld.global.f64 	%fd3018, [%rd5+304768];
	mov.f64 	%fd3019, 0d3FD554C985F06F69;
	div.rn.f64 	%fd76, %fd3019, %fd3018;
	mov.b32 	%r4242, 0;
$L__BB0_51:
	mul.wide.u32 	%rd248, %r4242, 8;
	add.s64 	%rd249, %rd5, %rd248;
	ld.global.f64 	%fd3020, [%rd249+288768];
	mul.f64 	%fd3021, %fd76, %fd3020;
	st.global.f64 	[%rd249+288768], %fd3021;
	ld.global.f64 	%fd3022, [%rd249+272768];
	mul.f64 	%fd3023, %fd76, %fd3022;
	st.global.f64 	[%rd249+272768], %fd3023;
	ld.global.f64 	%fd3024, [%rd249+288776];
	mul.f64 	%fd3025, %fd76, %fd3024;
	st.global.f64 	[%rd249+288776], %fd3025;
	ld.global.f64 	%fd3026, [%rd249+272776];
	mul.f64 	%fd3027, %fd76, %fd3026;
	st.global.f64 	[%rd249+272776], %fd3027;
	ld.global.f64 	%fd3028, [%rd249+288784];
	mul.f64 	%fd3029, %fd76, %fd3028;
	st.global.f64 	[%rd249+288784], %fd3029;
	ld.global.f64 	%fd3030, [%rd249+272784];
	mul.f64 	%fd3031, %fd76, %fd3030;
	st.global.f64 	[%rd249+272784], %fd3031;
	ld.global.f64 	%fd3032, [%rd249+288792];
	mul.f64 	%fd3033, %fd76, %fd3032;
	st.global.f64 	[%rd249+288792], %fd3033;
	ld.global.f64 	%fd3034, [%rd249+272792];
	mul.f64 	%fd3035, %fd76, %fd3034;
	st.global.f64 	[%rd249+272792], %fd3035;
	ld.global.f64 	%fd3036, [%rd249+288800];
	mul.f64 	%fd3037, %fd76, %fd3036;
	st.global.f64 	[%rd249+288800], %fd3037;
	ld.global.f64 	%fd3038, [%rd249+272800];
	mul.f64 	%fd3039, %fd76, %fd3038;
	st.global.f64 	[%rd249+272800], %fd3039;
	ld.global.f64 	%fd3040, [%rd249+288808];
	mul.f64 	%fd3041, %fd76, %fd3040;
	st.global.f64 	[%rd249+288808], %fd3041;
	ld.global.f64 	%fd3042, [%rd249+272808];
	mul.f64 	%fd3043, %fd76, %fd3042;
	st.global.f64 	[%rd249+272808], %fd3043;
	ld.global.f64 	%fd3044, [%rd249+288816];
	mul.f64 	%fd3045, %fd76, %fd3044;
	st.global.f64 	[%rd249+288816], %fd3045;
	ld.global.f64 	%fd3046, [%rd249+272816];
	mul.f64 	%fd3047, %fd76, %fd3046;
	st.global.f64 	[%rd249+272816], %fd3047;
	ld.global.f64 	%fd3048, [%rd249+288824];
	mul.f64 	%fd3049, %fd76, %fd3048;
	st.global.f64 	[%rd249+288824], %fd3049;
	ld.global.f64 	%fd3050, [%rd249+272824];
	mul.f64 	%fd3051, %fd76, %fd3050;
	st.global.f64 	[%rd249+272824], %fd3051;
	ld.global.f64 	%fd3052, [%rd249+288832];
	mul.f64 	%fd3053, %fd76, %fd3052;
	st.global.f64 	[%rd249+288832], %fd3053;
	ld.global.f64 	%fd3054, [%rd249+272832];
	mul.f64 	%fd3055, %fd76, %fd3054;
	st.global.f64 	[%rd249+272832], %fd3055;
	ld.global.f64 	%fd3056, [%rd249+288840];
	mul.f64 	%fd3057, %fd76, %fd3056;
	st.global.f64 	[%rd249+288840], %fd3057;
	ld.global.f64 	%fd3058, [%rd249+272840];
	mul.f64 	%fd3059, %fd76, %fd3058;
	st.global.f64 	[%rd249+272840], %fd3059;
	ld.global.f64 	%fd3060, [%rd249+288848];
	mul.f64 	%fd3061, %fd76, %fd3060;
	st.global.f64 	[%rd249+288848], %fd3061;
	ld.global.f64 	%fd3062, [%rd249+272848];
	mul.f64 	%fd3063, %fd76, %fd3062;
	st.global.f64 	[%rd249+272848], %fd3063;
	ld.global.f64 	%fd3064, [%rd249+288856];
	mul.f64 	%fd3065, %fd76, %fd3064;
	st.global.f64 	[%rd249+288856], %fd3065;
	ld.global.f64 	%fd3066, [%rd249+272856];
	mul.f64 	%fd3067, %fd76, %fd3066;
	st.global.f64 	[%rd249+272856], %fd3067;
	ld.global.f64 	%fd3068, [%rd249+288864];
	mul.f64 	%fd3069, %fd76, %fd3068;
	st.global.f64 	[%rd249+288864], %fd3069;
	ld.global.f64 	%fd3070, [%rd249+272864];
	mul.f64 	%fd3071, %fd76, %fd3070;
	st.global.f64 	[%rd249+272864], %fd3071;
	ld.global.f64 	%fd3072, [%rd249+288872];
	mul.f64 	%fd3073, %fd76, %fd3072;
	st.global.f64 	[%rd249+288872], %fd3073;
	ld.global.f64 	%fd3074, [%rd249+272872];
	mul.f64 	%fd3075, %fd76, %fd3074;
	st.global.f64 	[%rd249+272872], %fd3075;
	ld.global.f64 	%fd3076, [%rd249+288880];
	mul.f64 	%fd3077, %fd76, %fd3076;
	st.global.f64 	[%rd249+288880], %fd3077;
	ld.global.f64 	%fd3078, [%rd249+272880];
	mul.f64 	%fd3079, %fd76, %fd3078;
	st.global.f64 	[%rd249+272880], %fd3079;
	ld.global.f64 	%fd3080, [%rd249+288888];
	mul.f64 	%fd3081, %fd76, %fd3080;
	st.global.f64 	[%rd249+288888], %fd3081;
	ld.global.f64 	%fd3082, [%rd249+272888];
	mul.f64 	%fd3083, %fd76, %fd3082;
	st.global.f64 	[%rd249+272888], %fd3083;
	add.s32 	%r4242, %r4242, 16;
	setp.ne.s32 	%p93, %r4242, 2000;
	@%p93 bra 	$L__BB0_51;
	ld.global.f64 	%fd3084, [%rd5+224776];
	ld.global.f64 	%fd3085, [%rd5+256776];
	add.f64 	%fd3086, %fd3084, %fd3085;
	ld.global.f64 	%fd3087, [%rd5+288776];
	add.f64 	%fd3088, %fd3086, %fd3087;
	st.global.f64 	[%rd5+320776], %fd3088;
	mul.f64 	%fd3089, %fd11, 0d4010C152382D7365;
	mul.f64 	%fd3090, %fd11, %fd3089;
	mul.f64 	%fd3091, %fd11, %fd3090;
	div.rn.f64 	%fd3092, %fd3088, %fd3091;
	st.global.f64 	[%rd5+304776], %fd3092;
	mov.b32 	%r4243, 1;
$L__BB0_53:
	mul.wide.u32 	%rd250, %r4243, 8;
	add.s64 	%rd11, %rd5, %rd250;
	ld.global.f64 	%fd3093, [%rd11+192768];
	ld.global.f64 	%fd3094, [%rd11+224768];
	ld.global.f64 	%fd3095, [%rd11+256768];
	add.f64 	%fd3096, %fd3094, %fd3095;
	ld.global.f64 	%fd3097, [%rd11+288768];
	add.f64 	%fd3098, %fd3096, %fd3097;
	st.global.f64 	[%rd11+320768], %fd3098;
	ld.global.f64 	%fd3099, [%rd11+320760];
	sub.f64 	%fd3100, %fd3098, %fd3099;
	mul.f64 	%fd3101, %fd3093, 0d402921FB54442D18;
	mul.f64 	%fd3102, %fd3093, %fd3101;
	mul.f64 	%fd3103, %fd12, %fd3102;
	div.rn.f64 	%fd3104, %fd3100, %fd3103;
	st.global.f64 	[%rd11+304768], %fd3104;
	ld.global.f64 	%fd3105, [%rd11+192776];
	ld.global.f64 	%fd3106, [%rd11+224776];
	ld.global.f64 	%fd3107, [%rd11+256776];
	add.f64 	%fd3108, %fd3106, %fd3107;
	ld.global.f64 	%fd3109, [%rd11+288776];
	add.f64 	%fd3110, %fd3108, %fd3109;
	st.global.f64 	[%rd11+320776], %fd3110;
	sub.f64 	%fd3111, %fd3110, %fd3098;
	mul.f64 	%fd3112, %fd3105, 0d402921FB54442D18;
	mul.f64 	%fd3113, %fd3105, %fd3112;
	mul.f64 	%fd3114, %fd12, %fd3113;
	div.rn.f64 	%fd3115, %fd3111, %fd3114;
	st.global.f64 	[%rd11+304776], %fd3115;
	ld.global.f64 	%fd3116, [%rd11+192784];
	ld.global.f64 	%fd3117, [%rd11+224784];
	ld.global.f64 	%fd3118, [%rd11+256784];
	add.f64 	%fd3119, %fd3117, %fd3118;
	ld.global.f64 	%fd3120, [%rd11+288784];
	add.f64 	%fd77, %fd3119, %fd3120;
	st.global.f64 	[%rd11+320784], %fd77;
	sub.f64 	%fd3121, %fd77, %fd3110;
	mul.f64 	%fd3122, %fd3116, 0d402921FB54442D18;
	mul.f64 	%fd3123, %fd3116, %fd3122;
	mul.f64 	%fd3124, %fd12, %fd3123;
	div.rn.f64 	%fd3125, %fd3121, %fd3124;
	st.global.f64 	[%rd11+304784], %fd3125;
	setp.eq.s32 	%p94, %r4243, 1997;
	@%p94 bra 	$L__BB0_55;
	ld.global.f64 	%fd3126, [%rd11+192792];
	ld.global.f64 	%fd3127, [%rd11+224792];
	ld.global.f64 	%fd3128, [%rd11+256792];
	add.f64 	%fd3129, %fd3127, %fd3128;
	ld.global.f64 	%fd3130, [%rd11+288792];
	add.f64 	%fd3131, %fd3129, %fd3130;
	st.global.f64 	[%rd11+320792], %fd3131;
	sub.f64 	%fd3132, %fd3131, %fd77;
	mul.f64 	%fd3133, %fd3126, 0d402921FB54442D18;
	mul.f64 	%fd3134, %fd3126, %fd3133;
	mul.f64 	%fd3135, %fd12, %fd3134;
	div.rn.f64 	%fd3136, %fd3132, %fd3135;
	st.global.f64 	[%rd11+304792], %fd3136;
	add.s32 	%r4243, %r4243, 4;
	bra.uni 	$L__BB0_53;
$L__BB0_55:
	mov.b64 	%rd823, 0;
$L__BB0_56:
	add.s64 	%rd252, %rd5, %rd823;
	ld.global.u8 	%rs3, [%rd252+320768];
	st.global.u8 	[%rd252+336768], %rs3;
	add.s64 	%rd13, %rd823, 1;
	setp.lt.u64 	%p95, %rd823, 7999;
	mov.u64 	%rd823, %rd13;
	@%p95 bra 	$L__BB0_56;
	mov.b64 	%rd824, 0;
$L__BB0_58:
	add.s64 	%rd254, %rd5, %rd824;
	ld.global.u8 	%rs4, [%rd254+192768];
	st.global.u8 	[%rd254+352768], %rs4;
	add.s64 	%rd15, %rd824, 1;
	setp.lt.u64 	%p96, %rd824, 7999;
	mov.u64 	%rd824, %rd15;
	@%p96 bra 	$L__BB0_58;
	mov.b64 	%rd825, 0;
$L__BB0_60:
	add.s64 	%rd256, %rd5, %rd825;
	ld.global.u8 	%rs5, [%rd256+304768];
	st.global.u8 	[%rd256+368768], %rs5;
	add.s64 	%rd17, %rd825, 1;
	setp.lt.u64 	%p97, %rd825, 7999;
	mov.u64 	%rd825, %rd17;
	@%p97 bra 	$L__BB0_60;
	ld.global.f64 	%fd3137, [%rd5+368768];
	div.rn.f64 	%fd78, %fd3137, 0d409F400000000000;
	add.s64 	%rd257, %rd214, %rd1;
	add.s64 	%rd19, %rd257, 368792;
	mov.b32 	%r4244, 0;
$L__BB0_62:
	neg.s32 	%r805, %r4244;
	mul.wide.u32 	%rd258, %r4244, 8;
	add.s64 	%rd20, %rd5, %rd258;
	ld.global.f64 	%fd11849, [%rd20+352768];
	and.b32  	%r43, %r805, 3;
	setp.eq.s32 	%p98, %r43, 0;
	mov.f64 	%fd11858, 0d0000000000000000;
	mov.u32 	%r4245, %r4244;
	@%p98 bra 	$L__BB0_81;
	setp.lt.s32 	%p99, %r681, 0;
	setp.eq.s32 	%p100, %r3, 1062207488;
	ld.global.f64 	%fd3140, [%rd20+336768];
	ld.global.f64 	%fd3141, [%rd20+368768];
	add.f64 	%fd11849, %fd78, %fd11849;
	mul.f64 	%fd81, %fd3140, %fd3141;
	{
	.reg .b32 %temp; 
	mov.b64 	{%temp, %r44}, %fd11849;
	}
	abs.f64 	%fd82, %fd11849;
	{ // callseq 6, 0
	.param .b64 param0;
	st.param.f64 	[param0], %fd82;
	.param .b64 param1;
	st.param.f64 	[param1], 0d4000000000000000;
	.param .b64 retval0;
	call.uni (retval0), 
	__internal_accurate_pow, 
	(
	param0, 
	param1
	);
	ld.param.f64 	%fd3142, [retval0];
	} // callseq 6
	setp.lt.s32 	%p102, %r44, 0;
	neg.f64 	%fd3144, %fd3142;
	selp.f64 	%fd3145, %fd3144, %fd3142, %p100;
	selp.f64 	%fd3146, %fd3145, %fd3142, %p102;
	setp.eq.f64 	%p103, %fd11849, 0d0000000000000000;
	selp.b32 	%r806, %r44, 0, %p100;
	or.b32  	%r807, %r806, 2146435072;
	selp.b32 	%r808, %r807, %r806, %p99;
	mov.b32 	%r809, 0;
	mov.b64 	%fd3147, {%r809, %r808};
	selp.f64 	%fd11846, %fd3147, %fd3146, %p103;
	add.f64 	%fd3148, %fd11849, 0d4000000000000000;
	{
	.reg .b32 %temp; 
	mov.b64 	{%temp, %r810}, %fd3148;
	}
	and.b32  	%r811, %r810, 2146435072;
	setp.ne.s32 	%p104, %r811, 2146435072;
	@%p104 bra 	$L__BB0_68;
	setp.nan.f64 	%p105, %fd11849, %fd11849;
	@%p105 bra 	$L__BB0_67;
	setp.neu.f64 	%p106, %fd82, 0d7FF0000000000000;
	@%p106 bra 	$L__BB0_68;
	setp.lt.s32 	%p107, %r44, 0;
	selp.b32 	%r812, %r10, %r9, %p1;
	selp.b32 	%r813, %r812, %r9, %p107;
	mov.b32 	%r814, 0;
	mov.b64 	%fd11846, {%r814, %r813};
	bra.uni 	$L__BB0_68;
$L__BB0_67:
	mov.f64 	%fd3149, 0d4000000000000000;
	add.rn.f64 	%fd11846, %fd11849, %fd3149;
$L__BB0_68:
	setp.eq.f64 	%p108, %fd11849, 0d3FF0000000000000;
	selp.f64 	%fd3150, 0d3FF0000000000000, %fd11846, %p108;
	div.rn.f64 	%fd3151, %fd81, %fd3150;
	fma.rn.f64 	%fd11858, %fd78, %fd3151, 0d0000000000000000;
	add.s32 	%r4245, %r4244, 1;
	setp.eq.s32 	%p109, %r43, 1;
	@%p109 bra 	$L__BB0_81;
	setp.lt.s32 	%p110, %r681, 0;
	setp.eq.s32 	%p111, %r3, 1062207488;
	ld.global.f64 	%fd3152, [%rd20+336776];
	ld.global.f64 	%fd3153, [%rd20+368776];
	add.f64 	%fd11849, %fd78, %fd11849;
	mul.f64 	%fd89, %fd3152, %fd3153;
	{
	.reg .b32 %temp; 
	mov.b64 	{%temp, %r46}, %fd11849;
	}
	abs.f64 	%fd90, %fd11849;
	{ // callseq 7, 0
	.param .b64 param0;
	st.param.f64 	[param0], %fd90;
	.param .b64 param1;
	st.param.f64 	[param1], 0d4000000000000000;
	.param .b64 retval0;
	call.uni (retval0), 
	__internal_accurate_pow, 
	(
	param0, 
	param1
	);
	ld.param.f64 	%fd3154, [retval0];
	} // callseq 7
	setp.lt.s32 	%p113, %r46, 0;
	neg.f64 	%fd3156, %fd3154;
	selp.f64 	%fd3157, %fd3156, %fd3154, %p111;
	selp.f64 	%fd3158, %fd3157, %fd3154, %p113;
	setp.eq.f64 	%p114, %fd11849, 0d0000000000000000;
	selp.b32 	%r815, %r46, 0, %p111;
	or.b32  	%r816, %r815, 2146435072;
	selp.b32 	%r817, %r816, %r815, %p110;
	mov.b32 	%r818, 0;
	mov.b64 	%fd3159, {%r818, %r817};
	selp.f64 	%fd11847, %fd3159, %fd3158, %p114;
	add.f64 	%fd3160, %fd11849, 0d4000000000000000;
	{
	.reg .b32 %temp; 
	mov.b64 	{%temp, %r819}, %fd3160;
	}
	and.b32  	%r820, %r819, 2146435072;
	setp.ne.s32 	%p115, %r820, 2146435072;
	@%p115 bra 	$L__BB0_74;
	setp.nan.f64 	%p116, %fd11849, %fd11849;
	@%p116 bra 	$L__BB0_73;
	setp.neu.f64 	%p117, %fd90, 0d7FF0000000000000;
	@%p117 bra 	$L__BB0_74;
	setp.lt.s32 	%p118, %r46, 0;
	selp.b32 	%r821, %r10, %r9, %p1;
	selp.b32 	%r822, %r821, %r9, %p118;
	mov.b32 	%r823, 0;
	mov.b64 	%fd11847, {%r823, %r822};
	bra.uni 	$L__BB0_74;
$L__BB0_73:
	mov.f64 	%fd3161, 0d4000000000000000;
	add.rn.f64 	%fd11847, %fd11849, %fd3161;
$L__BB0_74:
	setp.eq.f64 	%p119, %fd11849, 0d3FF0000000000000;
	selp.f64 	%fd3162, 0d3FF0000000000000, %fd11847, %p119;
	div.rn.f64 	%fd3163, %fd89, %fd3162;
	fma.rn.f64 	%fd11858, %fd78, %fd3163, %fd11858;
	add.s32 	%r4245, %r4244, 2;
	setp.eq.s32 	%p120, %r43, 2;
	@%p120 bra 	$L__BB0_81;
	setp.lt.s32 	%p121, %r681, 0;
	setp.eq.s32 	%p122, %r3, 1062207488;
	ld.global.f64 	%fd3164, [%rd20+336784];
	ld.global.f64 	%fd3165, [%rd20+368784];
	add.f64 	%fd11849, %fd78, %fd11849;
	mul.f64 	%fd97, %fd3164, %fd3165;
	{
	.reg .b32 %temp; 
	mov.b64 	{%temp, %r48}, %fd11849;
	}
	abs.f64 	%fd98, %fd11849;
	{ // callseq 8, 0
	.param .b64 param0;
	st.param.f64 	[param0], %fd98;
	.param .b64 param1;
	st.param.f64 	[param1], 0d4000000000000000;
	.param .b64 retval0;
	call.uni (retval0), 
	__internal_accurate_pow, 
	(
	param0, 
	param1
	);
	ld.param.f64 	%fd3166, [retval0];
	} // callseq 8
	setp.lt.s32 	%p124, %r48, 0;
	neg.f64 	%fd3168, %fd3166;
	selp.f64 	%fd3169, %fd3168, %fd3166, %p122;
	selp.f64 	%fd3170, %fd3169, %fd3166, %p124;
	setp.eq.f64 	%p125, %fd11849, 0d0000000000000000;
	selp.b32 	%r824, %r48, 0, %p122;
	or.b32  	%r825, %r824, 2146435072;
	selp.b32 	%r826, %r825, %r824, %p121;
	mov.b32 	%r827, 0;
	mov.b64 	%fd3171, {%r827, %r826};
	selp.f64 	%fd11848, %fd3171, %fd3170, %p125;
	add.f64 	%fd3172, %fd11849, 0d4000000000000000;
	{
	.reg .b32 %temp; 
	mov.b64 	{%temp, %r828}, %fd3172;
	}
	and.b32  	%r829, %r828, 2146435072;
	setp.ne.s32 	%p126, %r829, 2146435072;
	@%p126 bra 	$L__BB0_80;
	setp.nan.f64 	%p127, %fd11849, %fd11849;
	@%p127 bra 	$L__BB0_79;
	setp.neu.f64 	%p128, %fd98, 0d7FF0000000000000;
	@%p128 bra 	$L__BB0_80;
	setp.lt.s32 	%p129, %r48, 0;
	selp.b32 	%r830, %r10, %r9, %p1;
	selp.b32 	%r831, %r830, %r9, %p129;
	mov.b32 	%r832, 0;
	mov.b64 	%fd11848, {%r832, %r831};
	bra.uni 	$L__BB0_80;
$L__BB0_79:
	mov.f64 	%fd3173, 0d4000000000000000;
	add.rn.f64 	%fd11848, %fd11849, %fd3173;
$L__BB0_80:
	setp.eq.f64 	%p130, %fd11849, 0d3FF0000000000000;
	selp.f64 	%fd3174, 0d3FF0000000000000, %fd11848, %p130;
	div.rn.f64 	%fd3175, %fd97, %fd3174;
	fma.rn.f64 	%fd11858, %fd78, %fd3175, %fd11858;
	add.s32 	%r4245, %r4244, 3;
$L__BB0_81:
	add.s32 	%r833, %r4244, -1997;
	setp.lt.u32 	%p131, %r833, 3;
	@%p131 bra 	$L__BB0_104;
	mul.wide.u32 	%rd259, %r4245, 8;
	add.s64 	%rd826, %rd19, %rd259;
$L__BB0_83:
	setp.lt.s32 	%p132, %r681, 0;
	setp.eq.s32 	%p133, %r3, 1062207488;
	ld.global.f64 	%fd3176, [%rd826+-32024];
	ld.global.f64 	%fd3177, [%rd826+-24];
	add.f64 	%fd109, %fd78, %fd11849;
	mul.f64 	%fd110, %fd3176, %fd3177;
	{
	.reg .b32 %temp; 
	mov.b64 	{%temp, %r52}, %fd109;
	}
	abs.f64 	%fd111, %fd109;
	{ // callseq 9, 0
	.param .b64 param0;
	st.param.f64 	[param0], %fd111;
	.param .b64 param1;
	st.param.f64 	[param1], 0d4000000000000000;
	.param .b64 retval0;
	call.uni (retval0), 
	__internal_accurate_pow, 
	(
	param0, 
	param1
	);
	ld.param.f64 	%fd3178, [retval0];
	} // callseq 9
	setp.lt.s32 	%p135, %r52, 0;
	neg.f64 	%fd3180, %fd3178;
	selp.f64 	%fd3181, %fd3180, %fd3178, %p133;
	selp.f64 	%fd3182, %fd3181, %fd3178, %p135;
	setp.eq.f64 	%p136, %fd109, 0d0000000000000000;
	selp.b32 	%r834, %r52, 0, %p133;
	or.b32  	%r835, %r834, 2146435072;
	selp.b32 	%r836, %r835, %r834, %p132;
	mov.b32 	%r837, 0;
	mov.b64 	%fd3183, {%r837, %r836};
	selp.f64 	%fd11854, %fd3183, %fd3182, %p136;
	add.f64 	%fd3184, %fd109, 0d4000000000000000;
	{
	.reg .b32 %temp; 
	mov.b64 	{%temp, %r838}, %fd3184;
	}
	and.b32  	%r839, %r838, 2146435072;
	setp.ne.s32 	%p137, %r839, 2146435072;
	@%p137 bra 	$L__BB0_88;
	setp.num.f64 	%p138, %fd109, %fd109;
	@%p138 bra 	$L__BB0_86;
	mov.f64 	%fd3185, 0d4000000000000000;
	add.rn.f64 	%fd11854, %fd109, %fd3185;
	bra.uni 	$L__BB0_88;
$L__BB0_86:
	setp.neu.f64 	%p139, %fd111, 0d7FF0000000000000;
	@%p139 bra 	$L__BB0_88;
	setp.lt.s32 	%p140, %r52, 0;
	selp.b32 	%r840, %r10, %r9, %p1;
	selp.b32 	%r841, %r840, %r9, %p140;
	mov.b32 	%r842, 0;
	mov.b64 	%fd11854, {%r842, %r841};
$L__BB0_88:
	setp.lt.s32 	%p141, %r681, 0;
	setp.eq.s32 	%p142, %r3, 1062207488;
	setp.eq.f64 	%p144, %fd109, 0d3FF0000000000000;
	selp.f64 	%fd3186, 0d3FF0000000000000, %fd11854, %p144;
	div.rn.f64 	%fd3187, %fd110, %fd3186;
	fma.rn.f64 	%fd116, %fd78, %fd3187, %fd11858;
	ld.global.f64 	%fd3188, [%rd826+-32016];
	ld.global.f64 	%fd3189, [%rd826+-16];
	add.f64 	%fd117, %fd78, %fd109;
	mul.f64 	%fd118, %fd3188, %fd3189;
	{
	.reg .b32 %temp; 
	mov.b64 	{%temp, %r53}, %fd117;
	}
	abs.f64 	%fd119, %fd117;
	{ // callseq 10, 0
	.param .b64 param0;
	st.param.f64 	[param0], %fd119;
	.param .b64 param1;
	st.param.f64 	[param1], 0d4000000000000000;
	.param .b64 retval0;
	call.uni (retval0), 
	__internal_accurate_pow, 
	(
	param0, 
	param1
	);
	ld.param.f64 	%fd3190, [retval0];
	} // callseq 10
	setp.lt.s32 	%p145, %r53, 0;
	neg.f64 	%fd3192, %fd3190;
	selp.f64 	%fd3193, %fd3192, %fd3190, %p142;
	selp.f64 	%fd3194, %fd3193, %fd3190, %p145;
	setp.eq.f64 	%p146, %fd117, 0d0000000000000000;
	selp.b32 	%r843, %r53, 0, %p142;
	or.b32  	%r844, %r843, 2146435072;
	selp.b32 	%r845, %r844, %r843, %p141;
	mov.b32 	%r846, 0;
	mov.b64 	%fd3195, {%r846, %r845};
	selp.f64 	%fd11855, %fd3195, %fd3194, %p146;
	add.f64 	%fd3196, %fd117, 0d4000000000000000;
	{
	.reg .b32 %temp; 
	mov.b64 	{%temp, %r847}, %fd3196;
	}
	and.b32  	%r848, %r847, 2146435072;
	setp.ne.s32 	%p147, %r848, 2146435072;
	@%p147 bra 	$L__BB0_93;
	setp.nan.f64 	%p148, %fd117, %fd117;
	@%p148 bra 	$L__BB0_92;
	setp.neu.f64 	%p149, %fd119, 0d7FF0000000000000;
	@%p149 bra 	$L__BB0_93;
	setp.lt.s32 	%p150, %r53, 0;
	selp.b32 	%r849, %r10, %r9, %p1;
	selp.b32 	%r850, %r849, %r9, %p150;
	mov.b32 	%r851, 0;
	mov.b64 	%fd11855, {%r851, %r850};
	bra.uni 	$L__BB0_93;
$L__BB0_92:
	mov.f64 	%fd3197, 0d4000000000000000;
	add.rn.f64 	%fd11855, %fd117, %fd3197;
$L__BB0_93:
	setp.lt.s32 	%p151, %r681, 0;
	setp.eq.s32 	%p152, %r3, 1062207488;
	setp.eq.f64 	%p154, %fd117, 0d3FF0000000000000;
	selp.f64 	%fd3198, 0d3FF0000000000000, %fd11855, %p154;
	div.rn.f64 	%fd3199, %fd118, %fd3198;
	fma.rn.f64 	%fd124, %fd78, %fd3199, %fd116;
	ld.global.f64 	%fd3200, [%rd826+-32008];
	ld.global.f64 	%fd3201, [%rd826+-8];
	add.f64 	%fd125, %fd78, %fd117;
	mul.f64 	%fd126, %fd3200, %fd3201;
	{
	.reg .b32 %temp; 
	mov.b64 	{%temp, %r54}, %fd125;
	}
	abs.f64 	%fd127, %fd125;
	{ // callseq 11, 0
	.param .b64 param0;
	st.param.f64 	[param0], %fd127;
	.param .b64 param1;
	st.param.f64 	[param1], 0d4000000000000000;
	.param .b64 retval0;
	call.uni (retval0), 
	__internal_accurate_pow, 
	(
	param0, 
	param1
	);
	ld.param.f64 	%fd3202, [retval0];
	} // callseq 11
	setp.lt.s32 	%p155, %r54, 0;
	neg.f64 	%fd3204, %fd3202;
	selp.f64 	%fd3205, %fd3204, %fd3202, %p152;
	selp.f64 	%fd3206, %fd3205, %fd3202, %p155;
	setp.eq.f64 	%p156, %fd125, 0d0000000000000000;
	selp.b32 	%r852, %r54, 0, %p152;
	or.b32  	%r853, %r852, 2146435072;
	selp.b32 	%r854, %r853, %r852, %p151;
	mov.b32 	%r855, 0;
	mov.b64 	%fd3207, {%r855, %r854};
	selp.f64 	%fd11856, %fd3207, %fd3206, %p156;
	add.f64 	%fd3208, %fd125, 0d4000000000000000;
	{
	.reg .b32 %temp; 
	mov.b64 	{%temp, %r856}, %fd3208;
	}
	and.b32  	%r857, %r856, 2146435072;
	setp.ne.s32 	%p157, %r857, 2146435072;
	@%p157 bra 	$L__BB0_98;
	setp.nan.f64 	%p158, %fd125, %fd125;
	@%p158 bra 	$L__BB0_97;
	setp.neu.f64 	%p159, %fd127, 0d7FF0000000000000;
	@%p159 bra 	$L__BB0_98;
	setp.lt.s32 	%p160, %r54, 0;
	selp.b32 	%r858, %r10, %r9, %p1;
	selp.b32 	%r859, %r858, %r9, %p160;
	mov.b32 	%r860, 0;
	mov.b64 	%fd11856, {%r860, %r859};
	bra.uni 	$L__BB0_98;
$L__BB0_97:
	mov.f64 	%fd3209, 0d4000000000000000;
	add.rn.f64 	%fd11856, %fd125, %fd3209;
$L__BB0_98:
	setp.lt.s32 	%p161, %r681, 0;
	setp.eq.s32 	%p162, %r3, 1062207488;
	setp.eq.f64 	%p164, %fd125, 0d3FF0000000000000;
	selp.f64 	%fd3210, 0d3FF0000000000000, %fd11856, %p164;
	div.rn.f64 	%fd3211, %fd126, %fd3210;
	fma.rn.f64 	%fd132, %fd78, %fd3211, %fd124;
	ld.global.f64 	%fd3212, [%rd826+-32000];
	ld.global.f64 	%fd3213, [%rd826];
	add.f64 	%fd11849, %fd78, %fd125;
	mul.f64 	%fd134, %fd3212, %fd3213;
	{
	.reg .b32 %temp; 
	mov.b64 	{%temp, %r55}, %fd11849;
	}
	abs.f64 	%fd135, %fd11849;
	{ // callseq 12, 0
	.param .b64 param0;
	st.param.f64 	[param0], %fd135;
	.param .b64 param1;
	st.param.f64 	[param1], 0d4000000000000000;
	.param .b64 retval0;
	call.uni (retval0), 
	__internal_accurate_pow, 
	(
	param0, 
	param1
	);
	ld.param.f64 	%fd3214, [retval0];
	} // callseq 12
	setp.lt.s32 	%p165, %r55, 0;
	neg.f64 	%fd3216, %fd3214;
	selp.f64 	%fd3217, %fd3216, %fd3214, %p162;
	selp.f64 	%fd3218, %fd3217, %fd3214, %p165;
	setp.eq.f64 	%p166, %fd11849, 0d0000000000000000;
	selp.b32 	%r861, %r55, 0, %p162;
	or.b32  	%r862, %r861, 2146435072;
	selp.b32 	%r863, %r862, %r861, %p161;
	mov.b32 	%r864, 0;
	mov.b64 	%fd3219, {%r864, %r863};
	selp.f64 	%fd11857, %fd3219, %fd3218, %p166;
	add.f64 	%fd3220, %fd11849, 0d4000000000000000;
	{
	.reg .b32 %temp; 
	mov.b64 	{%temp, %r865}, %fd3220;
	}
	and.b32  	%r866, %r865, 2146435072;
	setp.ne.s32 	%p167, %r866, 2146435072;
	@%p167 bra 	$L__BB0_103;
	setp.nan.f64 	%p168, %fd11849, %fd11849;
	@%p168 bra 	$L__BB0_102;
	setp.neu.f64 	%p169, %fd135, 0d7FF0000000000000;
	@%p169 bra 	$L__BB0_103;
	setp.lt.s32 	%p170, %r55, 0;
	selp.b32 	%r867, %r10, %r9, %p1;
	selp.b32 	%r868, %r867, %r9, %p170;
	mov.b32 	%r869, 0;
	mov.b64 	%fd11857, {%r869, %r868};
	bra.uni 	$L__BB0_103;
$L__BB0_102:
	mov.f64 	%fd3221, 0d4000000000000000;
	add.rn.f64 	%fd11857, %fd11849, %fd3221;
$L__BB0_103:
	setp.eq.f64 	%p171, %fd11849, 0d3FF0000000000000;
	selp.f64 	%fd3222, 0d3FF0000000000000, %fd11857, %p171;
	div.rn.f64 	%fd3223, %fd134, %fd3222;
	fma.rn.f64 	%fd11858, %fd78, %fd3223, %fd132;
	add.s32 	%r4245, %r4245, 4;
	add.s64 	%rd826, %rd826, 32;
	setp.ne.s32 	%p172, %r4245, 2000;
	@%p172 bra 	$L__BB0_83;
$L__BB0_104:
	ld.global.f64 	%fd3224, [%rd20+368768];
	rcp.rn.f64 	%fd3225, %fd3224;
	mul.f64 	%fd3226, %fd11858, %fd3225;
	st.global.f64 	[%rd20+384768], %fd3226;
	sqrt.rn.f64 	%fd3227, %fd3226;
	st.global.f64 	[%rd20+400768], %fd3227;
	add.s32 	%r4244, %r4244, 1;
	setp.ne.s32 	%p173, %r4244, 2000;
	@%p173 bra 	$L__BB0_62;
	mov.b64 	%rd827, 0;
$L__BB0_106:
	add.s64 	%rd261, %rd5, %rd827;
	ld.global.u8 	%rs6, [%rd261+320768];
	st.global.u8 	[%rd261+336768], %rs6;
	add.s64 	%rd25, %rd827, 1;
	setp.lt.u64 	%p174, %rd827, 7999;
	mov.u64 	%rd827, %rd25;
	@%p174 bra 	$L__BB0_106;
	mov.b64 	%rd828, 0;
$L__BB0_108:
	add.s64 	%rd263, %rd5, %rd828;
	ld.global.u8 	%rs7, [%rd263+192768];
	st.global.u8 	[%rd263+352768], %rs7;
	add.s64 	%rd27, %rd828, 1;
	setp.lt.u64 	%p175, %rd828, 7999;
	mov.u64 	%rd828, %rd27;
	@%p175 bra 	$L__BB0_108;
	mov.b64 	%rd829, 0;
$L__BB0_110:
	add.s64 	%rd265, %rd5, %rd829;
	ld.global.u8 	%rs8, [%rd265+304768];
	st.global.u8 	[%rd265+368768], %rs8;
	add.s64 	%rd29, %rd829, 1;
	setp.lt.u64 	%p176, %rd829, 7999;
	mov.u64 	%rd829, %rd29;
	@%p176 bra 	$L__BB0_110;
	ld.global.f64 	%fd3228, [%rd5+368768];
	div.rn.f64 	%fd142, %fd3228, 0d409F400000000000;
	mov.b32 	%r4247, 0;
$L__BB0_112:
	neg.s32 	%r871, %r4247;
	mul.wide.u32 	%rd266, %r4247, 8;
	add.s64 	%rd30, %rd5, %rd266;
	ld.global.f64 	%fd11862, [%rd30+352768];
	and.b32  	%r59, %r871, 3;
	setp.eq.s32 	%p177, %r59, 0;
	mov.f64 	%fd11871, 0d0000000000000000;
	mov.u32 	%r4248, %r4247;
	@%p177 bra 	$L__BB0_131;
	setp.lt.s32 	%p178, %r681, 0;
	setp.eq.s32 	%p179, %r3, 1062207488;
	ld.global.f64 	%fd3231, [%rd30+336768];
	ld.global.f64 	%fd3232, [%rd30+368768];
	add.f64 	%fd11862, %fd142, %fd11862;
	mul.f64 	%fd145, %fd3231, %fd3232;
	{
	.reg .b32 %temp; 
	mov.b64 	{%temp, %r60}, %fd11862;
	}
	abs.f64 	%fd146, %fd11862;
	{ // callseq 13, 0
	.param .b64 param0;
	st.param.f64 	[param0], %fd146;
	.param .b64 param1;
	st.param.f64 	[param1], 0d4000000000000000;
	.param .b64 retval0;
	call.uni (retval0), 
	__internal_accurate_pow, 
	(
	param0, 
	param1
	);
	ld.param.f64 	%fd3233, [retval0];
	} // callseq 13
	setp.lt.s32 	%p181, %r60, 0;
	neg.f64 	%fd3235, %fd3233;
	selp.f64 	%fd3236, %fd3235, %fd3233, %p179;
	selp.f64 	%fd3237, %fd3236, %fd3233, %p181;
	setp.eq.f64 	%p182, %fd11862, 0d0000000000000000;
	selp.b32 	%r872, %r60, 0, %p179;
	or.b32  	%r873, %r872, 2146435072;
	selp.b32 	%r874, %r873, %r872, %p178;
	mov.b32 	%r875, 0;
	mov.b64 	%fd3238, {%r875, %r874};
	selp.f64 	%fd11859, %fd3238, %fd3237, %p182;
	add.f64 	%fd3239, %fd11862, 0d4000000000000000;
	{
	.reg .b32 %temp; 
	mov.b64 	{%temp, %r876}, %fd3239;
	}
	and.b32  	%r877, %r876, 2146435072;
	setp.ne.s32 	%p183, %r877, 2146435072;
	@%p183 bra 	$L__BB0_118;
	setp.nan.f64 	%p184, %fd11862, %fd11862;
	@%p184 bra 	$L__BB0_117;
	setp.neu.f64 	%p185, %fd146, 0d7FF0000000000000;
	@%p185 bra 	$L__BB0_118;
	setp.lt.s32 	%p186, %r60, 0;
	selp.b32 	%r878, %r10, %r9, %p1;
	selp.b32 	%r879, %r878, %r9, %p186;
	mov.b32 	%r880, 0;
	mov.b64 	%fd11859, {%r880, %r879};
	bra.uni 	$L__BB0_118;
$L__BB0_117:
	mov.f64 	%fd3240, 0d4000000000000000;
	add.rn.f64 	%fd11859, %fd11862, %fd3240;
$L__BB0_118:
	setp.eq.f64 	%p187, %fd11862, 0d3FF0000000000000;
	selp.f64 	%fd3241, 0d3FF0000000000000, %fd11859, %p187;
	div.rn.f64 	%fd3242, %fd145, %fd3241;
	fma.rn.f64 	%fd11871, %fd142, %fd3242, 0d0000000000000000;
	add.s32 	%r4248, %r4247, 1;
	setp.eq.s32 	%p188, %r59, 1;
	@%p188 bra 	$L__BB0_131;
	setp.lt.s32 	%p189, %r681, 0;
	setp.eq.s32 	%p190, %r3, 1062207488;
	ld.global.f64 	%fd3243, [%rd30+336776];
	ld.global.f64 	%fd3244, [%rd30+368776];
	add.f64 	%fd11862, %fd142, %fd11862;
	mul.f64 	%fd153, %fd3243, %fd3244;
	{
	.reg .b32 %temp; 
	mov.b64 	{%temp, %r62}, %fd11862;
	}
	abs.f64 	%fd154, %fd11862;
	{ // callseq 14, 0
	.param .b64 param0;
	st.param.f64 	[param0], %fd154;
	.param .b64 param1;
	st.param.f64 	[param1], 0d4000000000000000;
	.param .b64 retval0;
	call.uni (retval0), 
	__internal_accurate_pow, 
	(
	param0, 
	param1
	);
	ld.param.f64 	%fd3245, [retval0];
	} // callseq 14
	setp.lt.s32 	%p192, %r62, 0;
	neg.f64 	%fd3247, %fd3245;
	selp.f64 	%fd3248, %fd3247, %fd3245, %p190;
	selp.f64 	%fd3249, %fd3248, %fd3245, %p192;
	setp.eq.f64 	%p193, %fd11862, 0d0000000000000000;
	selp.b32 	%r881, %r62, 0, %p190;
	or.b32  	%r882, %r881, 2146435072;
	selp.b32 	%r883, %r882, %r881, %p189;
	mov.b32 	%r884, 0;
	mov.b64 	%fd3250, {%r884, %r883};
	selp.f64 	%fd11860, %fd3250, %fd3249, %p193;
	add.f64 	%fd3251, %fd11862, 0d4000000000000000;
	{
	.reg .b32 %temp; 
	mov.b64 	{%temp, %r885}, %fd3251;
	}
	and.b32  	%r886, %r885, 2146435072;
	setp.ne.s32 	%p194, %r886, 2146435072;
	@%p194 bra 	$L__BB0_124;
	setp.nan.f64 	%p195, %fd11862, %fd11862;
	@%p195 bra 	$L__BB0_123;
	setp.neu.f64 	%p196, %fd154, 0d7FF0000000000000;
	@%p196 bra 	$L__BB0_124;
	setp.lt.s32 	%p197, %r62, 0;
	selp.b32 	%r887, %r10, %r9, %p1;
	selp.b32 	%r888, %r887, %r9, %p197;
	mov.b32 	%r889, 0;
	mov.b64 	%fd11860, {%r889, %r888};
	bra.uni 	$L__BB0_124;
$L__BB0_123:
	mov.f64 	%fd3252, 0d4000000000000000;
	add.rn.f64 	%fd11860, %fd11862, %fd3252;
$L__BB0_124:
	setp.eq.f64 	%p198, %fd11862, 0d3FF0000000000000;
	selp.f64 	%fd3253, 0d3FF0000000000000, %fd11860, %p198;
	div.rn.f64 	%fd3254, %fd153, %fd3253;
	fma.rn.f64 	%fd11871, %fd142, %fd3254, %fd11871;
	add.s32 	%r4248, %r4247, 2;
	setp.eq.s32 	%p199, %r59, 2;
	@%p199 bra 	$L__BB0_131;
	setp.lt.s32 	%p200, %r681, 0;
	setp.eq.s32 	%p201, %r3, 1062207488;
	ld.global.f64 	%fd3255, [%rd30+336784];
	ld.global.f64 	%fd3256, [%rd30+368784];
	add.f64 	%fd11862, %fd142, %fd11862;
	mul.f64 	%fd161, %fd3255, %fd3256;
	{
	.reg .b32 %temp; 
	mov.b64 	{%temp, %r64}, %fd11862;
	}
	abs.f64 	%fd162, %fd11862;
	{ // callseq 15, 0
	.param .b64 param0;
	st.param.f64 	[param0], %fd162;
	.param .b64 param1;
	st.param.f64 	[param1], 0d4000000000000000;
	.param .b64 retval0;
	call.uni (retval0), 
	__internal_accurate_pow, 
	(
	param0, 
	param1
	);
	ld.param.f64 	%fd3257, [retval0];
	} // callseq 15
	setp.lt.s32 	%p203, %r64, 0;
	neg.f64 	%fd3259, %fd3257;
	selp.f64 	%fd3260, %fd3259, %fd3257, %p201;
	selp.f64 	%fd3261, %fd3260, %fd3257, %p203;
	setp.eq.f64 	%p204, %fd11862, 0d0000000000000000;
	selp.b32 	%r890, %r64, 0, %p201;
	or.b32  	%r891, %r890, 2146435072;
	selp.b32 	%r892, %r891, %r890, %p200;
	mov.b32 	%r893, 0;
	mov.b64 	%fd3262, {%r893, %r892};
	selp.f64 	%fd11861, %fd3262, %fd3261, %p204;
	add.f64 	%fd3263, %fd11862, 0d4000000000000000;
	{
	.reg .b32 %temp; 
	mov.b64 	{%temp, %r894}, %fd3263;
	}
	and.b32  	%r895, %r894, 2146435072;
	setp.ne.s32 	%p205, %r895, 2146435072;
	@%p205 bra 	$L__BB0_130;
	setp.nan.f64 	%p206, %fd11862, %fd11862;
	@%p206 bra 	$L__BB0_129;
	setp.neu.f64 	%p207, %fd162, 0d7FF0000000000000;
	@%p207 bra 	$L__BB0_130;
	setp.lt.s32 	%p208, %r64, 0;
	selp.b32 	%r896, %r10, %r9, %p1;
	selp.b32 	%r897, %r896, %r9, %p208;
	mov.b32 	%r898, 0;
	mov.b64 	%fd11861, {%r898, %r897};
	bra.uni 	$L__BB0_130;
$L__BB0_129:
	mov.f64 	%fd3264, 0d4000000000000000;
	add.rn.f64 	%fd11861, %fd11862, %fd3264;
$L__BB0_130:
	setp.eq.f64 	%p209, %fd11862, 0d3FF0000000000000;
	selp.f64 	%fd3265, 0d3FF0000000000000, %fd11861, %p209;
	div.rn.f64 	%fd3266, %fd161, %fd3265;
	fma.rn.f64 	%fd11871, %fd142, %fd3266, %fd11871;
	add.s32 	%r4248, %r4247, 3;
$L__BB0_131:
	add.s32 	%r899, %r4247, -1997;
	setp.lt.u32 	%p210, %r899, 3;
	@%p210 bra 	$L__BB0_154;
	mul.wide.u32 	%rd267, %r4248, 8;
	add.s64 	%rd830, %rd19, %rd267;
$L__BB0_133:
	setp.lt.s32 	%p211, %r681, 0;
	setp.eq.s32 	%p212, %r3, 1062207488;
	ld.global.f64 	%fd3267, [%rd830+-32024];
	ld.global.f64 	%fd3268, [%rd830+-24];
	add.f64 	%fd173, %fd142, %fd11862;
	mul.f64 	%fd174, %fd3267, %fd3268;
	{
	.reg .b32 %temp; 
	mov.b64 	{%temp, %r68}, %fd173;
	}
	abs.f64 	%fd175, %fd173;
	{ // callseq 16, 0
	.param .b64 param0;
	st.param.f64 	[param0], %fd175;
	.param .b64 param1;
	st.param.f64 	[param1], 0d4000000000000000;
	.param .b64 retval0;
	call.uni (retval0), 
	__internal_accurate_pow, 
	(
	param0, 
	param1
	);
	ld.param.f64 	%fd3269, [retval0];
	} // callseq 16
	setp.lt.s32 	%p214, %r68, 0;
	neg.f64 	%fd3271, %fd3269;
	selp.f64 	%fd3272, %fd3271, %fd3269, %p212;
	selp.f64 	%fd3273, %fd3272, %fd3269, %p214;
	setp.eq.f64 	%p215, %fd173, 0d0000000000000000;
	selp.b32 	%r900, %r68, 0, %p212;
	or.b32  	%r901, %r900, 2146435072;
	selp.b32 	%r902, %r901, %r900, %p211;
	mov.b32 	%r903, 0;
	mov.b64 	%fd3274, {%r903, %r902};
	selp.f64 	%fd11867, %fd3274, %fd3273, %p215;
	add.f64 	%fd3275, %fd173, 0d4000000000000000;
	{
	.reg .b32 %temp; 
	mov.b64 	{%temp, %r904}, %fd3275;
	}
	and.b32  	%r905, %r904, 2146435072;
	setp.ne.s32 	%p216, %r905, 2146435072;
	@%p216 bra 	$L__BB0_138;
	setp.num.f64 	%p217, %fd173, %fd173;
	@%p217 bra 	$L__BB0_136;
	mov.f64 	%fd3276, 0d4000000000000000;
	add.rn.f64 	%fd11867, %fd173, %fd3276;
	bra.uni 	$L__BB0_138;
$L__BB0_136:
	setp.neu.f64 	%p218, %fd175, 0d7FF0000000000000;
	@%p218 bra 	$L__BB0_138;
	setp.lt.s32 	%p219, %r68, 0;
	selp.b32 	%r906, %r10, %r9, %p1;
	selp.b32 	%r907, %r906, %r9, %p219;
	mov.b32 	%r908, 0;
	mov.b64 	%fd11867, {%r908, %r907};
$L__BB0_138:
	setp.lt.s32 	%p220, %r681, 0;
	setp.eq.s32 	%p221, %r3, 1062207488;
	setp.eq.f64 	%p223, %fd173, 0d3FF0000000000000;
	selp.f64 	%fd3277, 0d3FF0000000000000, %fd11867, %p223;
	div.rn.f64 	%fd3278, %fd174, %fd3277;
	fma.rn.f64 	%fd180, %fd142, %fd3278, %fd11871;
	ld.global.f64 	%fd3279, [%rd830+-32016];
	ld.global.f64 	%fd3280, [%rd830+-16];
	add.f64 	%fd181, %fd142, %fd173;
	mul.f64 	%fd182, %fd3279, %fd3280;
	{
	.reg .b32 %temp; 
	mov.b64 	{%temp, %r69}, %fd181;
	}
	abs.f64 	%fd183, %fd181;
	{ // callseq 17, 0
	.param .b64 param0;
	st.param.f64 	[param0], %fd183;
	.param .b64 param1;
	st.param.f64 	[param1], 0d4000000000000000;
	.param .b64 retval0;
	call.uni (retval0), 
	__internal_accurate_pow, 
	(
	param0, 
	param1
	);
	ld.param.f64 	%fd3281, [retval0];
	} // callseq 17
	setp.lt.s32 	%p224, %r69, 0;
	neg.f64 	%fd3283, %fd3281;
	selp.f64 	%fd3284, %fd3283, %fd3281, %p221;
	selp.f64 	%fd3285, %fd3284, %fd3281, %p224;
	setp.eq.f64 	%p225, %fd181, 0d0000000000000000;
	selp.b32 	%r909, %r69, 0, %p221;
	or.b32  	%r910, %r909, 2146435072;
	selp.b32 	%r911, %r910, %r909, %p220;
	mov.b32 	%r912, 0;
	mov.b64 	%fd3286, {%r912, %r911};
	selp.f64 	%fd11868, %fd3286, %fd3285, %p225;
	add.f64 	%fd3287, %fd181, 0d4000000000000000;
	{
	.reg .b32 %temp; 
	mov.b64 	{%temp, %r913}, %fd3287;
	}
	and.b32  	%r914, %r913, 2146435072;
	setp.ne.s32 	%p226, %r914, 2146435072;
	@%p226 bra 	$L__BB0_143;
	setp.nan.f64 	%p227, %fd181, %fd181;
	@%p227 bra 	$L__BB0_142;
	setp.neu.f64 	%p228, %fd183, 0d7FF0000000000000;
	@%p228 bra 	$L__BB0_143;
	setp.lt.s32 	%p229, %r69, 0;
	selp.b32 	%r915, %r10, %r9, %p1;
	selp.b32 	%r916, %r915, %r9, %p229;
	mov.b32 	%r917, 0;
	mov.b64 	%fd11868, {%r917, %r916};
	bra.uni 	$L__BB0_143;
$L__BB0_142:
	mov.f64 	%fd3288, 0d4000000000000000;
	add.rn.f64 	%fd11868, %fd181, %fd3288;
$L__BB0_143:
	setp.lt.s32 	%p230, %r681, 0;
	setp.eq.s32 	%p231, %r3, 1062207488;
	setp.eq.f64 	%p233, %fd181, 0d3FF0000000000000;
	selp.f64 	%fd3289, 0d3FF0000000000000, %fd11868, %p233;
	div.rn.f64 	%fd3290, %fd182, %fd3289;
	fma.rn.f64 	%fd188, %fd142, %fd3290, %fd180;
	ld.global.f64 	%fd3291, [%rd830+-32008];
	ld.global.f64 	%fd3292, [%rd830+-8];
	add.f64 	%fd189, %fd142, %fd181;
	mul.f64 	%fd190, %fd3291, %fd3292;
	{
	.reg .b32 %temp; 
	mov.b64 	{%temp, %r70}, %fd189;
	}
	abs.f64 	%fd191, %fd189;
	{ // callseq 18, 0
	.param .b64 param0;
	st.param.f64 	[param0], %fd191;
	.param .b64 param1;
	st.param.f64 	[param1], 0d4000000000000000;
	.param .b64 retval0;
	call.uni (retval0), 
	__internal_accurate_pow, 
	(
	param0, 
	param1
	);
	ld.param.f64 	%fd3293, [retval0];
	} // callseq 18
	setp.lt.s32 	%p234, %r70, 0;
	neg.f64 	%fd3295, %fd3293;
	selp.f64 	%fd3296, %fd3295, %fd3293, %p231;
	selp.f64 	%fd3297, %fd3296, %fd3293, %p234;
	setp.eq.f64 	%p235, %fd189, 0d0000000000000000;
	selp.b32 	%r918, %r70, 0, %p231;
	or.b32  	%r919, %r918, 2146435072;
	selp.b32 	%r920, %r919, %r918, %p230;
	mov.b32 	%r921, 0;
	mov.b64 	%fd3298, {%r921, %r920};
	selp.f64 	%fd11869, %fd3298, %fd3297, %p235;
	add.f64 	%fd3299, %fd189, 0d4000000000000000;
	{
	.reg .b32 %temp; 
	mov.b64 	{%temp, %r922}, %fd3299;
	}
	and.b32  	%r923, %r922, 2146435072;
	setp.ne.s32 	%p236, %r923, 2146435072;
	@%p236 bra 	$L__BB0_148;
	setp.nan.f64 	%p237, %fd189, %fd189;
	@%p237 bra 	$L__BB0_147;
	setp.neu.f64 	%p238, %fd191, 0d7FF0000000000000;
	@%p238 bra 	$L__BB0_148;
	setp.lt.s32 	%p239, %r70, 0;
	selp.b32 	%r924, %r10, %r9, %p1;
	selp.b32 	%r925, %r924, %r9, %p239;
	mov.b32 	%r926, 0;
	mov.b64 	%fd11869, {%r926, %r925};
	bra.uni 	$L__BB0_148;
$L__BB0_147:
	mov.f64 	%fd3300, 0d4000000000000000;
	add.rn.f64 	%fd11869, %fd189, %fd3300;
$L__BB0_148:
	setp.lt.s32 	%p240, %r681, 0;
	setp.eq.s32 	%p241, %r3, 1062207488;
	setp.eq.f64 	%p243, %fd189, 0d3FF0000000000000;
	selp.f64 	%fd3301, 0d3FF0000000000000, %fd11869, %p243;
	div.rn.f64 	%fd3302, %fd190, %fd3301;
	fma.rn.f64 	%fd196, %fd142, %fd3302, %fd188;
	ld.global.f64 	%fd3303, [%rd830+-32000];
	ld.global.f64 	%fd3304, [%rd830];
	add.f64 	%fd11862, %fd142, %fd189;
	mul.f64 	%fd198, %fd3303, %fd3304;
	{
	.reg .b32 %temp; 
	mov.b64 	{%temp, %r71}, %fd11862;
	}
	abs.f64 	%fd199, %fd11862;
	{ // callseq 19, 0
	.param .b64 param0;
	st.param.f64 	[param0], %fd199;
	.param .b64 param1;
	st.param.f64 	[param1], 0d4000000000000000;
	.param .b64 retval0;
	call.uni (retval0), 
	__internal_accurate_pow, 
	(
	param0, 
	param1
	);
	ld.param.f64 	%fd3305, [retval0];
	} // callseq 19
	setp.lt.s32 	%p244, %r71, 0;
	neg.f64 	%fd3307, %fd3305;
	selp.f64 	%fd3308, %fd3307, %fd3305, %p241;
	selp.f64 	%fd3309, %fd3308, %fd3305, %p244;
	setp.eq.f64 	%p245, %fd11862, 0d0000000000000000;
	selp.b32 	%r927, %r71, 0, %p241;
	or.b32  	%r928, %r927, 2146435072;
	selp.b32 	%r929, %r928, %r927, %p240;
	mov.b32 	%r930, 0;
	mov.b64 	%fd3310, {%r930, %r929};
	selp.f64 	%fd11870, %fd3310, %fd3309, %p245;
	add.f64 	%fd3311, %fd11862, 0d4000000000000000;
	{
	.reg .b32 %temp; 
	mov.b64 	{%temp, %r931}, %fd3311;
	}
	and.b32  	%r932, %r931, 2146435072;
	setp.ne.s32 	%p246, %r932, 2146435072;
	@%p246 bra 	$L__BB0_153;
	setp.nan.f64 	%p247, %fd11862, %fd11862;
	@%p247 bra 	$L__BB0_152;
	setp.neu.f64 	%p248, %fd199, 0d7FF0000000000000;
	@%p248 bra 	$L__BB0_153;
	setp.lt.s32 	%p249, %r71, 0;
	selp.b32 	%r933, %r10, %r9, %p1;
	selp.b32 	%r934, %r933, %r9, %p249;
	mov.b32 	%r935, 0;
	mov.b64 	%fd11870, {%r935, %r934};
	bra.uni 	$L__BB0_153;
$L__BB0_152:
	mov.f64 	%fd3312, 0d4000000000000000;
	add.rn.f64 	%fd11870, %fd11862, %fd3312;
$L__BB0_153:
	setp.eq.f64 	%p250, %fd11862, 0d3FF0000000000000;
	selp.f64 	%fd3313, 0d3FF0000000000000, %fd11870, %p250;
	div.rn.f64 	%fd3314, %fd198, %fd3313;
	fma.rn.f64 	%fd11871, %fd142, %fd3314, %fd196;
	add.s32 	%r4248, %r4248, 4;
	add.s64 	%rd830, %rd830, 32;
	setp.ne.s32 	%p251, %r4248, 2000;
	@%p251 bra 	$L__BB0_133;
$L__BB0_154:
	ld.global.f64 	%fd3315, [%rd30+368768];
	rcp.rn.f64 	%fd3316, %fd3315;
	mul.f64 	%fd3317, %fd11871, %fd3316;
	st.global.f64 	[%rd30+384768], %fd3317;
	sqrt.rn.f64 	%fd3318, %fd3317;
	st.global.f64 	[%rd30+400768], %fd3318;
	add.s32 	%r4247, %r4247, 1;
	setp.ne.s32 	%p252, %r4247, 2000;
	@%p252 bra 	$L__BB0_112;
	mov.b64 	%rd831, 0;
$L__BB0_156:
	add.s64 	%rd269, %rd5, %rd831;
	ld.global.u8 	%rs9, [%rd269+320768];
	st.global.u8 	[%rd269+336768], %rs9;
	add.s64 	%rd35, %rd831, 1;
	setp.lt.u64 	%p253, %rd831, 7999;
	mov.u64 	%rd831, %rd35;
	@%p253 bra 	$L__BB0_156;
	mov.b64 	%rd832, 0;
$L__BB0_158:
	add.s64 	%rd271, %rd5, %rd832;
	ld.global.u8 	%rs10, [%rd271+192768];
	st.global.u8 	[%rd271+352768], %rs10;
	add.s64 	%rd37, %rd832, 1;
	setp.lt.u64 	%p254, %rd832, 7999;
	mov.u64 	%rd832, %rd37;
	@%p254 bra 	$L__BB0_158;
	mov.b64 	%rd833, 0;
$L__BB0_160:
	add.s64 	%rd273, %rd5, %rd833;
	ld.global.u8 	%rs11, [%rd273+304768];
	st.global.u8 	[%rd273+368768], %rs11;
	add.s64 	%rd39, %rd833, 1;
	setp.lt.u64 	%p255, %rd833, 7999;
	mov.u64 	%rd833, %rd39;
	@%p255 bra 	$L__BB0_160;
	mov.b32 	%r4250, 0;
	selp.b32 	%r943, %r10, %r9, %p1;
$L__BB0_162:
	setp.lt.s32 	%p256, %r681, 0;
	setp.eq.s32 	%p257, %r3, 1062207488;
	mul.wide.u32 	%rd274, %r4250, 8;
	add.s64 	%rd40, %rd5, %rd274;
	ld.global.f64 	%fd206, [%rd40+352768];
	ld.global.f64 	%fd207, [%rd40+336768];
	{
	.reg .b32 %temp; 
	mov.b64 	{%temp, %r75}, %fd206;
	}
	abs.f64 	%fd208, %fd206;
	{ // callseq 20, 0
	.param .b64 param0;
	st.param.f64 	[param0], %fd208;
	.param .b64 param1;
	st.param.f64 	[param1], 0d4000000000000000;
	.param .b64 retval0;
	call.uni (retval0), 
	__internal_accurate_pow, 
	(
	param0, 
	param1
	);
	ld.param.f64 	%fd3319, [retval0];
	} // callseq 20
	setp.lt.s32 	%p259, %r75, 0;
	neg.f64 	%fd3321, %fd3319;
	selp.f64 	%fd3322, %fd3321, %fd3319, %p257;
	selp.f64 	%fd3323, %fd3322, %fd3319, %p259;
	setp.eq.f64 	%p260, %fd206, 0d0000000000000000;
	selp.b32 	%r937, %r75, 0, %p257;
	or.b32  	%r938, %r937, 2146435072;
	selp.b32 	%r939, %r938, %r937, %p256;
	mov.b32 	%r940, 0;
	mov.b64 	%fd3324, {%r940, %r939};
	selp.f64 	%fd11872, %fd3324, %fd3323, %p260;
	add.f64 	%fd3325, %fd206, 0d4000000000000000;
	{
	.reg .b32 %temp; 
	mov.b64 	{%temp, %r941}, %fd3325;
	}
	and.b32  	%r942, %r941, 2146435072;
	setp.ne.s32 	%p261, %r942, 2146435072;
	@%p261 bra 	$L__BB0_167;
	setp.num.f64 	%p262, %fd206, %fd206;
	@%p262 bra 	$L__BB0_165;
	mov.f64 	%fd3326, 0d4000000000000000;
	add.rn.f64 	%fd11872, %fd206, %fd3326;
	bra.uni 	$L__BB0_167;
$L__BB0_165:
	setp.neu.f64 	%p263, %fd208, 0d7FF0000000000000;
	@%p263 bra 	$L__BB0_167;
	setp.lt.s32 	%p264, %r75, 0;
	selp.b32 	%r944, %r943, %r9, %p264;
	mov.b32 	%r945, 0;
	mov.b64 	%fd11872, {%r945, %r944};
$L__BB0_167:
	setp.lt.s32 	%p265, %r681, 0;
	setp.eq.s32 	%p266, %r3, 1062207488;
	setp.eq.f64 	%p268, %fd206, 0d3FF0000000000000;
	selp.f64 	%fd3327, 0d3FF0000000000000, %fd11872, %p268;
	div.rn.f64 	%fd3328, %fd207, %fd3327;
	st.global.f64 	[%rd40+448768], %fd3328;
	ld.global.f64 	%fd213, [%rd40+352776];
	ld.global.f64 	%fd214, [%rd40+336776];
	{
	.reg .b32 %temp; 
	mov.b64 	{%temp, %r76}, %fd213;
	}
	abs.f64 	%fd215, %fd213;
	{ // callseq 21, 0
	.param .b64 param0;
	st.param.f64 	[param0], %fd215;
	.param .b64 param1;
	st.param.f64 	[param1], 0d4000000000000000;
	.param .b64 retval0;
	call.uni (retval0), 
	__internal_accurate_pow, 
	(
	param0, 
	param1
	);
	ld.param.f64 	%fd3329, [retval0];
	} // callseq 21
	setp.lt.s32 	%p269, %r76, 0;
	neg.f64 	%fd3331, %fd3329;
	selp.f64 	%fd3332, %fd3331, %fd3329, %p266;
	selp.f64 	%fd3333, %fd3332, %fd3329, %p269;
	setp.eq.f64 	%p270, %fd213, 0d0000000000000000;
	selp.b32 	%r946, %r76, 0, %p266;
	or.b32  	%r947, %r946, 2146435072;
	selp.b32 	%r948, %r947, %r946, %p265;
	mov.b32 	%r949, 0;
	mov.b64 	%fd3334, {%r949, %r948};
	selp.f64 	%fd11873, %fd3334, %fd3333, %p270;
	add.f64 	%fd3335, %fd213, 0d4000000000000000;
	{
	.reg .b32 %temp; 
	mov.b64 	{%temp, %r950}, %fd3335;
	}
	and.b32  	%r951, %r950, 2146435072;
	setp.ne.s32 	%p271, %r951, 2146435072;
	@%p271 bra 	$L__BB0_172;
	setp.nan.f64 	%p272, %fd213, %fd213;
	@%p272 bra 	$L__BB0_171;
	setp.neu.f64 	%p273, %fd215, 0d7FF0000000000000;
	@%p273 bra 	$L__BB0_172;
	setp.lt.s32 	%p274, %r76, 0;
	selp.b32 	%r953, %r943, %r9, %p274;
	mov.b32 	%r954, 0;
	mov.b64 	%fd11873, {%r954, %r953};
	bra.uni 	$L__BB0_172;
$L__BB0_171:
	mov.f64 	%fd3336, 0d4000000000000000;
	add.rn.f64 	%fd11873, %fd213, %fd3336;
$L__BB0_172:
	setp.lt.s32 	%p275, %r681, 0;
	setp.eq.s32 	%p276, %r3, 1062207488;
	setp.eq.f64 	%p278, %fd213, 0d3FF0000000000000;
	selp.f64 	%fd3337, 0d3FF0000000000000, %fd11873, %p278;
	div.rn.f64 	%fd3338, %fd214, %fd3337;
	st.global.f64 	[%rd40+448776], %fd3338;
	ld.global.f64 	%fd220, [%rd40+352784];
	ld.global.f64 	%fd221, [%rd40+336784];
	{
	.reg .b32 %temp; 
	mov.b64 	{%temp, %r77}, %fd220;
	}
	abs.f64 	%fd222, %fd220;
	{ // callseq 22, 0
	.param .b64 param0;
	st.param.f64 	[param0], %fd222;
	.param .b64 param1;
	st.param.f64 	[param1], 0d4000000000000000;
	.param .b64 retval0;
	call.uni (retval0), 
	__internal_accurate_pow, 
	(
	param0, 
	param1
	);
	ld.param.f64 	%fd3339, [retval0];
	} // callseq 22
	setp.lt.s32 	%p279, %r77, 0;
	neg.f64 	%fd3341, %fd3339;
	selp.f64 	%fd3342, %fd3341, %fd3339, %p276;
	selp.f64 	%fd3343, %fd3342, %fd3339, %p279;
	setp.eq.f64 	%p280, %fd220, 0d0000000000000000;
	selp.b32 	%r955, %r77, 0, %p276;
	or.b32  	%r956, %r955, 2146435072;
	selp.b32 	%r957, %r956, %r955, %p275;
	mov.b32 	%r958, 0;
	mov.b64 	%fd3344, {%r958, %r957};
	selp.f64 	%fd11874, %fd3344, %fd3343, %p280;
	add.f64 	%fd3345, %fd220, 0d4000000000000000;
	{
	.reg .b32 %temp; 
	mov.b64 	{%temp, %r959}, %fd3345;
	}
	and.b32  	%r960, %r959, 2146435072;
	setp.ne.s32 	%p281, %r960, 2146435072;
	@%p281 bra 	$L__BB0_177;
	setp.nan.f64 	%p282, %fd220, %fd220;
	@%p282 bra 	$L__BB0_176;
	setp.neu.f64 	%p283, %fd222, 0d7FF0000000000000;
	@%p283 bra 	$L__BB0_177;
	setp.lt.s32 	%p284, %r77, 0;
	selp.b32 	%r962, %r943, %r9, %p284;
	mov.b32 	%r963, 0;
	mov.b64 	%fd11874, {%r963, %r962};
	bra.uni 	$L__BB0_177;
$L__BB0_176:
	mov.f64 	%fd3346, 0d4000000000000000;
	add.rn.f64 	%fd11874, %fd220, %fd3346;
$L__BB0_177:
	setp.lt.s32 	%p285, %r681, 0;
	setp.eq.s32 	%p286, %r3, 1062207488;
	setp.eq.f64 	%p288, %fd220, 0d3FF0000000000000;
	selp.f64 	%fd3347, 0d3FF0000000000000, %fd11874, %p288;
	div.rn.f64 	%fd3348, %fd221, %fd3347;
	st.global.f64 	[%rd40+448784], %fd3348;
	ld.global.f64 	%fd227, [%rd40+352792];
	ld.global.f64 	%fd228, [%rd40+336792];
	{
	.reg .b32 %temp; 
	mov.b64 	{%temp, %r78}, %fd227;
	}
	abs.f64 	%fd229, %fd227;
	{ // callseq 23, 0
	.param .b64 param0;
	st.param.f64 	[param0], %fd229;
	.param .b64 param1;
	st.param.f64 	[param1], 0d4000000000000000;
	.param .b64 retval0;
	call.uni (retval0), 
	__internal_accurate_pow, 
	(
	param0, 
	param1
	);
	ld.param.f64 	%fd3349, [retval0];
	} // callseq 23
	setp.lt.s32 	%p289, %r78, 0;
	neg.f64 	%fd3351, %fd3349;
	selp.f64 	%fd3352, %fd3351, %fd3349, %p286;
	selp.f64 	%fd3353, %fd3352, %fd3349, %p289;
	setp.eq.f64 	%p290, %fd227, 0d0000000000000000;
	selp.b32 	%r964, %r78, 0, %p286;
	or.b32  	%r965, %r964, 2146435072;
	selp.b32 	%r966, %r965, %r964, %p285;
	mov.b32 	%r967, 0;
	mov.b64 	%fd3354, {%r967, %r966};
	selp.f64 	%fd11875, %fd3354, %fd3353, %p290;
	add.f64 	%fd3355, %fd227, 0d4000000000000000;
	{
	.reg .b32 %temp; 
	mov.b64 	{%temp, %r968}, %fd3355;
	}
	and.b32  	%r969, %r968, 2146435072;
	setp.ne.s32 	%p291, %r969, 2146435072;
	@%p291 bra 	$L__BB0_182;
	setp.nan.f64 	%p292, %fd227, %fd227;
	@%p292 bra 	$L__BB0_181;
	setp.neu.f64 	%p293, %fd229, 0d7FF0000000000000;
	@%p293 bra 	$L__BB0_182;
	setp.lt.s32 	%p294, %r78, 0;
	selp.b32 	%r971, %r943, %r9, %p294;
	mov.b32 	%r972, 0;
	mov.b64 	%fd11875, {%r972, %r971};
	bra.uni 	$L__BB0_182;
$L__BB0_181:
	mov.f64 	%fd3356, 0d4000000000000000;
	add.rn.f64 	%fd11875, %fd227, %fd3356;
$L__BB0_182:
	setp.eq.f64 	%p295, %fd227, 0d3FF0000000000000;
	selp.f64 	%fd3357, 0d3FF0000000000000, %fd11875, %p295;
	div.rn.f64 	%fd3358, %fd228, %fd3357;
	st.global.f64 	[%rd40+448792], %fd3358;
	add.s32 	%r4250, %r4250, 4;
	setp.ne.s32 	%p296, %r4250, 2000;
	@%p296 bra 	$L__BB0_162;
	mov.b64 	%rd834, 0;
$L__BB0_184:
	add.s64 	%rd276, %rd5, %rd834;
	ld.global.u8 	%rs12, [%rd276+448768];
	st.global.u8 	[%rd276+464768], %rs12;
	add.s64 	%rd42, %rd834, 1;
	setp.lt.u64 	%p297, %rd834, 7999;
	mov.u64 	%rd834, %rd42;
	@%p297 bra 	$L__BB0_184;
	ld.global.f64 	%fd234, [%rd5+193168];
	mov.b32 	%r4251, 0;
$L__BB0_186:
	setp.lt.s32 	%p298, %r681, 0;
	setp.eq.s32 	%p299, %r3, 1062207488;
	mul.wide.u32 	%rd277, %r4251, 8;
	add.s64 	%rd43, %rd5, %rd277;
	ld.global.f64 	%fd235, [%rd43+352768];
	ld.global.f64 	%fd236, [%rd43+336768];
	{
	.reg .b32 %temp; 
	mov.b64 	{%temp, %r81}, %fd235;
	}
	abs.f64 	%fd237, %fd235;
	{ // callseq 24, 0
	.param .b64 param0;
	st.param.f64 	[param0], %fd237;
	.param .b64 param1;
	st.param.f64 	[param1], 0d4000000000000000;
	.param .b64 retval0;
	call.uni (retval0), 
	__internal_accurate_pow, 
	(
	param0, 
	param1
	);
	ld.param.f64 	%fd3359, [retval0];
	} // callseq 24
	setp.lt.s32 	%p301, %r81, 0;
	neg.f64 	%fd3361, %fd3359;
	selp.f64 	%fd3362, %fd3361, %fd3359, %p299;
	selp.f64 	%fd3363, %fd3362, %fd3359, %p301;
	setp.eq.f64 	%p302, %fd235, 0d0000000000000000;
	selp.b32 	%r974, %r81, 0, %p299;
	or.b32  	%r975, %r974, 2146435072;
	selp.b32 	%r976, %r975, %r974, %p298;
	mov.b32 	%r977, 0;
	mov.b64 	%fd3364, {%r977, %r976};
	selp.f64 	%fd11876, %fd3364, %fd3363, %p302;
	add.f64 	%fd3365, %fd235, 0d4000000000000000;
	{
	.reg .b32 %temp; 
	mov.b64 	{%temp, %r978}, %fd3365;
	}
	and.b32  	%r979, %r978, 2146435072;
	setp.ne.s32 	%p303, %r979, 2146435072;
	@%p303 bra 	$L__BB0_191;
	setp.num.f64 	%p304, %fd235, %fd235;
	@%p304 bra 	$L__BB0_189;
	mov.f64 	%fd3366, 0d4000000000000000;
	add.rn.f64 	%fd11876, %fd235, %fd3366;
	bra.uni 	$L__BB0_191;
$L__BB0_189:
	setp.neu.f64 	%p305, %fd237, 0d7FF0000000000000;
	@%p305 bra 	$L__BB0_191;
	setp.lt.s32 	%p306, %r81, 0;
	selp.b32 	%r981, %r943, %r9, %p306;
	mov.b32 	%r982, 0;
	mov.b64 	%fd11876, {%r982, %r981};
$L__BB0_191:
	setp.lt.s32 	%p307, %r681, 0;
	setp.eq.s32 	%p308, %r3, 1062207488;
	setp.eq.f64 	%p310, %fd235, 0d3FF0000000000000;
	selp.f64 	%fd3367, 0d3FF0000000000000, %fd11876, %p310;
	sub.f64 	%fd3368, %fd234, %fd235;
	fma.rn.f64 	%fd3369, %fd3368, 0d3FB999999999999A, %fd3367;
	div.rn.f64 	%fd3370, %fd236, %fd3369;
	st.global.f64 	[%rd43+464768], %fd3370;
	ld.global.f64 	%fd242, [%rd43+352776];
	ld.global.f64 	%fd243, [%rd43+336776];
	{
	.reg .b32 %temp; 
	mov.b64 	{%temp, %r82}, %fd242;
	}
	abs.f64 	%fd244, %fd242;
	{ // callseq 25, 0
	.param .b64 param0;
	st.param.f64 	[param0], %fd244;
	.param .b64 param1;
	st.param.f64 	[param1], 0d4000000000000000;
	.param .b64 retval0;
	call.uni (retval0), 
	__internal_accurate_pow, 
	(
	param0, 
	param1
	);
	ld.param.f64 	%fd3371, [retval0];
	} // callseq 25
	setp.lt.s32 	%p311, %r82, 0;
	neg.f64 	%fd3373, %fd3371;
	selp.f64 	%fd3374, %fd3373, %fd3371, %p308;
	selp.f64 	%fd3375, %fd3374, %fd3371, %p311;
	setp.eq.f64 	%p312, %fd242, 0d0000000000000000;
	selp.b32 	%r983, %r82, 0, %p308;
	or.b32  	%r984, %r983, 2146435072;
	selp.b32 	%r985, %r984, %r983, %p307;
	mov.b32 	%r986, 0;
	mov.b64 	%fd3376, {%r986, %r985};
	selp.f64 	%fd11877, %fd3376, %fd3375, %p312;
	add.f64 	%fd3377, %fd242, 0d4000000000000000;
	{
	.reg .b32 %temp; 
	mov.b64 	{%temp, %r987}, %fd3377;
	}
	and.b32  	%r988, %r987, 2146435072;
	setp.ne.s32 	%p313, %r988, 2146435072;
	@%p313 bra 	$L__BB0_196;
	setp.nan.f64 	%p314, %fd242, %fd242;
	@%p314 bra 	$L__BB0_195;
	setp.neu.f64 	%p315, %fd244, 0d7FF0000000000000;
	@%p315 bra 	$L__BB0_196;
	setp.lt.s32 	%p316, %r82, 0;
	selp.b32 	%r990, %r943, %r9, %p316;
	mov.b32 	%r991, 0;
	mov.b64 	%fd11877, {%r991, %r990};
	bra.uni 	$L__BB0_196;
$L__BB0_195:
	mov.f64 	%fd3378, 0d4000000000000000;
	add.rn.f64 	%fd11877, %fd242, %fd3378;
$L__BB0_196:
	setp.eq.f64 	%p317, %fd242, 0d3FF0000000000000;
	selp.f64 	%fd3379, 0d3FF0000000000000, %fd11877, %p317;
	sub.f64 	%fd3380, %fd234, %fd242;
	fma.rn.f64 	%fd3381, %fd3380, 0d3FB999999999999A, %fd3379;
	div.rn.f64 	%fd3382, %fd243, %fd3381;
	st.global.f64 	[%rd43+464776], %fd3382;
	add.s32 	%r4251, %r4251, 2;
	setp.ne.s32 	%p318, %r4251, 50;
	@%p318 bra 	$L__BB0_186;
	mov.b64 	%rd835, 0;
$L__BB0_198:
	add.s64 	%rd279, %rd5, %rd835;
	ld.global.u8 	%rs13, [%rd279+192768];
	st.global.u8 	[%rd279+352768], %rs13;
	add.s64 	%rd45, %rd835, 1;
	setp.lt.u64 	%p319, %rd835, 7999;
	mov.u64 	%rd835, %rd45;
	@%p319 bra 	$L__BB0_198;
	mov.b32 	%r4252, 0;
$L__BB0_200:
	setp.lt.s32 	%p320, %r681, 0;
	setp.eq.s32 	%p321, %r3, 1062207488;
	mul.wide.u32 	%rd280, %r4252, 8;
	add.s64 	%rd46, %rd5, %rd280;
	ld.global.f64 	%fd249, [%rd46+352768];
	{
	.reg .b32 %temp; 
	mov.b64 	{%temp, %r85}, %fd249;
	}
	abs.f64 	%fd250, %fd249;
	{ // callseq 26, 0
	.param .b64 param0;
	st.param.f64 	[param0], %fd250;
	.param .b64 param1;
	st.param.f64 	[param1], 0d4000000000000000;
	.param .b64 retval0;
	call.uni (retval0), 
	__internal_accurate_pow, 
	(
	param0, 
	param1
	);
	ld.param.f64 	%fd3383, [retval0];
	} // callseq 26
	setp.lt.s32 	%p323, %r85, 0;
	neg.f64 	%fd3385, %fd3383;
	selp.f64 	%fd3386, %fd3385, %fd3383, %p321;
	selp.f64 	%fd3387, %fd3386, %fd3383, %p323;
	setp.eq.f64 	%p324, %fd249, 0d0000000000000000;
	selp.b32 	%r993, %r85, 0, %p321;
	or.b32  	%r994, %r993, 2146435072;
	selp.b32 	%r995, %r994, %r993, %p320;
	mov.b32 	%r996, 0;
	mov.b64 	%fd3388, {%r996, %r995};
	selp.f64 	%fd11878, %fd3388, %fd3387, %p324;
	add.f64 	%fd3389, %fd249, 0d4000000000000000;
	{
	.reg .b32 %temp; 
	mov.b64 	{%temp, %r997}, %fd3389;
	}
	and.b32  	%r998, %r997, 2146435072;
	setp.ne.s32 	%p325, %r998, 2146435072;
	@%p325 bra 	$L__BB0_205;
	setp.num.f64 	%p326, %fd249, %fd249;
	@%p326 bra 	$L__BB0_203;
	mov.f64 	%fd3390, 0d4000000000000000;
	add.rn.f64 	%fd11878, %fd249, %fd3390;
	bra.uni 	$L__BB0_205;
$L__BB0_203:
	setp.neu.f64 	%p327, %fd250, 0d7FF0000000000000;
	@%p327 bra 	$L__BB0_205;
	setp.lt.s32 	%p328, %r85, 0;
	selp.b32 	%r1000, %r943, %r9, %p328;
	mov.b32 	%r1001, 0;
	mov.b64 	%fd11878, {%r1001, %r1000};
$L__BB0_205:
	setp.lt.s32 	%p329, %r681, 0;
	setp.eq.s32 	%p330, %r3, 1062207488;
	setp.eq.f64 	%p332, %fd249, 0d3FF0000000000000;
	selp.f64 	%fd3391, 0d3FF0000000000000, %fd11878, %p332;
	ld.global.f64 	%fd3392, [%rd46+464768];
	mul.f64 	%fd3393, %fd3391, %fd3392;
	st.global.f64 	[%rd46+480768], %fd3393;
	mul.f64 	%fd3394, %fd249, 0d402921FB54442D18;
	mul.f64 	%fd3395, %fd249, %fd3394;
	mul.f64 	%fd3396, %fd12, %fd3395;
	div.rn.f64 	%fd3397, %fd3393, %fd3396;
	st.global.f64 	[%rd46+496768], %fd3397;
	ld.global.f64 	%fd255, [%rd46+352776];
	{
	.reg .b32 %temp; 
	mov.b64 	{%temp, %r86}, %fd255;
	}
	abs.f64 	%fd256, %fd255;
	{ // callseq 27, 0
	.param .b64 param0;
	st.param.f64 	[param0], %fd256;
	.param .b64 param1;
	st.param.f64 	[param1], 0d4000000000000000;
	.param .b64 retval0;
	call.uni (retval0), 
	__internal_accurate_pow, 
	(
	param0, 
	param1
	);
	ld.param.f64 	%fd3398, [retval0];
	} // callseq 27
	setp.lt.s32 	%p333, %r86, 0;
	neg.f64 	%fd3400, %fd3398;
	selp.f64 	%fd3401, %fd3400, %fd3398, %p330;
	selp.f64 	%fd3402, %fd3401, %fd3398, %p333;
	setp.eq.f64 	%p334, %fd255, 0d0000000000000000;
	selp.b32 	%r1002, %r86, 0, %p330;
	or.b32  	%r1003, %r1002, 2146435072;
	selp.b32 	%r1004, %r1003, %r1002, %p329;
	mov.b32 	%r1005, 0;
	mov.b64 	%fd3403, {%r1005, %r1004};
	selp.f64 	%fd11879, %fd3403, %fd3402, %p334;
	add.f64 	%fd3404, %fd255, 0d4000000000000000;
	{
	.reg .b32 %temp; 
	mov.b64 	{%temp, %r1006}, %fd3404;
	}
	and.b32  	%r1007, %r1006, 2146435072;
	setp.ne.s32 	%p335, %r1007, 2146435072;
	@%p335 bra 	$L__BB0_210;
	setp.nan.f64 	%p336, %fd255, %fd255;
	@%p336 bra 	$L__BB0_209;
	setp.neu.f64 	%p337, %fd256, 0d7FF0000000000000;
	@%p337 bra 	$L__BB0_210;
	setp.lt.s32 	%p338, %r86, 0;
	selp.b32 	%r1009, %r943, %r9, %p338;
	mov.b32 	%r1010, 0;
	mov.b64 	%fd11879, {%r1010, %r1009};
	bra.uni 	$L__BB0_210;
$L__BB0_209:
	mov.f64 	%fd3405, 0d4000000000000000;
	add.rn.f64 	%fd11879, %fd255, %fd3405;
$L__BB0_210:
	setp.lt.s32 	%p339, %r681, 0;
	setp.eq.s32 	%p340, %r3, 1062207488;
	setp.eq.f64 	%p342, %fd255, 0d3FF0000000000000;
	selp.f64 	%fd3406, 0d3FF0000000000000, %fd11879, %p342;
	ld.global.f64 	%fd3407, [%rd46+464776];
	mul.f64 	%fd3408, %fd3406, %fd3407;
	st.global.f64 	[%rd46+480776], %fd3408;
	mul.f64 	%fd3409, %fd255, 0d402921FB54442D18;
	mul.f64 	%fd3410, %fd255, %fd3409;
	mul.f64 	%fd3411, %fd12, %fd3410;
	div.rn.f64 	%fd3412, %fd3408, %fd3411;
	st.global.f64 	[%rd46+496776], %fd3412;
	ld.global.f64 	%fd261, [%rd46+352784];
	{
	.reg .b32 %temp; 
	mov.b64 	{%temp, %r87}, %fd261;
	}
	abs.f64 	%fd262, %fd261;
	{ // callseq 28, 0
	.param .b64 param0;
	st.param.f64 	[param0], %fd262;
	.param .b64 param1;
	st.param.f64 	[param1], 0d4000000000000000;
	.param .b64 retval0;
	call.uni (retval0), 
	__internal_accurate_pow, 
	(
	param0, 
	param1
	);
	ld.param.f64 	%fd3413, [retval0];
	} // callseq 28
	setp.lt.s32 	%p343, %r87, 0;
	neg.f64 	%fd3415, %fd3413;
	selp.f64 	%fd3416, %fd3415, %fd3413, %p340;
	selp.f64 	%fd3417, %fd3416, %fd3413, %p343;
	setp.eq.f64 	%p344, %fd261, 0d0000000000000000;
	selp.b32 	%r1011, %r87, 0, %p340;
	or.b32  	%r1012, %r1011, 2146435072;
	selp.b32 	%r1013, %r1012, %r1011, %p339;
	mov.b32 	%r1014, 0;
	mov.b64 	%fd3418, {%r1014, %r1013};
	selp.f64 	%fd11880, %fd3418, %fd3417, %p344;
	add.f64 	%fd3419, %fd261, 0d4000000000000000;
	{
	.reg .b32 %temp; 
	mov.b64 	{%temp, %r1015}, %fd3419;
	}
	and.b32  	%r1016, %r1015, 2146435072;
	setp.ne.s32 	%p345, %r1016, 2146435072;
	@%p345 bra 	$L__BB0_215;
	setp.nan.f64 	%p346, %fd261, %fd261;
	@%p346 bra 	$L__BB0_214;
	setp.neu.f64 	%p347, %fd262, 0d7FF0000000000000;
	@%p347 bra 	$L__BB0_215;
	setp.lt.s32 	%p348, %r87, 0;
	selp.b32 	%r1018, %r943, %r9, %p348;
	mov.b32 	%r1019, 0;
	mov.b64 	%fd11880, {%r1019, %r1018};
	bra.uni 	$L__BB0_215;
$L__BB0_214:
	mov.f64 	%fd3420, 0d4000000000000000;
	add.rn.f64 	%fd11880, %fd261, %fd3420;
$L__BB0_215:
	setp.lt.s32 	%p349, %r681, 0;
	setp.eq.s32 	%p350, %r3, 1062207488;
	setp.eq.f64 	%p352, %fd261, 0d3FF0000000000000;
	selp.f64 	%fd3421, 0d3FF0000000000000, %fd11880, %p352;
	ld.global.f64 	%fd3422, [%rd46+464784];
	mul.f64 	%fd3423, %fd3421, %fd3422;
	st.global.f64 	[%rd46+480784], %fd3423;
	mul.f64 	%fd3424, %fd261, 0d402921FB54442D18;
	mul.f64 	%fd3425, %fd261, %fd3424;
	mul.f64 	%fd3426, %fd12, %fd3425;
	div.rn.f64 	%fd3427, %fd3423, %fd3426;
	st.global.f64 	[%rd46+496784], %fd3427;
	ld.global.f64 	%fd267, [%rd46+352792];
	{
	.reg .b32 %temp; 
	mov.b64 	{%temp, %r88}, %fd267;
	}
	abs.f64 	%fd268, %fd267;
	{ // callseq 29, 0
	.param .b64 param0;
	st.param.f64 	[param0], %fd268;
	.param .b64 param1;
	st.param.f64 	[param1], 0d4000000000000000;
	.param .b64 retval0;
	call.uni (retval0), 
	__internal_accurate_pow, 
	(
	param0, 
	param1
	);
	ld.param.f64 	%fd3428, [retval0];
	} // callseq 29
	setp.lt.s32 	%p353, %r88, 0;
	neg.f64 	%fd3430, %fd3428;
	selp.f64 	%fd3431, %fd3430, %fd3428, %p350;
	selp.f64 	%fd3432, %fd3431, %fd3428, %p353;
	setp.eq.f64 	%p354, %fd267, 0d0000000000000000;
	selp.b32 	%r1020, %r88, 0, %p350;
	or.b32  	%r1021, %r1020, 2146435072;
	selp.b32 	%r1022, %r1021, %r1020, %p349;
	mov.b32 	%r1023, 0;
	mov.b64 	%fd3433, {%r1023, %r1022};
	selp.f64 	%fd11881, %fd3433, %fd3432, %p354;
	add.f64 	%fd3434, %fd267, 0d4000000000000000;
	{
	.reg .b32 %temp; 
	mov.b64 	{%temp, %r1024}, %fd3434;
	}
	and.b32  	%r1025, %r1024, 2146435072;
	setp.ne.s32 	%p355, %r1025, 2146435072;
	@%p355 bra 	$L__BB0_220;
	setp.nan.f64 	%p356, %fd267, %fd267;
	@%p356 bra 	$L__BB0_219;
	setp.neu.f64 	%p357, %fd268, 0d7FF0000000000000;
	@%p357 bra 	$L__BB0_220;
	setp.lt.s32 	%p358, %r88, 0;
	selp.b32 	%r1027, %r943, %r9, %p358;
	mov.b32 	%r1028, 0;
	mov.b64 	%fd11881, {%r1028, %r1027};
	bra.uni 	$L__BB0_220;
$L__BB0_219:
	mov.f64 	%fd3435, 0d4000000000000000;
	add.rn.f64 	%fd11881, %fd267, %fd3435;
$L__BB0_220:
	setp.eq.f64 	%p359, %fd267, 0d3FF0000000000000;
	selp.f64 	%fd3436, 0d3FF0000000000000, %fd11881, %p359;
	ld.global.f64 	%fd3437, [%rd46+464792];
	mul.f64 	%fd3438, %fd3436, %fd3437;
	st.global.f64 	[%rd46+480792], %fd3438;
	mul.f64 	%fd3439, %fd267, 0d402921FB54442D18;
	mul.f64 	%fd3440, %fd267, %fd3439;
	mul.f64 	%fd3441, %fd12, %fd3440;
	div.rn.f64 	%fd3442, %fd3438, %fd3441;
	st.global.f64 	[%rd46+496792], %fd3442;
	add.s32 	%r4252, %r4252, 4;
	setp.ne.s32 	%p360, %r4252, 2000;
	@%p360 bra 	$L__BB0_200;
	mov.b64 	%rd836, 0;
$L__BB0_222:
	add.s64 	%rd282, %rd5, %rd836;
	ld.global.u8 	%rs14, [%rd282+480768];
	st.global.u8 	[%rd282+336768], %rs14;
	add.s64 	%rd48, %rd836, 1;
	setp.lt.u64 	%p361, %rd836, 7999;
	mov.u64 	%rd836, %rd48;
	@%p361 bra 	$L__BB0_222;
	mov.b64 	%rd837, 0;
$L__BB0_224:
	add.s64 	%rd284, %rd5, %rd837;
	ld.global.u8 	%rs15, [%rd284+192768];
	st.global.u8 	[%rd284+352768], %rs15;
	add.s64 	%rd50, %rd837, 1;
	setp.lt.u64 	%p362, %rd837, 7999;
	mov.u64 	%rd837, %rd50;
	@%p362 bra 	$L__BB0_224;
	mov.b64 	%rd838, 0;
$L__BB0_226:
	add.s64 	%rd286, %rd5, %rd838;
	ld.global.u8 	%rs16, [%rd286+496768];
	st.global.u8 	[%rd286+368768], %rs16;
	add.s64 	%rd52, %rd838, 1;
	setp.lt.u64 	%p363, %rd838, 7999;
	mov.u64 	%rd838, %rd52;
	@%p363 bra 	$L__BB0_226;
	ld.global.f64 	%fd3443, [%rd5+368768];
	div.rn.f64 	%fd273, %fd3443, 0d409F400000000000;
	mov.b32 	%r4253, 0;
$L__BB0_228:
	neg.s32 	%r1030, %r4253;
	mul.wide.u32 	%rd287, %r4253, 8;
	add.s64 	%rd53, %rd5, %rd287;
	ld.global.f64 	%fd11885, [%rd53+352768];
	and.b32  	%r91, %r1030, 3;
	setp.eq.s32 	%p364, %r91, 0;
	mov.f64 	%fd11894, 0d0000000000000000;
	mov.u32 	%r4254, %r4253;
	@%p364 bra 	$L__BB0_247;
	setp.lt.s32 	%p365, %r681, 0;
	setp.eq.s32 	%p366, %r3, 1062207488;
	ld.global.f64 	%fd3446, [%rd53+336768];
	ld.global.f64 	%fd3447, [%rd53+368768];
	add.f64 	%fd11885, %fd273, %fd11885;
	mul.f64 	%fd276, %fd3446, %fd3447;
	{
	.reg .b32 %temp; 
	mov.b64 	{%temp, %r92}, %fd11885;
	}
	abs.f64 	%fd277, %fd11885;
	{ // callseq 30, 0
	.param .b64 param0;
	st.param.f64 	[param0], %fd277;
	.param .b64 param1;
	st.param.f64 	[param1], 0d4000000000000000;
	.param .b64 retval0;
	call.uni (retval0), 
	__internal_accurate_pow, 
	(
	param0, 
	param1
	);
	ld.param.f64 	%fd3448, [retval0];
	} // callseq 30
	setp.lt.s32 	%p368, %r92, 0;
	neg.f64 	%fd3450, %fd3448;
	selp.f64 	%fd3451, %fd3450, %fd3448, %p366;
	selp.f64 	%fd3452, %fd3451, %fd3448, %p368;
	setp.eq.f64 	%p369, %fd11885, 0d0000000000000000;
	selp.b32 	%r1031, %r92, 0, %p366;
	or.b32  	%r1032, %r1031, 2146435072;
	selp.b32 	%r1033, %r1032, %r1031, %p365;
	mov.b32 	%r1034, 0;
	mov.b64 	%fd3453, {%r1034, %r1033};
	selp.f64 	%fd11882, %fd3453, %fd3452, %p369;
	add.f64 	%fd3454, %fd11885, 0d4000000000000000;
	{
	.reg .b32 %temp; 
	mov.b64 	{%temp, %r1035}, %fd3454;
	}
	and.b32  	%r1036, %r1035, 2146435072;
	setp.ne.s32 	%p370, %r1036, 2146435072;
	@%p370 bra 	$L__BB0_234;
	setp.nan.f64 	%p371, %fd11885, %fd11885;
	@%p371 bra 	$L__BB0_233;
	setp.neu.f64 	%p372, %fd277, 0d7FF0000000000000;
	@%p372 bra 	$L__BB0_234;
	setp.lt.s32 	%p373, %r92, 0;
	selp.b32 	%r1038, %r943, %r9, %p373;
	mov.b32 	%r1039, 0;
	mov.b64 	%fd11882, {%r1039, %r1038};
	bra.uni 	$L__BB0_234;
$L__BB0_233:
	mov.f64 	%fd3455, 0d4000000000000000;
	add.rn.f64 	%fd11882, %fd11885, %fd3455;
$L__BB0_234:
	setp.eq.f64 	%p374, %fd11885, 0d3FF0000000000000;
	selp.f64 	%fd3456, 0d3FF0000000000000, %fd11882, %p374;
	div.rn.f64 	%fd3457, %fd276, %fd3456;
	fma.rn.f64 	%fd11894, %fd273, %fd3457, 0d0000000000000000;
	add.s32 	%r4254, %r4253, 1;
	setp.eq.s32 	%p375, %r91, 1;
	@%p375 bra 	$L__BB0_247;
	setp.lt.s32 	%p376, %r681, 0;
	setp.eq.s32 	%p377, %r3, 1062207488;
	ld.global.f64 	%fd3458, [%rd53+336776];
	ld.global.f64 	%fd3459, [%rd53+368776];
	add.f64 	%fd11885, %fd273, %fd11885;
	mul.f64 	%fd284, %fd3458, %fd3459;
	{
	.reg .b32 %temp; 
	mov.b64 	{%temp, %r94}, %fd11885;
	}
	abs.f64 	%fd285, %fd11885;
	{ // callseq 31, 0
	.param .b64 param0;
	st.param.f64 	[param0], %fd285;
	.param .b64 param1;
	st.param.f64 	[param1], 0d4000000000000000;
	.param .b64 retval0;
	call.uni (retval0), 
	__internal_accurate_pow, 
	(
	param0, 
	param1
	);
	ld.param.f64 	%fd3460, [retval0];
	} // callseq 31
	setp.lt.s32 	%p379, %r94, 0;
	neg.f64 	%fd3462, %fd3460;
	selp.f64 	%fd3463, %fd3462, %fd3460, %p377;
	selp.f64 	%fd3464, %fd3463, %fd3460, %p379;
	setp.eq.f64 	%p380, %fd11885, 0d0000000000000000;
	selp.b32 	%r1040, %r94, 0, %p377;
	or.b32  	%r1041, %r1040, 2146435072;
	selp.b32 	%r1042, %r1041, %r1040, %p376;
	mov.b32 	%r1043, 0;
	mov.b64 	%fd3465, {%r1043, %r1042};
	selp.f64 	%fd11883, %fd3465, %fd3464, %p380;
	add.f64 	%fd3466, %fd11885, 0d4000000000000000;
	{
	.reg .b32 %temp; 
	mov.b64 	{%temp, %r1044}, %fd3466;
	}
	and.b32  	%r1045, %r1044, 2146435072;
	setp.ne.s32 	%p381, %r1045, 2146435072;
	@%p381 bra 	$L__BB0_240;
	setp.nan.f64 	%p382, %fd11885, %fd11885;
	@%p382 bra 	$L__BB0_239;
	setp.neu.f64 	%p383, %fd285, 0d7FF0000000000000;
	@%p383 bra 	$L__BB0_240;
	setp.lt.s32 	%p384, %r94, 0;
	selp.b32 	%r1047, %r943, %r9, %p384;
	mov.b32 	%r1048, 0;
	mov.b64 	%fd11883, {%r1048, %r1047};
	bra.uni 	$L__BB0_240;
$L__BB0_239:
	mov.f64 	%fd3467, 0d4000000000000000;
	add.rn.f64 	%fd11883, %fd11885, %fd3467;
$L__BB0_240:
	setp.eq.f64 	%p385, %fd11885, 0d3FF0000000000000;
	selp.f64 	%fd3468, 0d3FF0000000000000, %fd11883, %p385;
	div.rn.f64 	%fd3469, %fd284, %fd3468;
	fma.rn.f64 	%fd11894, %fd273, %fd3469, %fd11894;
	add.s32 	%r4254, %r4253, 2;
	setp.eq.s32 	%p386, %r91, 2;
	@%p386 bra 	$L__BB0_247;
	setp.lt.s32 	%p387, %r681, 0;
	setp.eq.s32 	%p388, %r3, 1062207488;
	ld.global.f64 	%fd3470, [%rd53+336784];
	ld.global.f64 	%fd3471, [%rd53+368784];
	add.f64 	%fd11885, %fd273, %fd11885;
	mul.f64 	%fd292, %fd3470, %fd3471;
	{
	.reg .b32 %temp; 
	mov.b64 	{%temp, %r96}, %fd11885;
	}
	abs.f64 	%fd293, %fd11885;
	{ // callseq 32, 0
	.param .b64 param0;
	st.param.f64 	[param0], %fd293;
	.param .b64 param1;
	st.param.f64 	[param1], 0d4000000000000000;
	.param .b64 retval0;
	call.uni (retval0), 
	__internal_accurate_pow, 
	(
	param0, 
	param1
	);
	ld.param.f64 	%fd3472, [retval0];
	} // callseq 32
	setp.lt.s32 	%p390, %r96, 0;
	neg.f64 	%fd3474, %fd3472;
	selp.f64 	%fd3475, %fd3474, %fd3472, %p388;
	selp.f64 	%fd3476, %fd3475, %fd3472, %p390;
	setp.eq.f64 	%p391, %fd11885, 0d0000000000000000;
	selp.b32 	%r1049, %r96, 0, %p388;
	or.b32  	%r1050, %r1049, 2146435072;
	selp.b32 	%r1051, %r1050, %r1049, %p387;
	mov.b32 	%r1052, 0;
	mov.b64 	%fd3477, {%r1052, %r1051};
	selp.f64 	%fd11884, %fd3477, %fd3476, %p391;
	add.f64 	%fd3478, %fd11885, 0d4000000000000000;
	{
	.reg .b32 %temp; 
	mov.b64 	{%temp, %r1053}, %fd3478;
	}
	and.b32  	%r1054, %r1053, 2146435072;
	setp.ne.s32 	%p392, %r1054, 2146435072;
	@%p392 bra 	$L__BB0_246;
	setp.nan.f64 	%p393, %fd11885, %fd11885;
	@%p393 bra 	$L__BB0_245;
	setp.neu.f64 	%p394, %fd293, 0d7FF0000000000000;
	@%p394 bra 	$L__BB0_246;
	setp.lt.s32 	%p395, %r96, 0;
	selp.b32 	%r1056, %r943, %r9, %p395;
	mov.b32 	%r1057, 0;
	mov.b64 	%fd11884, {%r1057, %r1056};
	bra.uni 	$L__BB0_246;
$L__BB0_245:
	mov.f64 	%fd3479, 0d4000000000000000;
	add.rn.f64 	%fd11884, %fd11885, %fd3479;
$L__BB0_246:
	setp.eq.f64 	%p396, %fd11885, 0d3FF0000000000000;
	selp.f64 	%fd3480, 0d3FF0000000000000, %fd11884, %p396;
	div.rn.f64 	%fd3481, %fd292, %fd3480;
	fma.rn.f64 	%fd11894, %fd273, %fd3481, %fd11894;
	add.s32 	%r4254, %r4253, 3;
$L__BB0_247:
	add.s32 	%r1058, %r4253, -1997;
	setp.lt.u32 	%p397, %r1058, 3;
	@%p397 bra 	$L__BB0_270;
	mul.wide.u32 	%rd288, %r4254, 8;
	add.s64 	%rd839, %rd19, %rd288;
$L__BB0_249:
	setp.lt.s32 	%p398, %r681, 0;
	setp.eq.s32 	%p399, %r3, 1062207488;
	ld.global.f64 	%fd3482, [%rd839+-32024];
	ld.global.f64 	%fd3483, [%rd839+-24];
	add.f64 	%fd304, %fd273, %fd11885;
	mul.f64 	%fd305, %fd3482, %fd3483;
	{
	.reg .b32 %temp; 
	mov.b64 	{%temp, %r100}, %fd304;
	}
	abs.f64 	%fd306, %fd304;
	{ // callseq 33, 0
	.param .b64 param0;
	st.param.f64 	[param0], %fd306;
	.param .b64 param1;
	st.param.f64 	[param1], 0d4000000000000000;
	.param .b64 retval0;
	call.uni (retval0), 
	__internal_accurate_pow, 
	(
	param0, 
	param1
	);
	ld.param.f64 	%fd3484, [retval0];
	} // callseq 33
	setp.lt.s32 	%p401, %r100, 0;
	neg.f64 	%fd3486, %fd3484;
	selp.f64 	%fd3487, %fd3486, %fd3484, %p399;
	selp.f64 	%fd3488, %fd3487, %fd3484, %p401;
	setp.eq.f64 	%p402, %fd304, 0d0000000000000000;
	selp.b32 	%r1059, %r100, 0, %p399;
	or.b32  	%r1060, %r1059, 2146435072;
	selp.b32 	%r1061, %r1060, %r1059, %p398;
	mov.b32 	%r1062, 0;
	mov.b64 	%fd3489, {%r1062, %r1061};
	selp.f64 	%fd11890, %fd3489, %fd3488, %p402;
	add.f64 	%fd3490, %fd304, 0d4000000000000000;
	{
	.reg .b32 %temp; 
	mov.b64 	{%temp, %r1063}, %fd3490;
	}
	and.b32  	%r1064, %r1063, 2146435072;
	setp.ne.s32 	%p403, %r1064, 2146435072;
	@%p403 bra 	$L__BB0_254;
	setp.num.f64 	%p404, %fd304, %fd304;
	@%p404 bra 	$L__BB0_252;
	mov.f64 	%fd3491, 0d4000000000000000;
	add.rn.f64 	%fd11890, %fd304, %fd3491;
	bra.uni 	$L__BB0_254;
$L__BB0_252:
	setp.neu.f64 	%p405, %fd306, 0d7FF0000000000000;
	@%p405 bra 	$L__BB0_254;
	setp.lt.s32 	%p406, %r100, 0;
	selp.b32 	%r1066, %r943, %r9, %p406;
	mov.b32 	%r1067, 0;
	mov.b64 	%fd11890, {%r1067, %r1066};
$L__BB0_254:
	setp.lt.s32 	%p407, %r681, 0;
	setp.eq.s32 	%p408, %r3, 1062207488;
	setp.eq.f64 	%p410, %fd304, 0d3FF0000000000000;
	selp.f64 	%fd3492, 0d3FF0000000000000, %fd11890, %p410;
	div.rn.f64 	%fd3493, %fd305, %fd3492;
	fma.rn.f64 	%fd311, %fd273, %fd3493, %fd11894;
	ld.global.f64 	%fd3494, [%rd839+-32016];
	ld.global.f64 	%fd3495, [%rd839+-16];
	add.f64 	%fd312, %fd273, %fd304;
	mul.f64 	%fd313, %fd3494, %fd3495;
	{
	.reg .b32 %temp; 
	mov.b64 	{%temp, %r101}, %fd312;
	}
	abs.f64 	%fd314, %fd312;
	{ // callseq 34, 0
	.param .b64 param0;
	st.param.f64 	[param0], %fd314;
	.param .b64 param1;
	st.param.f64 	[param1], 0d4000000000000000;
	.param .b64 retval0;
	call.uni (retval0), 
	__internal_accurate_pow, 
	(
	param0, 
	param1
	);
	ld.param.f64 	%fd3496, [retval0];
	} // callseq 34
	setp.lt.s32 	%p411, %r101, 0;
	neg.f64 	%fd3498, %fd3496;
	selp.f64 	%fd3499, %fd3498, %fd3496, %p408;
	selp.f64 	%fd3500, %fd3499, %fd3496, %p411;
	setp.eq.f64 	%p412, %fd312, 0d0000000000000000;
	selp.b32 	%r1068, %r101, 0, %p408;
	or.b32  	%r1069, %r1068, 2146435072;
	selp.b32 	%r1070, %r1069, %r1068, %p407;
	mov.b32 	%r1071, 0;
	mov.b64 	%fd3501, {%r1071, %r1070};
	selp.f64 	%fd11891, %fd3501, %fd3500, %p412;
	add.f64 	%fd3502, %fd312, 0d4000000000000000;
	{
	.reg .b32 %temp; 
	mov.b64 	{%temp, %r1072}, %fd3502;
	}
	and.b32  	%r1073, %r1072, 2146435072;
	setp.ne.s32 	%p413, %r1073, 2146435072;
	@%p413 bra 	$L__BB0_259;
	setp.nan.f64 	%p414, %fd312, %fd312;
	@%p414 bra 	$L__BB0_258;
	setp.neu.f64 	%p415, %fd314, 0d7FF0000000000000;
	@%p415 bra 	$L__BB0_259;
	setp.lt.s32 	%p416, %r101, 0;
	selp.b32 	%r1075, %r943, %r9, %p416;
	mov.b32 	%r1076, 0;
	mov.b64 	%fd11891, {%r1076, %r1075};
	bra.uni 	$L__BB0_259;
$L__BB0_258:
	mov.f64 	%fd3503, 0d4000000000000000;
	add.rn.f64 	%fd11891, %fd312, %fd3503;
$L__BB0_259:
	setp.lt.s32 	%p417, %r681, 0;
	setp.eq.s32 	%p418, %r3, 1062207488;
	setp.eq.f64 	%p420, %fd312, 0d3FF0000000000000;
	selp.f64 	%fd3504, 0d3FF0000000000000, %fd11891, %p420;
	div.rn.f64 	%fd3505, %fd313, %fd3504;
	fma.rn.f64 	%fd319, %fd273, %fd3505, %fd311;
	ld.global.f64 	%fd3506, [%rd839+-32008];
	ld.global.f64 	%fd3507, [%rd839+-8];
	add.f64 	%fd320, %fd273, %fd312;
	mul.f64 	%fd321, %fd3506, %fd3507;
	{
	.reg .b32 %temp; 
	mov.b64 	{%temp, %r102}, %fd320;
	}
	abs.f64 	%fd322, %fd320;
	{ // callseq 35, 0
	.param .b64 param0;
	st.param.f64 	[param0], %fd322;
	.param .b64 param1;
	st.param.f64 	[param1], 0d4000000000000000;
	.param .b64 retval0;
	call.uni (retval0), 
	__internal_accurate_pow, 
	(
	param0, 
	param1
	);
	ld.param.f64 	%fd3508, [retval0];
	} // callseq 35
	setp.lt.s32 	%p421, %r102, 0;
	neg.f64 	%fd3510, %fd3508;
	selp.f64 	%fd3511, %fd3510, %fd3508, %p418;
	selp.f64 	%fd3512, %fd3511, %fd3508, %p421;
	setp.eq.f64 	%p422, %fd320, 0d0000000000000000;
	selp.b32 	%r1077, %r102, 0, %p418;
	or.b32  	%r1078, %r1077, 2146435072;
	selp.b32 	%r1079, %r1078, %r1077, %p417;
	mov.b32 	%r1080, 0;
	mov.b64 	%fd3513, {%r1080, %r1079};
	selp.f64 	%fd11892, %fd3513, %fd3512, %p422;
	add.f64 	%fd3514, %fd320, 0d4000000000000000;
	{
	.reg .b32 %temp; 
	mov.b64 	{%temp, %r1081}, %fd3514;
	}
	and.b32  	%r1082, %r1081, 2146435072;
	setp.ne.s32 	%p423, %r1082, 2146435072;
	@%p423 bra 	$L__BB0_264;
	setp.nan.f64 	%p424, %fd320, %fd320;
	@%p424 bra 	$L__BB0_263;
	setp.neu.f64 	%p425, %fd322, 0d7FF0000000000000;
	@%p425 bra 	$L__BB0_264;
	setp.lt.s32 	%p426, %r102, 0;
	selp.b32 	%r1084, %r943, %r9, %p426;
	mov.b32 	%r1085, 0;
	mov.b64 	%fd11892, {%r1085, %r1084};
	bra.uni 	$L__BB0_264;
$L__BB0_263:
	mov.f64 	%fd3515, 0d4000000000000000;
	add.rn.f64 	%fd11892, %fd320, %fd3515;
$L__BB0_264:
	setp.lt.s32 	%p427, %r681, 0;
	setp.eq.s32 	%p428, %r3, 1062207488;
	setp.eq.f64 	%p430, %fd320, 0d3FF0000000000000;
	selp.f64 	%fd3516, 0d3FF0000000000000, %fd11892, %p430;
	div.rn.f64 	%fd3517, %fd321, %fd3516;
	fma.rn.f64 	%fd327, %fd273, %fd3517, %fd319;
	ld.global.f64 	%fd3518, [%rd839+-32000];
	ld.global.f64 	%fd3519, [%rd839];
	add.f64 	%fd11885, %fd273, %fd320;
	mul.f64 	%fd329, %fd3518, %fd3519;
	{
	.reg .b32 %temp; 
	mov.b64 	{%temp, %r103}, %fd11885;
	}
	abs.f64 	%fd330, %fd11885;
	{ // callseq 36, 0
	.param .b64 param0;
	st.param.f64 	[param0], %fd330;
	.param .b64 param1;
	st.param.f64 	[param1], 0d4000000000000000;
	.param .b64 retval0;
	call.uni (retval0), 
	__internal_accurate_pow, 
	(
	param0, 
	param1
	);
	ld.param.f64 	%fd3520, [retval0];
	} // callseq 36
	setp.lt.s32 	%p431, %r103, 0;
	neg.f64 	%fd3522, %fd3520;
	selp.f64 	%fd3523, %fd3522, %fd3520, %p428;
	selp.f64 	%fd3524, %fd3523, %fd3520, %p431;
	setp.eq.f64 	%p432, %fd11885, 0d0000000000000000;
	selp.b32 	%r1086, %r103, 0, %p428;
	or.b32  	%r1087, %r1086, 2146435072;
	selp.b32 	%r1088, %r1087, %r1086, %p427;
	mov.b32 	%r1089, 0;
	mov.b64 	%fd3525, {%r1089, %r1088};
	selp.f64 	%fd11893, %fd3525, %fd3524, %p432;
	add.f64 	%fd3526, %fd11885, 0d4000000000000000;
	{
	.reg .b32 %temp; 
	mov.b64 	{%temp, %r1090}, %fd3526;
	}
	and.b32  	%r1091, %r1090, 2146435072;
	setp.ne.s32 	%p433, %r1091, 2146435072;
	@%p433 bra 	$L__BB0_269;
	setp.nan.f64 	%p434, %fd11885, %fd11885;
	@%p434 bra 	$L__BB0_268;
	setp.neu.f64 	%p435, %fd330, 0d7FF0000000000000;
	@%p435 bra 	$L__BB0_269;
	setp.lt.s32 	%p436, %r103, 0;
	selp.b32 	%r1093, %r943, %r9, %p436;
	mov.b32 	%r1094, 0;
	mov.b64 	%fd11893, {%r1094, %r1093};
	bra.uni 	$L__BB0_269;
$L__BB0_268:
	mov.f64 	%fd3527, 0d4000000000000000;
	add.rn.f64 	%fd11893, %fd11885, %fd3527;
$L__BB0_269:
	setp.eq.f64 	%p437, %fd11885, 0d3FF0000000000000;
	selp.f64 	%fd3528, 0d3FF0000000000000, %fd11893, %p437;
	div.rn.f64 	%fd3529, %fd329, %fd3528;
	fma.rn.f64 	%fd11894, %fd273, %fd3529, %fd327;
	add.s32 	%r4254, %r4254, 4;
	add.s64 	%rd839, %rd839, 32;
	setp.ne.s32 	%p438, %r4254, 2000;
	@%p438 bra 	$L__BB0_249;
$L__BB0_270:
	ld.global.f64 	%fd3530, [%rd53+368768];
	rcp.rn.f64 	%fd3531, %fd3530;
	mul.f64 	%fd3532, %fd11894, %fd3531;
	st.global.f64 	[%rd53+416768], %fd3532;
	sqrt.rn.f64 	%fd3533, %fd3532;
	st.global.f64 	[%rd53+432768], %fd3533;
	add.s32 	%r4253, %r4253, 1;
	setp.ne.s32 	%p439, %r4253, 2000;
	@%p439 bra 	$L__BB0_228;
	add.s64 	%rd840, %rd257, 496776;
	mov.b32 	%r4256, 0;
$L__BB0_272:
	ld.global.f64 	%fd3534, [%rd840+-176008];
	div.rn.f64 	%fd3535, %fd3534, 0d401C8887A8D64D7F;
	st.global.f64 	[%rd840+-176008], %fd3535;
	ld.global.f64 	%fd3536, [%rd840+-272008];
	div.rn.f64 	%fd3537, %fd3536, 0d401C8887A8D64D7F;
	st.global.f64 	[%rd840+-272008], %fd3537;
	ld.global.f64 	%fd3538, [%rd840+-240008];
	div.rn.f64 	%fd3539, %fd3538, 0d401C8887A8D64D7F;
	st.global.f64 	[%rd840+-240008], %fd3539;
	ld.global.f64 	%fd3540, [%rd840+-208008];
	div.rn.f64 	%fd3541, %fd3540, 0d401C8887A8D64D7F;
	st.global.f64 	[%rd840+-208008], %fd3541;
	ld.global.f64 	%fd3542, [%rd840+-16008];
	div.rn.f64 	%fd3543, %fd3542, 0d401C8887A8D64D7F;
	st.global.f64 	[%rd840+-16008], %fd3543;
	ld.global.f64 	%fd3544, [%rd840+-192008];
	div.rn.f64 	%fd3545, %fd3544, 0d401C8887A8D64D7F;
	st.global.f64 	[%rd840+-192008], %fd3545;
	ld.global.f64 	%fd3546, [%rd840+-8];
	div.rn.f64 	%fd3547, %fd3546, 0d401C8887A8D64D7F;
	st.global.f64 	[%rd840+-8], %fd3547;
	ld.global.f64 	%fd3548, [%rd840+-96008];
	div.rn.f64 	%fd3549, %fd3548, 0d401C8887A8D64D7F;
	st.global.f64 	[%rd840+-96008], %fd3549;
	ld.global.f64 	%fd3550, [%rd840+-112008];
	div.rn.f64 	%fd3551, %fd3550, 0d401C8887A8D64D7F;
	st.global.f64 	[%rd840+-112008], %fd3551;
	ld.global.f64 	%fd3552, [%rd840+-64008];
	div.rn.f64 	%fd3553, %fd3552, 0d401C8887A8D64D7F;
	st.global.f64 	[%rd840+-64008], %fd3553;
	ld.global.f64 	%fd3554, [%rd840+-80008];
	div.rn.f64 	%fd3555, %fd3554, 0d401C8887A8D64D7F;
	st.global.f64 	[%rd840+-80008], %fd3555;
	ld.global.f64 	%fd3556, [%rd840+-32008];
	div.rn.f64 	%fd3557, %fd3556, 0d401C8887A8D64D7F;
	st.global.f64 	[%rd840+-32008], %fd3557;
	ld.global.f64 	%fd3558, [%rd840+-48008];
	div.rn.f64 	%fd3559, %fd3558, 0d401C8887A8D64D7F;
	st.global.f64 	[%rd840+-48008], %fd3559;
	ld.global.f64 	%fd3560, [%rd840+-176000];
	div.rn.f64 	%fd3561, %fd3560, 0d401C8887A8D64D7F;
	st.global.f64 	[%rd840+-176000], %fd3561;
	ld.global.f64 	%fd3562, [%rd840+-272000];
	div.rn.f64 	%fd3563, %fd3562, 0d401C8887A8D64D7F;
	st.global.f64 	[%rd840+-272000], %fd3563;
	ld.global.f64 	%fd3564, [%rd840+-240000];
	div.rn.f64 	%fd3565, %fd3564, 0d401C8887A8D64D7F;
	st.global.f64 	[%rd840+-240000], %fd3565;
	ld.global.f64 	%fd3566, [%rd840+-208000];
	div.rn.f64 	%fd3567, %fd3566, 0d401C8887A8D64D7F;
	st.global.f64 	[%rd840+-208000], %fd3567;
	ld.global.f64 	%fd3568, [%rd840+-16000];
	div.rn.f64 	%fd3569, %fd3568, 0d401C8887A8D64D7F;
	st.global.f64 	[%rd840+-16000], %fd3569;
	ld.global.f64 	%fd3570, [%rd840+-192000];
	div.rn.f64 	%fd3571, %fd3570, 0d401C8887A8D64D7F;
	st.global.f64 	[%rd840+-192000], %fd3571;
	ld.global.f64 	%fd3572, [%rd840];
	div.rn.f64 	%fd3573, %fd3572, 0d401C8887A8D64D7F;
	st.global.f64 	[%rd840], %fd3573;
	ld.global.f64 	%fd3574, [%rd840+-96000];
	div.rn.f64 	%fd3575, %fd3574, 0d401C8887A8D64D7F;
	st.global.f64 	[%rd840+-96000], %fd3575;
	ld.global.f64 	%fd3576, [%rd840+-112000];
	div.rn.f64 	%fd3577, %fd3576, 0d401C8887A8D64D7F;
	st.global.f64 	[%rd840+-112000], %fd3577;
	ld.global.f64 	%fd3578, [%rd840+-64000];
	div.rn.f64 	%fd3579, %fd3578, 0d401C8887A8D64D7F;
	st.global.f64 	[%rd840+-64000], %fd3579;
	ld.global.f64 	%fd3580, [%rd840+-80000];
	div.rn.f64 	%fd3581, %fd3580, 0d401C8887A8D64D7F;
	st.global.f64 	[%rd840+-80000], %fd3581;
	ld.global.f64 	%fd3582, [%rd840+-32000];
	div.rn.f64 	%fd3583, %fd3582, 0d401C8887A8D64D7F;
	st.global.f64 	[%rd840+-32000], %fd3583;
	ld.global.f64 	%fd3584, [%rd840+-48000];
	div.rn.f64 	%fd3585, %fd3584, 0d401C8887A8D64D7F;
	st.global.f64 	[%rd840+-48000], %fd3585;
	add.s32 	%r4256, %r4256, 2;
	add.s64 	%rd840, %rd840, 16;
	setp.ne.s32 	%p440, %r4256, 2000;
	@%p440 bra 	$L__BB0_272;
	mov.b64 	%rd290, 4607182418800017408;
	st.global.u64 	[%rd5+528792], %rd290;
	mul.f64 	%fd3586, %fd1, 0d400921FB54442D18;
	div.rn.f64 	%fd337, %fd3586, 0d4066800000000000;
	setp.neu.f64 	%p441, %fd337, 0d7FF0000000000000;
	@%p441 bra 	$L__BB0_275;
	mov.f64 	%fd3592, 0d0000000000000000;
	mov.f64 	%fd3593, 0d7FF0000000000000;
	mul.rn.f64 	%fd11895, %fd3593, %fd3592;
	mov.b32 	%r4257, 0;
	bra.uni 	$L__BB0_277;
$L__BB0_275:
	mul.f64 	%fd3587, %fd337, 0d3FE45F306DC9C883;
	cvt.rni.s32.f64 	%r4257, %fd3587;
	cvt.rn.f64.s32 	%fd3588, %r4257;
	fma.rn.f64 	%fd3589, %fd3588, 0dBFF921FB54442D18, %fd337;
	fma.rn.f64 	%fd3590, %fd3588, 0dBC91A62633145C00, %fd3589;
	fma.rn.f64 	%fd11895, %fd3588, 0dB97B839A252049C0, %fd3590;
	setp.ltu.f64 	%p442, %fd337, 0d41E0000000000000;
	@%p442 bra 	$L__BB0_277;
	{ // callseq 37, 0
	.param .b64 param0;
	st.param.f64 	[param0], %fd337;
	.param .align 16 .b8 retval0[16];
	call.uni (retval0), 
	__internal_trig_reduction_slowpathd, 
	(
	param0
	);
	ld.param.f64 	%fd11895, [retval0];
	ld.param.b32 	%r4257, [retval0+8];
	} // callseq 37
$L__BB0_277:
	setp.neu.f64 	%p443, %fd337, 0d7FF0000000000000;
	shl.b32 	%r1098, %r4257, 6;
	cvt.u64.u32 	%rd291, %r1098;
	and.b64  	%rd292, %rd291, 64;
	mov.u64 	%rd293, __cudart_sin_cos_coeffs;
	add.s64 	%rd294, %rd293, %rd292;
	mul.rn.f64 	%fd3594, %fd11895, %fd11895;
	and.b32  	%r1099, %r4257, 1;
	setp.eq.b32 	%p444, %r1099, 1;
	selp.f64 	%fd3595, 0dBDA8FF8320FD8164, 0d3DE5DB65F9785EBA, %p444;
	ld.global.nc.v2.f64 	{%fd3596, %fd3597}, [%rd294];
	fma.rn.f64 	%fd3598, %fd3595, %fd3594, %fd3596;
	fma.rn.f64 	%fd3599, %fd3598, %fd3594, %fd3597;
	ld.global.nc.v2.f64 	{%fd3600, %fd3601}, [%rd294+16];
	fma.rn.f64 	%fd3602, %fd3599, %fd3594, %fd3600;
	fma.rn.f64 	%fd3603, %fd3602, %fd3594, %fd3601;
	ld.global.nc.v2.f64 	{%fd3604, %fd3605}, [%rd294+32];
	fma.rn.f64 	%fd3606, %fd3603, %fd3594, %fd3604;
	fma.rn.f64 	%fd3607, %fd3606, %fd3594, %fd3605;
	fma.rn.f64 	%fd3608, %fd3607, %fd11895, %fd11895;
	fma.rn.f64 	%fd3609, %fd3607, %fd3594, 0d3FF0000000000000;
	selp.f64 	%fd3610, %fd3609, %fd3608, %p444;
	and.b32  	%r1100, %r4257, 2;
	setp.eq.s32 	%p445, %r1100, 0;
	mov.f64 	%fd3611, 0d0000000000000000;
	sub.f64 	%fd3612, %fd3611, %fd3610;
	selp.f64 	%fd342, %fd3610, %fd3612, %p445;
	@%p443 bra 	$L__BB0_279;
	mov.f64 	%fd3618, 0d0000000000000000;
	mov.f64 	%fd3619, 0d7FF0000000000000;
	mul.rn.f64 	%fd11897, %fd3619, %fd3618;
	mov.b32 	%r4259, 1;
	bra.uni 	$L__BB0_282;
$L__BB0_279:
	mul.f64 	%fd3613, %fd337, 0d3FE45F306DC9C883;
	cvt.rni.s32.f64 	%r4258, %fd3613;
	cvt.rn.f64.s32 	%fd3614, %r4258;
	fma.rn.f64 	%fd3615, %fd3614, 0dBFF921FB54442D18, %fd337;
	fma.rn.f64 	%fd3616, %fd3614, 0dBC91A62633145C00, %fd3615;
	fma.rn.f64 	%fd11897, %fd3614, 0dB97B839A252049C0, %fd3616;
	setp.ltu.f64 	%p446, %fd337, 0d41E0000000000000;
	@%p446 bra 	$L__BB0_281;
	{ // callseq 38, 0
	.param .b64 param0;
	st.param.f64 	[param0], %fd337;
	.param .align 16 .b8 retval0[16];
	call.uni (retval0), 
	__internal_trig_reduction_slowpathd, 
	(
	param0
	);
	ld.param.f64 	%fd11897, [retval0];
	ld.param.b32 	%r4258, [retval0+8];
	} // callseq 38
$L__BB0_281:
	add.s32 	%r4259, %r4258, 1;
$L__BB0_282:
	shl.b32 	%r1103, %r4259, 6;
	cvt.u64.u32 	%rd295, %r1103;
	and.b64  	%rd296, %rd295, 64;
	add.s64 	%rd298, %rd293, %rd296;
	mul.rn.f64 	%fd3620, %fd11897, %fd11897;
	and.b32  	%r1104, %r4259, 1;
	setp.eq.b32 	%p447, %r1104, 1;
	selp.f64 	%fd3621, 0dBDA8FF8320FD8164, 0d3DE5DB65F9785EBA, %p447;
	ld.global.nc.v2.f64 	{%fd3622, %fd3623}, [%rd298];
	fma.rn.f64 	%fd3624, %fd3621, %fd3620, %fd3622;
	fma.rn.f64 	%fd3625, %fd3624, %fd3620, %fd3623;
	ld.global.nc.v2.f64 	{%fd3626, %fd3627}, [%rd298+16];
	fma.rn.f64 	%fd3628, %fd3625, %fd3620, %fd3626;
	fma.rn.f64 	%fd3629, %fd3628, %fd3620, %fd3627;
	ld.global.nc.v2.f64 	{%fd3630, %fd3631}, [%rd298+32];
	fma.rn.f64 	%fd3632, %fd3629, %fd3620, %fd3630;
	fma.rn.f64 	%fd3633, %fd3632, %fd3620, %fd3631;
	fma.rn.f64 	%fd3634, %fd3633, %fd11897, %fd11897;
	fma.rn.f64 	%fd3635, %fd3633, %fd3620, 0d3FF0000000000000;
	selp.f64 	%fd3636, %fd3635, %fd3634, %p447;
	and.b32  	%r1105, %r4259, 2;
	setp.eq.s32 	%p448, %r1105, 0;
	mov.f64 	%fd3637, 0d0000000000000000;
	sub.f64 	%fd3638, %fd3637, %fd3636;
	selp.f64 	%fd348, %fd3636, %fd3638, %p448;
	mul.f64 	%fd3639, %fd2, 0d400921FB54442D18;
	div.rn.f64 	%fd349, %fd3639, 0d4066800000000000;
	setp.neu.f64 	%p449, %fd349, 0d7FF0000000000000;
	@%p449 bra 	$L__BB0_284;
	mov.f64 	%fd3645, 0d0000000000000000;
	mov.f64 	%fd3646, 0d7FF0000000000000;
	mul.rn.f64 	%fd11898, %fd3646, %fd3645;
	mov.b32 	%r4260, 0;
	bra.uni 	$L__BB0_286;
$L__BB0_284:
	mul.f64 	%fd3640, %fd349, 0d3FE45F306DC9C883;
	cvt.rni.s32.f64 	%r4260, %fd3640;
	cvt.rn.f64.s32 	%fd3641, %r4260;
	fma.rn.f64 	%fd3642, %fd3641, 0dBFF921FB54442D18, %fd349;
	fma.rn.f64 	%fd3643, %fd3641, 0dBC91A62633145C00, %fd3642;
	fma.rn.f64 	%fd11898, %fd3641, 0dB97B839A252049C0, %fd3643;
	setp.ltu.f64 	%p450, %fd349, 0d41E0000000000000;
	@%p450 bra 	$L__BB0_286;
	{ // callseq 39, 0
	.param .b64 param0;
	st.param.f64 	[param0], %fd349;
	.param .align 16 .b8 retval0[16];
	call.uni (retval0), 
	__internal_trig_reduction_slowpathd, 
	(
	param0
	);
	ld.param.f64 	%fd11898, [retval0];
	ld.param.b32 	%r4260, [retval0+8];
	} // callseq 39
$L__BB0_286:
	setp.neu.f64 	%p451, %fd349, 0d7FF0000000000000;
	shl.b32 	%r1108, %r4260, 6;
	cvt.u64.u32 	%rd299, %r1108;
	and.b64  	%rd300, %rd299, 64;
	add.s64 	%rd302, %rd293, %rd300;
	mul.rn.f64 	%fd3647, %fd11898, %fd11898;
	and.b32  	%r1109, %r4260, 1;
	setp.eq.b32 	%p452, %r1109, 1;
	selp.f64 	%fd3648, 0dBDA8FF8320FD8164, 0d3DE5DB65F9785EBA, %p452;
	ld.global.nc.v2.f64 	{%fd3649, %fd3650}, [%rd302];
	fma.rn.f64 	%fd3651, %fd3648, %fd3647, %fd3649;
	fma.rn.f64 	%fd3652, %fd3651, %fd3647, %fd3650;
	ld.global.nc.v2.f64 	{%fd3653, %fd3654}, [%rd302+16];
	fma.rn.f64 	%fd3655, %fd3652, %fd3647, %fd3653;
	fma.rn.f64 	%fd3656, %fd3655, %fd3647, %fd3654;
	ld.global.nc.v2.f64 	{%fd3657, %fd3658}, [%rd302+32];
	fma.rn.f64 	%fd3659, %fd3656, %fd3647, %fd3657;
	fma.rn.f64 	%fd3660, %fd3659, %fd3647, %fd3658;
	fma.rn.f64 	%fd3661, %fd3660, %fd11898, %fd11898;
	fma.rn.f64 	%fd3662, %fd3660, %fd3647, 0d3FF0000000000000;
	selp.f64 	%fd3663, %fd3662, %fd3661, %p452;
	and.b32  	%r1110, %r4260, 2;
	setp.eq.s32 	%p453, %r1110, 0;
	mov.f64 	%fd3664, 0d0000000000000000;
	sub.f64 	%fd3665, %fd3664, %fd3663;
	selp.f64 	%fd354, %fd3663, %fd3665, %p453;
	@%p451 bra 	$L__BB0_288;
	mov.f64 	%fd3671, 0d0000000000000000;
	mov.f64 	%fd3672, 0d7FF0000000000000;
	mul.rn.f64 	%fd11900, %fd3672, %fd3671;
	mov.b32 	%r4262, 1;
	bra.uni 	$L__BB0_291;
$L__BB0_288:
	mul.f64 	%fd3666, %fd349, 0d3FE45F306DC9C883;
	cvt.rni.s32.f64 	%r4261, %fd3666;
	cvt.rn.f64.s32 	%fd3667, %r4261;
	fma.rn.f64 	%fd3668, %fd3667, 0dBFF921FB54442D18, %fd349;
	fma.rn.f64 	%fd3669, %fd3667, 0dBC91A62633145C00, %fd3668;
	fma.rn.f64 	%fd11900, %fd3667, 0dB97B839A252049C0, %fd3669;
	setp.ltu.f64 	%p454, %fd349, 0d41E0000000000000;
	@%p454 bra 	$L__BB0_290;
	{ // callseq 40, 0
	.param .b64 param0;
	st.param.f64 	[param0], %fd349;
	.param .align 16 .b8 retval0[16];
	call.uni (retval0), 
	__internal_trig_reduction_slowpathd, 
	(
	param0
	);
	ld.param.f64 	%fd11900, [retval0];
	ld.param.b32 	%r4261, [retval0+8];
	} // callseq 40
$L__BB0_290:
	add.s32 	%r4262, %r4261, 1;
$L__BB0_291:
	shl.b32 	%r1114, %r4262, 6;
	cvt.u64.u32 	%rd303, %r1114;
	and.b64  	%rd304, %rd303, 64;
	add.s64 	%rd306, %rd293, %rd304;
	mul.rn.f64 	%fd3674, %fd11900, %fd11900;
	and.b32  	%r1115, %r4262, 1;
	setp.eq.b32 	%p455, %r1115, 1;
	selp.f64 	%fd3675, 0dBDA8FF8320FD8164, 0d3DE5DB65F9785EBA, %p455;
	ld.global.nc.v2.f64 	{%fd3676, %fd3677}, [%rd306];
	fma.rn.f64 	%fd3678, %fd3675, %fd3674, %fd3676;
	fma.rn.f64 	%fd3679, %fd3678, %fd3674, %fd3677;
	ld.global.nc.v2.f64 	{%fd3680, %fd3681}, [%rd306+16];
	fma.rn.f64 	%fd3682, %fd3679, %fd3674, %fd3680;
	fma.rn.f64 	%fd3683, %fd3682, %fd3674, %fd3681;
	ld.global.nc.v2.f64 	{%fd3684, %fd3685}, [%rd306+32];
	fma.rn.f64 	%fd3686, %fd3683, %fd3674, %fd3684;
	fma.rn.f64 	%fd3687, %fd3686, %fd3674, %fd3685;
	fma.rn.f64 	%fd3688, %fd3687, %fd11900, %fd11900;
	fma.rn.f64 	%fd3689, %fd3687, %fd3674, 0d3FF0000000000000;
	selp.f64 	%fd3690, %fd3689, %fd3688, %p455;
	and.b32  	%r1116, %r4262, 2;
	setp.eq.s32 	%p456, %r1116, 0;
	mov.f64 	%fd11901, 0d0000000000000000;
	sub.f64 	%fd3691, %fd11901, %fd3690;
	selp.f64 	%fd360, %fd3690, %fd3691, %p456;
	mov.b32 	%r4263, 0;
	mov.u64 	%rd841, %rd3;
	mov.f64 	%fd11902, %fd11901;
$L__BB0_292:
	fma.rn.f64 	%fd3692, %fd11902, 0d3F42A94FF0025BFB, 0d3FA999999999999A;
	rcp.rn.f64 	%fd3693, %fd3692;
	mul.f64 	%fd3694, %fd3692, %fd3693;
	mul.f64 	%fd3695, %fd3694, 0d3F42A94FF0025BFB;
	fma.rn.f64 	%fd3696, %fd3694, 0d3F42A94FF0025BFB, %fd3695;
	mul.f64 	%fd3697, %fd3696, 0d400921FB54442D18;
	st.local.f64 	[%rd841], %fd3697;
	add.f64 	%fd11901, %fd11901, %fd3697;
	add.f64 	%fd11902, %fd11902, 0d3FF0000000000000;
	add.s32 	%r4263, %r4263, 1;
	add.s64 	%rd841, %rd841, 8;
	setp.ne.s32 	%p457, %r4263, 1000;
	@%p457 bra 	$L__BB0_292;
	add.s64 	%rd849, %rd3, 32;
	mov.b32 	%r4264, 0;
	mov.u64 	%rd842, %rd849;
$L__BB0_294:
	ld.local.f64 	%fd3698, [%rd842+-32];
	div.rn.f64 	%fd3699, %fd3698, %fd11901;
	st.local.f64 	[%rd842+-32], %fd3699;
	ld.local.f64 	%fd3700, [%rd842+-24];
	div.rn.f64 	%fd3701, %fd3700, %fd11901;
	st.local.f64 	[%rd842+-24], %fd3701;
	ld.local.f64 	%fd3702, [%rd842+-16];
	div.rn.f64 	%fd3703, %fd3702, %fd11901;
	st.local.f64 	[%rd842+-16], %fd3703;
	ld.local.f64 	%fd3704, [%rd842+-8];
	div.rn.f64 	%fd3705, %fd3704, %fd11901;
	st.local.f64 	[%rd842+-8], %fd3705;
	ld.local.f64 	%fd3706, [%rd842];
	div.rn.f64 	%fd3707, %fd3706, %fd11901;
	st.local.f64 	[%rd842], %fd3707;
	ld.local.f64 	%fd3708, [%rd842+8];
	div.rn.f64 	%fd3709, %fd3708, %fd11901;
	st.local.f64 	[%rd842+8], %fd3709;
	ld.local.f64 	%fd3710, [%rd842+16];
	div.rn.f64 	%fd3711, %fd3710, %fd11901;
	st.local.f64 	[%rd842+16], %fd3711;
	ld.local.f64 	%fd3712, [%rd842+24];
	div.rn.f64 	%fd3713, %fd3712, %fd11901;
	st.local.f64 	[%rd842+24], %fd3713;
	add.s32 	%r4264, %r4264, 8;
	add.s64 	%rd842, %rd842, 64;
	setp.ne.s32 	%p458, %r4264, 1000;
	@%p458 bra 	$L__BB0_294;
	add.s64 	%rd844, %rd3, 88;
	add.s64 	%rd843, %rd2, 16;
	mov.b32 	%r4265, 0;
$L__BB0_296:
	ld.local.f64 	%fd3714, [%rd844+-160];
	add.f64 	%fd3715, %fd3714, 0d0000000000000000;
	ld.local.f64 	%fd3716, [%rd844+-152];
	add.f64 	%fd3717, %fd3715, %fd3716;
	ld.local.f64 	%fd3718, [%rd844+-144];
	add.f64 	%fd3719, %fd3717, %fd3718;
	ld.local.f64 	%fd3720, [%rd844+-136];
	add.f64 	%fd3721, %fd3719, %fd3720;
	ld.local.f64 	%fd3722, [%rd844+-128];
	add.f64 	%fd3723, %fd3721, %fd3722;
	ld.local.f64 	%fd3724, [%rd844+-120];
	add.f64 	%fd3725, %fd3723, %fd3724;
	ld.local.f64 	%fd3726, [%rd844+-112];
	add.f64 	%fd3727, %fd3725, %fd3726;
	ld.local.f64 	%fd3728, [%rd844+-104];
	add.f64 	%fd3729, %fd3727, %fd3728;
	ld.local.f64 	%fd3730, [%rd844+-96];
	add.f64 	%fd3731, %fd3729, %fd3730;
	ld.local.f64 	%fd3732, [%rd844+-88];
	add.f64 	%fd3733, %fd3731, %fd3732;
	st.local.f64 	[%rd843+-16], %fd3733;
	ld.local.f64 	%fd3734, [%rd844+-80];
	add.f64 	%fd3735, %fd3734, 0d0000000000000000;
	ld.local.f64 	%fd3736, [%rd844+-72];
	add.f64 	%fd3737, %fd3735, %fd3736;
	ld.local.f64 	%fd3738, [%rd844+-64];
	add.f64 	%fd3739, %fd3737, %fd3738;
	ld.local.f64 	%fd3740, [%rd844+-56];
	add.f64 	%fd3741, %fd3739, %fd3740;
	ld.local.f64 	%fd3742, [%rd844+-48];
	add.f64 	%fd3743, %fd3741, %fd3742;
	ld.local.f64 	%fd3744, [%rd844+-40];
	add.f64 	%fd3745, %fd3743, %fd3744;
	ld.local.f64 	%fd3746, [%rd844+-32];
	add.f64 	%fd3747, %fd3745, %fd3746;
	ld.local.f64 	%fd3748, [%rd844+-24];
	add.f64 	%fd3749, %fd3747, %fd3748;
	ld.local.f64 	%fd3750, [%rd844+-16];
	add.f64 	%fd3751, %fd3749, %fd3750;
	ld.local.f64 	%fd3752, [%rd844+-8];
	add.f64 	%fd3753, %fd3751, %fd3752;
	st.local.f64 	[%rd843+-8], %fd3753;
	ld.local.f64 	%fd3754, [%rd844];
	add.f64 	%fd3755, %fd3754, 0d0000000000000000;
	ld.local.f64 	%fd3756, [%rd844+8];
	add.f64 	%fd3757, %fd3755, %fd3756;
	ld.local.f64 	%fd3758, [%rd844+16];
	add.f64 	%fd3759, %fd3757, %fd3758;
	ld.local.f64 	%fd3760, [%rd844+24];
	add.f64 	%fd3761, %fd3759, %fd3760;
	ld.local.f64 	%fd3762, [%rd844+32];
	add.f64 	%fd3763, %fd3761, %fd3762;
	ld.local.f64 	%fd3764, [%rd844+40];
	add.f64 	%fd3765, %fd3763, %fd3764;
	ld.local.f64 	%fd3766, [%rd844+48];
	add.f64 	%fd3767, %fd3765, %fd3766;
	ld.local.f64 	%fd3768, [%rd844+56];
	add.f64 	%fd3769, %fd3767, %fd3768;
	ld.local.f64 	%fd3770, [%rd844+64];
	add.f64 	%fd3771, %fd3769, %fd3770;
	ld.local.f64 	%fd3772, [%rd844+72];
	add.f64 	%fd3773, %fd3771, %fd3772;
	st.local.f64 	[%rd843], %fd3773;
	ld.local.f64 	%fd3774, [%rd844+80];
	add.f64 	%fd3775, %fd3774, 0d0000000000000000;
	ld.local.f64 	%fd3776, [%rd844+88];
	add.f64 	%fd3777, %fd3775, %fd3776;
	ld.local.f64 	%fd3778, [%rd844+96];
	add.f64 	%fd3779, %fd3777, %fd3778;
	ld.local.f64 	%fd3780, [%rd844+104];
	add.f64 	%fd3781, %fd3779, %fd3780;
	ld.local.f64 	%fd3782, [%rd844+112];
	add.f64 	%fd3783, %fd3781, %fd3782;
	ld.local.f64 	%fd3784, [%rd844+120];
	add.f64 	%fd3785, %fd3783, %fd3784;
	ld.local.f64 	%fd3786, [%rd844+128];
	add.f64 	%fd3787, %fd3785, %fd3786;
	ld.local.f64 	%fd3788, [%rd844+136];
	add.f64 	%fd3789, %fd3787, %fd3788;
	ld.local.f64 	%fd3790, [%rd844+144];
	add.f64 	%fd3791, %fd3789, %fd3790;
	ld.local.f64 	%fd3792, [%rd844+152];
	add.f64 	%fd3793, %fd3791, %fd3792;
	st.local.f64 	[%rd843+8], %fd3793;
	add.s32 	%r4265, %r4265, 4;
	add.s64 	%rd844, %rd844, 320;
	add.s64 	%rd843, %rd843, 32;
	setp.ne.s32 	%p459, %r4265, 100;
	@%p459 bra 	$L__BB0_296;
	ld.local.f64 	%fd3794, [%rd2];
	st.local.f64 	[%rd3], %fd3794;
	ld.local.f64 	%fd3795, [%rd2+8];
	add.f64 	%fd3796, %fd3794, %fd3795;
	st.local.f64 	[%rd3+8], %fd3796;
	ld.local.f64 	%fd3797, [%rd2+16];
	add.f64 	%fd3798, %fd3796, %fd3797;
	st.local.f64 	[%rd3+16], %fd3798;
	ld.local.f64 	%fd3799, [%rd2+24];
	add.f64 	%fd3800, %fd3798, %fd3799;
	st.local.f64 	[%rd3+24], %fd3800;
	ld.local.f64 	%fd3801, [%rd2+32];
	add.f64 	%fd3802, %fd3800, %fd3801;
	st.local.f64 	[%rd3+32], %fd3802;
	ld.local.f64 	%fd3803, [%rd2+40];
	add.f64 	%fd3804, %fd3802, %fd3803;
	st.local.f64 	[%rd3+40], %fd3804;
	ld.local.f64 	%fd3805, [%rd2+48];
	add.f64 	%fd3806, %fd3804, %fd3805;
	st.local.f64 	[%rd3+48], %fd3806;
	ld.local.f64 	%fd3807, [%rd2+56];
	add.f64 	%fd3808, %fd3806, %fd3807;
	st.local.f64 	[%rd3+56], %fd3808;
	ld.local.f64 	%fd3809, [%rd2+64];
	add.f64 	%fd3810, %fd3808, %fd3809;
	st.local.f64 	[%rd3+64], %fd3810;
	ld.local.f64 	%fd3811, [%rd2+72];
	add.f64 	%fd3812, %fd3810, %fd3811;
	st.local.f64 	[%rd3+72], %fd3812;
	ld.local.f64 	%fd3813, [%rd2+80];
	add.f64 	%fd3814, %fd3812, %fd3813;
	st.local.f64 	[%rd3+80], %fd3814;
	ld.local.f64 	%fd3815, [%rd2+88];
	add.f64 	%fd3816, %fd3814, %fd3815;
	st.local.f64 	[%rd3+88], %fd3816;
	ld.local.f64 	%fd3817, [%rd2+96];
	add.f64 	%fd3818, %fd3816, %fd3817;
	st.local.f64 	[%rd3+96], %fd3818;
	ld.local.f64 	%fd3819, [%rd2+104];
	add.f64 	%fd3820, %fd3818, %fd3819;
	st.local.f64 	[%rd3+104], %fd3820;
	ld.local.f64 	%fd3821, [%rd2+112];
	add.f64 	%fd3822, %fd3820, %fd3821;
	st.local.f64 	[%rd3+112], %fd3822;
	ld.local.f64 	%fd3823, [%rd2+120];
	add.f64 	%fd3824, %fd3822, %fd3823;
	st.local.f64 	[%rd3+120], %fd3824;
	ld.local.f64 	%fd3825, [%rd2+128];
	add.f64 	%fd3826, %fd3824, %fd3825;
	st.local.f64 	[%rd3+128], %fd3826;
	ld.local.f64 	%fd3827, [%rd2+136];
	add.f64 	%fd3828, %fd3826, %fd3827;
	st.local.f64 	[%rd3+136], %fd3828;
	ld.local.f64 	%fd3829, [%rd2+144];
	add.f64 	%fd3830, %fd3828, %fd3829;
	st.local.f64 	[%rd3+144], %fd3830;
	ld.local.f64 	%fd3831, [%rd2+152];
	add.f64 	%fd3832, %fd3830, %fd3831;
	st.local.f64 	[%rd3+152], %fd3832;
	ld.local.f64 	%fd3833, [%rd2+160];
	add.f64 	%fd3834, %fd3832, %fd3833;
	st.local.f64 	[%rd3+160], %fd3834;
	ld.local.f64 	%fd3835, [%rd2+168];
	add.f64 	%fd3836, %fd3834, %fd3835;
	st.local.f64 	[%rd3+168], %fd3836;
	ld.local.f64 	%fd3837, [%rd2+176];
	add.f64 	%fd3838, %fd3836, %fd3837;
	st.local.f64 	[%rd3+176], %fd3838;
	ld.local.f64 	%fd3839, [%rd2+184];
	add.f64 	%fd3840, %fd3838, %fd3839;
	st.local.f64 	[%rd3+184], %fd3840;
	ld.local.f64 	%fd3841, [%rd2+192];
	add.f64 	%fd3842, %fd3840, %fd3841;
	st.local.f64 	[%rd3+192], %fd3842;
	ld.local.f64 	%fd3843, [%rd2+200];
	add.f64 	%fd3844, %fd3842, %fd3843;
	st.local.f64 	[%rd3+200], %fd3844;
	ld.local.f64 	%fd3845, [%rd2+208];
	add.f64 	%fd3846, %fd3844, %fd3845;
	st.local.f64 	[%rd3+208], %fd3846;
	ld.local.f64 	%fd3847, [%rd2+216];
	add.f64 	%fd3848, %fd3846, %fd3847;
	st.local.f64 	[%rd3+216], %fd3848;
	ld.local.f64 	%fd3849, [%rd2+224];
	add.f64 	%fd3850, %fd3848, %fd3849;
	st.local.f64 	[%rd3+224], %fd3850;
	ld.local.f64 	%fd3851, [%rd2+232];
	add.f64 	%fd3852, %fd3850, %fd3851;
	st.local.f64 	[%rd3+232], %fd3852;
	ld.local.f64 	%fd3853, [%rd2+240];
	add.f64 	%fd3854, %fd3852, %fd3853;
	st.local.f64 	[%rd3+240], %fd3854;
	ld.local.f64 	%fd3855, [%rd2+248];
	add.f64 	%fd3856, %fd3854, %fd3855;
	st.local.f64 	[%rd3+248], %fd3856;
	ld.local.f64 	%fd3857, [%rd2+256];
	add.f64 	%fd3858, %fd3856, %fd3857;
	st.local.f64 	[%rd3+256], %fd3858;
	ld.local.f64 	%fd3859, [%rd2+264];
	add.f64 	%fd3860, %fd3858, %fd3859;
	st.local.f64 	[%rd3+264], %fd3860;
	ld.local.f64 	%fd3861, [%rd2+272];
	add.f64 	%fd3862, %fd3860, %fd3861;
	st.local.f64 	[%rd3+272], %fd3862;
	ld.local.f64 	%fd3863, [%rd2+280];
	add.f64 	%fd3864, %fd3862, %fd3863;
	st.local.f64 	[%rd3+280], %fd3864;
	ld.local.f64 	%fd3865, [%rd2+288];
	add.f64 	%fd3866, %fd3864, %fd3865;
	st.local.f64 	[%rd3+288], %fd3866;
	ld.local.f64 	%fd3867, [%rd2+296];
	add.f64 	%fd3868, %fd3866, %fd3867;
	st.local.f64 	[%rd3+296], %fd3868;
	ld.local.f64 	%fd3869, [%rd2+304];
	add.f64 	%fd3870, %fd3868, %fd3869;
	st.local.f64 	[%rd3+304], %fd3870;
	ld.local.f64 	%fd3871, [%rd2+312];
	add.f64 	%fd3872, %fd3870, %fd3871;
	st.local.f64 	[%rd3+312], %fd3872;
	ld.local.f64 	%fd3873, [%rd2+320];
	add.f64 	%fd3874, %fd3872, %fd3873;
	st.local.f64 	[%rd3+320], %fd3874;
	ld.local.f64 	%fd3875, [%rd2+328];
	add.f64 	%fd3876, %fd3874, %fd3875;
	st.local.f64 	[%rd3+328], %fd3876;
	ld.local.f64 	%fd3877, [%rd2+336];
	add.f64 	%fd3878, %fd3876, %fd3877;
	st.local.f64 	[%rd3+336], %fd3878;
	ld.local.f64 	%fd3879, [%rd2+344];
	add.f64 	%fd3880, %fd3878, %fd3879;
	st.local.f64 	[%rd3+344], %fd3880;
	ld.local.f64 	%fd3881, [%rd2+352];
	add.f64 	%fd3882, %fd3880, %fd3881;
	st.local.f64 	[%rd3+352], %fd3882;
	ld.local.f64 	%fd3883, [%rd2+360];
	add.f64 	%fd3884, %fd3882, %fd3883;
	st.local.f64 	[%rd3+360], %fd3884;
	ld.local.f64 	%fd3885, [%rd2+368];
	add.f64 	%fd3886, %fd3884, %fd3885;
	st.local.f64 	[%rd3+368], %fd3886;
	ld.local.f64 	%fd3887, [%rd2+376];
	add.f64 	%fd3888, %fd3886, %fd3887;
	st.local.f64 	[%rd3+376], %fd3888;
	ld.local.f64 	%fd3889, [%rd2+384];
	add.f64 	%fd3890, %fd3888, %fd3889;
	st.local.f64 	[%rd3+384], %fd3890;
	ld.local.f64 	%fd3891, [%rd2+392];
	add.f64 	%fd3892, %fd3890, %fd3891;
	st.local.f64 	[%rd3+392], %fd3892;
	ld.local.f64 	%fd3893, [%rd2+400];
	add.f64 	%fd3894, %fd3892, %fd3893;
	st.local.f64 	[%rd3+400], %fd3894;
	ld.local.f64 	%fd3895, [%rd2+408];
	add.f64 	%fd3896, %fd3894, %fd3895;
	st.local.f64 	[%rd3+408], %fd3896;
	ld.local.f64 	%fd3897, [%rd2+416];
	add.f64 	%fd3898, %fd3896, %fd3897;
	st.local.f64 	[%rd3+416], %fd3898;
	ld.local.f64 	%fd3899, [%rd2+424];
	add.f64 	%fd3900, %fd3898, %fd3899;
	st.local.f64 	[%rd3+424], %fd3900;
	ld.local.f64 	%fd3901, [%rd2+432];
	add.f64 	%fd3902, %fd3900, %fd3901;
	st.local.f64 	[%rd3+432], %fd3902;
	ld.local.f64 	%fd3903, [%rd2+440];
	add.f64 	%fd3904, %fd3902, %fd3903;
	st.local.f64 	[%rd3+440], %fd3904;
	ld.local.f64 	%fd3905, [%rd2+448];
	add.f64 	%fd3906, %fd3904, %fd3905;
	st.local.f64 	[%rd3+448], %fd3906;
	ld.local.f64 	%fd3907, [%rd2+456];
	add.f64 	%fd3908, %fd3906, %fd3907;
	st.local.f64 	[%rd3+456], %fd3908;
	ld.local.f64 	%fd3909, [%rd2+464];
	add.f64 	%fd3910, %fd3908, %fd3909;
	st.local.f64 	[%rd3+464], %fd3910;
	ld.local.f64 	%fd3911, [%rd2+472];
	add.f64 	%fd3912, %fd3910, %fd3911;
	st.local.f64 	[%rd3+472], %fd3912;
	ld.local.f64 	%fd3913, [%rd2+480];
	add.f64 	%fd3914, %fd3912, %fd3913;
	st.local.f64 	[%rd3+480], %fd3914;
	ld.local.f64 	%fd3915, [%rd2+488];
	add.f64 	%fd3916, %fd3914, %fd3915;
	st.local.f64 	[%rd3+488], %fd3916;
	ld.local.f64 	%fd3917, [%rd2+496];
	add.f64 	%fd3918, %fd3916, %fd3917;
	st.local.f64 	[%rd3+496], %fd3918;
	ld.local.f64 	%fd3919, [%rd2+504];
	add.f64 	%fd3920, %fd3918, %fd3919;
	st.local.f64 	[%rd3+504], %fd3920;
	ld.local.f64 	%fd3921, [%rd2+512];
	add.f64 	%fd3922, %fd3920, %fd3921;
	st.local.f64 	[%rd3+512], %fd3922;
	ld.local.f64 	%fd3923, [%rd2+520];
	add.f64 	%fd3924, %fd3922, %fd3923;
	st.local.f64 	[%rd3+520], %fd3924;
	ld.local.f64 	%fd3925, [%rd2+528];
	add.f64 	%fd3926, %fd3924, %fd3925;
	st.local.f64 	[%rd3+528], %fd3926;
	ld.local.f64 	%fd3927, [%rd2+536];
	add.f64 	%fd3928, %fd3926, %fd3927;
	st.local.f64 	[%rd3+536], %fd3928;
	ld.local.f64 	%fd3929, [%rd2+544];
	add.f64 	%fd3930, %fd3928, %fd3929;
	st.local.f64 	[%rd3+544], %fd3930;
	ld.local.f64 	%fd3931, [%rd2+552];
	add.f64 	%fd3932, %fd3930, %fd3931;
	st.local.f64 	[%rd3+552], %fd3932;
	ld.local.f64 	%fd3933, [%rd2+560];
	add.f64 	%fd3934, %fd3932, %fd3933;
	st.local.f64 	[%rd3+560], %fd3934;
	ld.local.f64 	%fd3935, [%rd2+568];
	add.f64 	%fd3936, %fd3934, %fd3935;
	st.local.f64 	[%rd3+568], %fd3936;
	ld.local.f64 	%fd3937, [%rd2+576];
	add.f64 	%fd3938, %fd3936, %fd3937;
	st.local.f64 	[%rd3+576], %fd3938;
	ld.local.f64 	%fd3939, [%rd2+584];
	add.f64 	%fd3940, %fd3938, %fd3939;
	st.local.f64 	[%rd3+584], %fd3940;
	ld.local.f64 	%fd3941, [%rd2+592];
	add.f64 	%fd3942, %fd3940, %fd3941;
	st.local.f64 	[%rd3+592], %fd3942;
	ld.local.f64 	%fd3943, [%rd2+600];
	add.f64 	%fd3944, %fd3942, %fd3943;
	st.local.f64 	[%rd3+600], %fd3944;
	ld.local.f64 	%fd3945, [%rd2+608];
	add.f64 	%fd3946, %fd3944, %fd3945;
	st.local.f64 	[%rd3+608], %fd3946;
	ld.local.f64 	%fd3947, [%rd2+616];
	add.f64 	%fd3948, %fd3946, %fd3947;
	st.local.f64 	[%rd3+616], %fd3948;
	ld.local.f64 	%fd3949, [%rd2+624];
	add.f64 	%fd3950, %fd3948, %fd3949;
	st.local.f64 	[%rd3+624], %fd3950;
	ld.local.f64 	%fd3951, [%rd2+632];
	add.f64 	%fd3952, %fd3950, %fd3951;
	st.local.f64 	[%rd3+632], %fd3952;
	ld.local.f64 	%fd3953, [%rd2+640];
	add.f64 	%fd3954, %fd3952, %fd3953;
	st.local.f64 	[%rd3+640], %fd3954;
	ld.local.f64 	%fd3955, [%rd2+648];
	add.f64 	%fd3956, %fd3954, %fd3955;
	st.local.f64 	[%rd3+648], %fd3956;
	ld.local.f64 	%fd3957, [%rd2+656];
	add.f64 	%fd3958, %fd3956, %fd3957;
	st.local.f64 	[%rd3+656], %fd3958;
	ld.local.f64 	%fd3959, [%rd2+664];
	add.f64 	%fd3960, %fd3958, %fd3959;
	st.local.f64 	[%rd3+664], %fd3960;
	ld.local.f64 	%fd3961, [%rd2+672];
	add.f64 	%fd3962, %fd3960, %fd3961;
	st.local.f64 	[%rd3+672], %fd3962;
	ld.local.f64 	%fd3963, [%rd2+680];
	add.f64 	%fd3964, %fd3962, %fd3963;
	st.local.f64 	[%rd3+680], %fd3964;
	ld.local.f64 	%fd3965, [%rd2+688];
	add.f64 	%fd3966, %fd3964, %fd3965;
	st.local.f64 	[%rd3+688], %fd3966;
	ld.local.f64 	%fd3967, [%rd2+696];
	add.f64 	%fd3968, %fd3966, %fd3967;
	st.local.f64 	[%rd3+696], %fd3968;
	ld.local.f64 	%fd3969, [%rd2+704];
	add.f64 	%fd3970, %fd3968, %fd3969;
	st.local.f64 	[%rd3+704], %fd3970;
	ld.local.f64 	%fd3971, [%rd2+712];
	add.f64 	%fd3972, %fd3970, %fd3971;
	st.local.f64 	[%rd3+712], %fd3972;
	ld.local.f64 	%fd3973, [%rd2+720];
	add.f64 	%fd3974, %fd3972, %fd3973;
	st.local.f64 	[%rd3+720], %fd3974;
	ld.local.f64 	%fd3975, [%rd2+728];
	add.f64 	%fd3976, %fd3974, %fd3975;
	st.local.f64 	[%rd3+728], %fd3976;
	ld.local.f64 	%fd3977, [%rd2+736];
	add.f64 	%fd3978, %fd3976, %fd3977;
	st.local.f64 	[%rd3+736], %fd3978;
	ld.local.f64 	%fd3979, [%rd2+744];
	add.f64 	%fd3980, %fd3978, %fd3979;
	st.local.f64 	[%rd3+744], %fd3980;
	ld.local.f64 	%fd3981, [%rd2+752];
	add.f64 	%fd3982, %fd3980, %fd3981;
	st.local.f64 	[%rd3+752], %fd3982;
	ld.local.f64 	%fd3983, [%rd2+760];
	add.f64 	%fd3984, %fd3982, %fd3983;
	st.local.f64 	[%rd3+760], %fd3984;
	ld.local.f64 	%fd3985, [%rd2+768];
	add.f64 	%fd3986, %fd3984, %fd3985;
	st.local.f64 	[%rd3+768], %fd3986;
	ld.local.f64 	%fd3987, [%rd2+776];
	add.f64 	%fd3988, %fd3986, %fd3987;
	st.local.f64 	[%rd3+776], %fd3988;
	ld.local.f64 	%fd3989, [%rd2+784];
	add.f64 	%fd3990, %fd3988, %fd3989;
	st.local.f64 	[%rd3+784], %fd3990;
	ld.local.f64 	%fd3991, [%rd2+792];
	add.f64 	%fd3992, %fd3990, %fd3991;
	st.local.f64 	[%rd3+792], %fd3992;
	mov.b64 	%rd846, -1;
	mov.u64 	%rd845, %rd4;
$L__BB0_298:
	mov.b32 	%r1119, 0;
	st.local.v2.u32 	[%rd845], {%r1119, %r1119};
	add.s64 	%rd846, %rd846, 1;
	add.s64 	%rd845, %rd845, 8;
	setp.lt.u64 	%p460, %rd846, 499;
	@%p460 bra 	$L__BB0_298;
	mov.b32 	%r4266, 0;
$L__BB0_300:
	ld.global.u64 	%rd308, [%rd5+192760];
	ld.v2.u32 	{%r1122, %r1123}, [%rd308+192600];
	shr.u32 	%r1124, %r1123, 2;
	xor.b32  	%r1125, %r1124, %r1123;
	ld.v2.u32 	{%r1126, %r1127}, [%rd308+192608];
	ld.v2.u32 	{%r1128, %r1129}, [%rd308+192616];
	st.v2.u32 	[%rd308+192608], {%r1127, %r1128};
	shl.b32 	%r1130, %r1129, 4;
	shl.b32 	%r1131, %r1125, 1;
	xor.b32  	%r1132, %r1131, %r1130;
	xor.b32  	%r1133, %r1132, %r1125;
	xor.b32  	%r1134, %r1133, %r1129;
	st.v2.u32 	[%rd308+192616], {%r1129, %r1134};
	add.s32 	%r1135, %r1122, 362437;
	st.v2.u32 	[%rd308+192600], {%r1135, %r1126};
	add.s32 	%r1136, %r1134, %r1135;
	cvt.rn.f32.u32 	%f34, %r1136;
	fma.rn.f32 	%f35, %f34, 0f2F800000, 0f2F000000;
	cvt.f64.f32 	%fd365, %f35;
	mov.b32 	%r4267, 1;
$L__BB0_301:
	mul.wide.u32 	%rd309, %r4267, 8;
	add.s64 	%rd310, %rd3, %rd309;
	ld.local.f64 	%fd3993, [%rd310];
	setp.lt.f64 	%p461, %fd3993, %fd365;
	setp.lt.u32 	%p462, %r4267, 100;
	and.pred  	%p463, %p461, %p462;
	add.s32 	%r4267, %r4267, 1;
	@%p463 bra 	$L__BB0_301;
	add.s64 	%rd312, %rd4, %rd309;
	ld.local.f64 	%fd3994, [%rd312];
	add.f64 	%fd3995, %fd3994, 0d3FF0000000000000;
	st.local.f64 	[%rd312], %fd3995;
	add.s32 	%r4266, %r4266, 1;
	cvt.rn.f64.u32 	%fd3996, %r4266;
	setp.lt.f64 	%p464, %fd3996, 0d408F400000000000;
	@%p464 bra 	$L__BB0_300;
	mov.b32 	%r4268, 0;
	mov.u32 	%r4272, %r4268;
$L__BB0_304:
	mul.lo.s32 	%r1138, %r4268, 10;
	add.s32 	%r1139, %r1138, -9;
	cvt.rn.f32.s32 	%f36, %r1139;
	cvt.f64.f32 	%fd3997, %f36;
	fma.rn.f64 	%fd366, %fd3997, 0d3F42A94FF0025BFB, 0d3FA999999999999A;
	cvt.rn.f64.u32 	%fd3998, %r1138;
	fma.rn.f64 	%fd367, %fd3998, 0d3F42A94FF0025BFB, 0d3FA999999999999A;
	mul.wide.u32 	%rd313, %r4268, 8;
	add.s64 	%rd314, %rd4, %rd313;
	ld.local.f64 	%fd368, [%rd314];
	setp.leu.f64 	%p465, %fd368, 0d0000000000000000;
	@%p465 bra 	$L__BB0_307;
	sub.f64 	%fd369, %fd367, %fd366;
	mov.b32 	%r4270, 0;
$L__BB0_306:
	ld.global.u64 	%rd315, [%rd5+192760];
	ld.v2.u32 	{%r1141, %r1142}, [%rd315+192600];
	shr.u32 	%r1143, %r1142, 2;
	xor.b32  	%r1144, %r1143, %r1142;
	ld.v2.u32 	{%r1145, %r1146}, [%rd315+192608];
	ld.v2.u32 	{%r1147, %r1148}, [%rd315+192616];
	st.v2.u32 	[%rd315+192608], {%r1146, %r1147};
	shl.b32 	%r1149, %r1148, 4;
	shl.b32 	%r1150, %r1144, 1;
	xor.b32  	%r1151, %r1150, %r1149;
	xor.b32  	%r1152, %r1151, %r1144;
	xor.b32  	%r1153, %r1152, %r1148;
	st.v2.u32 	[%rd315+192616], {%r1148, %r1153};
	add.s32 	%r1154, %r1141, 362437;
	st.v2.u32 	[%rd315+192600], {%r1154, %r1145};
	add.s32 	%r1155, %r1153, %r1154;
	cvt.rn.f32.u32 	%f37, %r1155;
	fma.rn.f32 	%f38, %f37, 0f2F800000, 0f2F000000;
	cvt.f64.f32 	%fd3999, %f38;
	fma.rn.f64 	%fd4000, %fd369, %fd3999, %fd366;
	mul.wide.s32 	%rd316, %r4272, 8;
	add.s64 	%rd317, %rd2, %rd316;
	st.local.f64 	[%rd317], %fd4000;
	add.s32 	%r4272, %r4272, 1;
	add.s32 	%r4270, %r4270, 1;
	cvt.rn.f64.u32 	%fd4001, %r4270;
	setp.gt.f64 	%p466, %fd368, %fd4001;
	@%p466 bra 	$L__BB0_306;
$L__BB0_307:
	add.s32 	%r4268, %r4268, 1;
	setp.eq.s32 	%p467, %r4268, 101;
	@%p467 bra 	$L__BB0_308;
	bra.uni 	$L__BB0_304;
$L__BB0_308:
	ld.global.u64 	%rd847, [%rd5+192760];
	mov.b32 	%r4273, 0;
$L__BB0_309:
	ld.v2.u32 	{%r1158, %r1159}, [%rd847+192600];
	shr.u32 	%r1160, %r1159, 2;
	xor.b32  	%r1161, %r1160, %r1159;
	ld.v2.u32 	{%r1162, %r1163}, [%rd847+192608];
	ld.v2.u32 	{%r1164, %r1165}, [%rd847+192616];
	st.v2.u32 	[%rd847+192608], {%r1163, %r1164};
	shl.b32 	%r1166, %r1165, 4;
	shl.b32 	%r1167, %r1161, 1;
	xor.b32  	%r1168, %r1167, %r1166;
	xor.b32  	%r1169, %r1168, %r1161;
	xor.b32  	%r1170, %r1169, %r1165;
	st.v2.u32 	[%rd847+192616], {%r1165, %r1170};
	add.s32 	%r1171, %r1158, 362437;
	st.v2.u32 	[%rd847+192600], {%r1171, %r1162};
	add.s32 	%r1172, %r1170, %r1171;
	cvt.rn.f32.u32 	%f39, %r1172;
	fma.rn.f32 	%f40, %f39, 0f2F800000, 0f2F000000;
	cvt.f64.f32 	%fd4003, %f40;
	mul.f64 	%fd4004, %fd4003, 0d401921FB54442D18;
	mul.wide.u32 	%rd318, %r4273, 8;
	add.s64 	%rd319, %rd3, %rd318;
	st.local.f64 	[%rd319], %fd4004;
	add.s64 	%rd320, %rd2, %rd318;
	ld.local.f64 	%fd372, [%rd320];
	ld.global.u64 	%rd847, [%rd5+192760];
	ld.u32 	%r1157, [%rd847+120];
	setp.eq.s32 	%p468, %r1157, 2;
	@%p468 bra 	$L__BB0_314;
	setp.eq.s32 	%p469, %r1157, 1;
	@%p469 bra 	$L__BB0_313;
	setp.ne.s32 	%p470, %r1157, 0;
	@%p470 bra 	$L__BB0_315;
	fma.rn.f64 	%fd4025, %fd372, %fd372, 0d3FB70A3D70A3D70A;
	mov.f64 	%fd4026, 0dBFD3313BE22E5DE1;
	div.rn.f64 	%fd11903, %fd4026, %fd4025;
	bra.uni 	$L__BB0_315;
$L__BB0_313:
	ld.global.u64 	%rd321, [%rd5+192648];
	ld.f64 	%fd4016, [%rd321+336024];
	mul.f64 	%fd4017, %fd372, %fd4016;
	ld.f64 	%fd4018, [%rd321+336000];
	mul.f64 	%fd4019, %fd4017, %fd4018;
	div.rn.f64 	%fd4020, %fd4019, 0d4059000000000000;
	fma.rn.f64 	%fd4021, %fd4020, 0d409F400000000000, 0d3FF0000000000000;
	cvt.rzi.s32.f64 	%r1173, %fd4021;
	min.s32 	%r1174, %r1173, 2000;
	mul.wide.s32 	%rd322, %r1174, 8;
	add.s64 	%rd323, %rd321, %rd322;
	ld.f64 	%fd4022, [%rd323+272000];
	mul.f64 	%fd4023, %fd4022, 0dBFD3313BE22E5DE1;
	ld.f64 	%fd4024, [%rd321+336008];
	mul.f64 	%fd11903, %fd4023, %fd4024;
	bra.uni 	$L__BB0_315;
$L__BB0_314:
	ld.f64 	%fd4005, [%rd847+96];
	fma.rn.f64 	%fd4006, %fd372, %fd372, 0d3FB70A3D70A3D70A;
	mov.f64 	%fd4007, 0dBFD3313BE22E5DE1;
	div.rn.f64 	%fd4008, %fd4007, %fd4006;
	add.f64 	%fd4009, %fd4005, %fd4005;
	div.rn.f64 	%fd4010, %fd4009, %fd4008;
	div.rn.f64 	%fd4011, %fd4008, 0d3FF6A09E667F3BCD;
	fma.rn.f64 	%fd4012, %fd4010, %fd4010, 0d3FF0000000000000;
	sqrt.rn.f64 	%fd4013, %fd4012;
	add.f64 	%fd4014, %fd4013, 0d3FF0000000000000;
	sqrt.rn.f64 	%fd4015, %fd4014;
	mul.f64 	%fd11903, %fd4011, %fd4015;
$L__BB0_315:
	mul.f64 	%fd4027, %fd372, %fd11903;
	sqrt.rn.f64 	%fd4028, %fd4027;
	add.s64 	%rd325, %rd4, %rd318;
	st.local.f64 	[%rd325], %fd4028;
	add.s32 	%r4273, %r4273, 1;
	cvt.rn.f64.u32 	%fd4029, %r4273;
	setp.lt.f64 	%p471, %fd4029, 0d408F400000000000;
	@%p471 bra 	$L__BB0_309;
	mul.f64 	%fd370, %fd342, 0d0000000000000000;
	mul.f64 	%fd371, %fd348, 0d0000000000000000;
	mov.b32 	%r4274, 0;
$L__BB0_317:
	mul.wide.u32 	%rd326, %r4274, 8;
	add.s64 	%rd327, %rd3, %rd326;
	ld.local.f64 	%fd377, [%rd327];
	abs.f64 	%fd378, %fd377;
	setp.neu.f64 	%p472, %fd378, 0d7FF0000000000000;
	@%p472 bra 	$L__BB0_319;
	mov.f64 	%fd4035, 0d0000000000000000;
	mul.rn.f64 	%fd11904, %fd377, %fd4035;
	mov.b32 	%r4275, 0;
	bra.uni 	$L__BB0_321;
$L__BB0_319:
	mul.f64 	%fd4030, %fd377, 0d3FE45F306DC9C883;
	cvt.rni.s32.f64 	%r4275, %fd4030;
	cvt.rn.f64.s32 	%fd4031, %r4275;
	fma.rn.f64 	%fd4032, %fd4031, 0dBFF921FB54442D18, %fd377;
	fma.rn.f64 	%fd4033, %fd4031, 0dBC91A62633145C00, %fd4032;
	fma.rn.f64 	%fd11904, %fd4031, 0dB97B839A252049C0, %fd4033;
	setp.ltu.f64 	%p473, %fd378, 0d41E0000000000000;
	@%p473 bra 	$L__BB0_321;
	{ // callseq 41, 0
	.param .b64 param0;
	st.param.f64 	[param0], %fd377;
	.param .align 16 .b8 retval0[16];
	call.uni (retval0), 
	__internal_trig_reduction_slowpathd, 
	(
	param0
	);
	ld.param.f64 	%fd11904, [retval0];
	ld.param.b32 	%r4275, [retval0+8];
	} // callseq 41
$L__BB0_321:
	setp.neu.f64 	%p474, %fd378, 0d7FF0000000000000;
	shl.b32 	%r1178, %r4275, 6;
	cvt.u64.u32 	%rd328, %r1178;
	and.b64  	%rd329, %rd328, 64;
	add.s64 	%rd331, %rd293, %rd329;
	mul.rn.f64 	%fd4036, %fd11904, %fd11904;
	and.b32  	%r1179, %r4275, 1;
	setp.eq.b32 	%p475, %r1179, 1;
	selp.f64 	%fd4037, 0dBDA8FF8320FD8164, 0d3DE5DB65F9785EBA, %p475;
	ld.global.nc.v2.f64 	{%fd4038, %fd4039}, [%rd331];
	fma.rn.f64 	%fd4040, %fd4037, %fd4036, %fd4038;
	fma.rn.f64 	%fd4041, %fd4040, %fd4036, %fd4039;
	ld.global.nc.v2.f64 	{%fd4042, %fd4043}, [%rd331+16];
	fma.rn.f64 	%fd4044, %fd4041, %fd4036, %fd4042;
	fma.rn.f64 	%fd4045, %fd4044, %fd4036, %fd4043;
	ld.global.nc.v2.f64 	{%fd4046, %fd4047}, [%rd331+32];
	fma.rn.f64 	%fd4048, %fd4045, %fd4036, %fd4046;
	fma.rn.f64 	%fd4049, %fd4048, %fd4036, %fd4047;
	fma.rn.f64 	%fd4050, %fd4049, %fd11904, %fd11904;
	fma.rn.f64 	%fd4051, %fd4049, %fd4036, 0d3FF0000000000000;
	selp.f64 	%fd4052, %fd4051, %fd4050, %p475;
	and.b32  	%r1180, %r4275, 2;
	setp.eq.s32 	%p476, %r1180, 0;
	mov.f64 	%fd4053, 0d0000000000000000;
	sub.f64 	%fd4054, %fd4053, %fd4052;
	selp.f64 	%fd383, %fd4052, %fd4054, %p476;
	@%p474 bra 	$L__BB0_323;
	mov.f64 	%fd4060, 0d0000000000000000;
	mul.rn.f64 	%fd11906, %fd377, %fd4060;
	mov.b32 	%r4277, 1;
	bra.uni 	$L__BB0_326;
$L__BB0_323:
	mul.f64 	%fd4055, %fd377, 0d3FE45F306DC9C883;
	cvt.rni.s32.f64 	%r4276, %fd4055;
	cvt.rn.f64.s32 	%fd4056, %r4276;
	fma.rn.f64 	%fd4057, %fd4056, 0dBFF921FB54442D18, %fd377;
	fma.rn.f64 	%fd4058, %fd4056, 0dBC91A62633145C00, %fd4057;
	fma.rn.f64 	%fd11906, %fd4056, 0dB97B839A252049C0, %fd4058;
	setp.ltu.f64 	%p477, %fd378, 0d41E0000000000000;
	@%p477 bra 	$L__BB0_325;
	{ // callseq 42, 0
	.param .b64 param0;
	st.param.f64 	[param0], %fd377;
	.param .align 16 .b8 retval0[16];
	call.uni (retval0), 
	__internal_trig_reduction_slowpathd, 
	(
	param0
	);
	ld.param.f64 	%fd11906, [retval0];
	ld.param.b32 	%r4276, [retval0+8];
	} // callseq 42
$L__BB0_325:
	add.s32 	%r4277, %r4276, 1;
$L__BB0_326:
	shl.b32 	%r1183, %r4277, 6;
	cvt.u64.u32 	%rd332, %r1183;
	and.b64  	%rd333, %rd332, 64;
	add.s64 	%rd335, %rd293, %rd333;
	mul.rn.f64 	%fd4061, %fd11906, %fd11906;
	and.b32  	%r1184, %r4277, 1;
	setp.eq.b32 	%p478, %r1184, 1;
	selp.f64 	%fd4062, 0dBDA8FF8320FD8164, 0d3DE5DB65F9785EBA, %p478;
	ld.global.nc.v2.f64 	{%fd4063, %fd4064}, [%rd335];
	fma.rn.f64 	%fd4065, %fd4062, %fd4061, %fd4063;
	fma.rn.f64 	%fd4066, %fd4065, %fd4061, %fd4064;
	ld.global.nc.v2.f64 	{%fd4067, %fd4068}, [%rd335+16];
	fma.rn.f64 	%fd4069, %fd4066, %fd4061, %fd4067;
	fma.rn.f64 	%fd4070, %fd4069, %fd4061, %fd4068;
	ld.global.nc.v2.f64 	{%fd4071, %fd4072}, [%rd335+32];
	fma.rn.f64 	%fd4073, %fd4070, %fd4061, %fd4071;
	fma.rn.f64 	%fd4074, %fd4073, %fd4061, %fd4072;
	fma.rn.f64 	%fd4075, %fd4074, %fd11906, %fd11906;
	fma.rn.f64 	%fd4076, %fd4074, %fd4061, 0d3FF0000000000000;
	selp.f64 	%fd4077, %fd4076, %fd4075, %p478;
	and.b32  	%r1185, %r4277, 2;
	setp.eq.s32 	%p479, %r1185, 0;
	mov.f64 	%fd4078, 0d0000000000000000;
	sub.f64 	%fd4079, %fd4078, %fd4077;
	selp.f64 	%fd4080, %fd4077, %fd4079, %p479;
	add.s64 	%rd337, %rd2, %rd326;
	ld.local.f64 	%fd4081, [%rd337];
	mul.f64 	%fd4082, %fd4081, %fd4080;
	mul.f64 	%fd4083, %fd383, %fd4081;
	add.s64 	%rd338, %rd4, %rd326;
	ld.local.f64 	%fd4084, [%rd338];
	neg.f64 	%fd4085, %fd4084;
	mul.f64 	%fd4086, %fd383, %fd4085;
	mul.f64 	%fd4087, %fd4084, %fd4080;
	fma.rn.f64 	%fd4088, %fd348, %fd4082, %fd370;
	mul.f64 	%fd4089, %fd342, %fd4082;
	sub.f64 	%fd4090, %fd371, %fd4089;
	fma.rn.f64 	%fd4091, %fd348, %fd4086, %fd370;
	mul.f64 	%fd4092, %fd342, %fd4086;
	sub.f64 	%fd4093, %fd371, %fd4092;
	mul.f64 	%fd4094, %fd360, %fd4088;
	mul.f64 	%fd4095, %fd354, %fd4083;
	sub.f64 	%fd4096, %fd4094, %fd4095;
	mul.f64 	%fd4097, %fd354, %fd4088;
	fma.rn.f64 	%fd4098, %fd360, %fd4083, %fd4097;
	mul.f64 	%fd4099, %fd360, %fd4091;
	mul.f64 	%fd4100, %fd354, %fd4087;
	sub.f64 	%fd4101, %fd4099, %fd4100;
	mul.f64 	%fd4102, %fd360, %fd4087;
	fma.rn.f64 	%fd4103, %fd354, %fd4091, %fd4102;
	ld.global.u64 	%rd339, [%rd5+192760];
	mul.wide.u32 	%rd340, %r4274, 48;
	add.s64 	%rd341, %rd339, %rd340;
	st.f64 	[%rd341+336], %fd4096;
	ld.global.u64 	%rd342, [%rd5+192760];
	add.s64 	%rd343, %rd342, %rd340;
	st.f64 	[%rd343+344], %fd4098;
	ld.global.u64 	%rd344, [%rd5+192760];
	add.s64 	%rd345, %rd344, %rd340;
	st.f64 	[%rd345+352], %fd4090;
	ld.global.u64 	%rd346, [%rd5+192760];
	ld.v2.u32 	{%r1186, %r1187}, [%rd346+192600];
	shr.u32 	%r1188, %r1187, 2;
	xor.b32  	%r1189, %r1188, %r1187;
	ld.v2.u32 	{%r1190, %r1191}, [%rd346+192608];
	ld.v2.u32 	{%r1192, %r1193}, [%rd346+192616];
	st.v2.u32 	[%rd346+192608], {%r1191, %r1192};
	shl.b32 	%r1194, %r1193, 4;
	shl.b32 	%r1195, %r1189, 1;
	xor.b32  	%r1196, %r1195, %r1194;
	xor.b32  	%r1197, %r1196, %r1189;
	xor.b32  	%r1198, %r1197, %r1193;
	st.v2.u32 	[%rd346+192616], {%r1193, %r1198};
	add.s32 	%r1199, %r1186, 362437;
	st.v2.u32 	[%rd346+192600], {%r1199, %r1190};
	add.s32 	%r1200, %r1198, %r1199;
	cvt.rn.f32.u32 	%f41, %r1200;
	fma.rn.f32 	%f42, %f41, 0f2F800000, 0f2F000000;
	cvt.f64.f32 	%fd4104, %f42;
	fma.rn.f64 	%fd4105, %fd4104, 0d0000000000000000, %fd4101;
	ld.global.u64 	%rd347, [%rd5+192760];
	add.s64 	%rd348, %rd347, %rd340;
	st.f64 	[%rd348+360], %fd4105;
	ld.global.u64 	%rd349, [%rd5+192760];
	ld.v2.u32 	{%r1201, %r1202}, [%rd349+192600];
	shr.u32 	%r1203, %r1202, 2;
	xor.b32  	%r1204, %r1203, %r1202;
	ld.v2.u32 	{%r1205, %r1206}, [%rd349+192608];
	ld.v2.u32 	{%r1207, %r1208}, [%rd349+192616];
	st.v2.u32 	[%rd349+192608], {%r1206, %r1207};
	shl.b32 	%r1209, %r1208, 4;
	shl.b32 	%r1210, %r1204, 1;
	xor.b32  	%r1211, %r1210, %r1209;
	xor.b32  	%r1212, %r1211, %r1204;
	xor.b32  	%r1213, %r1212, %r1208;
	st.v2.u32 	[%rd349+192616], {%r1208, %r1213};
	add.s32 	%r1214, %r1201, 362437;
	st.v2.u32 	[%rd349+192600], {%r1214, %r1205};
	add.s32 	%r1215, %r1213, %r1214;
	cvt.rn.f32.u32 	%f43, %r1215;
	fma.rn.f32 	%f44, %f43, 0f2F800000, 0f2F000000;
	cvt.f64.f32 	%fd4106, %f44;
	fma.rn.f64 	%fd4107, %fd4106, 0d0000000000000000, %fd4103;
	ld.global.u64 	%rd350, [%rd5+192760];
	add.s64 	%rd351, %rd350, %rd340;
	st.f64 	[%rd351+368], %fd4107;
	ld.global.u64 	%rd352, [%rd5+192760];
	ld.v2.u32 	{%r1216, %r1217}, [%rd352+192600];
	shr.u32 	%r1218, %r1217, 2;
	xor.b32  	%r1219, %r1218, %r1217;
	ld.v2.u32 	{%r1220, %r1221}, [%rd352+192608];
	ld.v2.u32 	{%r1222, %r1223}, [%rd352+192616];
	st.v2.u32 	[%rd352+192608], {%r1221, %r1222};
	shl.b32 	%r1224, %r1223, 4;
	shl.b32 	%r1225, %r1219, 1;
	xor.b32  	%r1226, %r1225, %r1224;
	xor.b32  	%r1227, %r1226, %r1219;
	xor.b32  	%r1228, %r1227, %r1223;
	st.v2.u32 	[%rd352+192616], {%r1223, %r1228};
	add.s32 	%r1229, %r1216, 362437;
	st.v2.u32 	[%rd352+192600], {%r1229, %r1220};
	add.s32 	%r1230, %r1228, %r1229;
	cvt.rn.f32.u32 	%f45, %r1230;
	fma.rn.f32 	%f46, %f45, 0f2F800000, 0f2F000000;
	cvt.f64.f32 	%fd4108, %f46;
	fma.rn.f64 	%fd4109, %fd4108, 0d0000000000000000, %fd4093;
	ld.global.u64 	%rd353, [%rd5+192760];
	add.s64 	%rd354, %rd353, %rd340;
	st.f64 	[%rd354+376], %fd4109;
	add.s32 	%r4274, %r4274, 1;
	cvt.rn.f64.u32 	%fd4110, %r4274;
	setp.lt.f64 	%p480, %fd4110, 0d408F400000000000;
	@%p480 bra 	$L__BB0_317;
	ld.global.u64 	%rd355, [%rd5+192760];
	ld.f64 	%fd389, [%rd355+240];
	ld.f64 	%fd390, [%rd355+248];
	ld.f64 	%fd391, [%rd355+264];
	ld.f64 	%fd392, [%rd355+272];
	ld.f64 	%fd4111, [%rd355+280];
	ld.f64 	%fd393, [%rd355+288];
	ld.f64 	%fd394, [%rd355+296];
	ld.f64 	%fd395, [%rd355+304];
	ld.f64 	%fd396, [%rd355+312];
	ld.f64 	%fd397, [%rd355+320];
	ld.v2.u32 	{%r154, %r1231}, [%rd355+328];
	ld.u32 	%r4295, [%rd355+228];
	add.s32 	%r1232, %r4295, %r1231;
	cvt.rn.f64.s32 	%fd398, %r1232;
	mul.f64 	%fd4112, %fd4111, 0d400921FB54442D18;
	div.rn.f64 	%fd399, %fd4112, 0d4066800000000000;
	abs.f64 	%fd400, %fd399;
	setp.neu.f64 	%p481, %fd400, 0d7FF0000000000000;
	@%p481 bra 	$L__BB0_329;
	mov.f64 	%fd4118, 0d0000000000000000;
	mul.rn.f64 	%fd11907, %fd399, %fd4118;
	mov.b32 	%r4278, 0;
	bra.uni 	$L__BB0_331;
$L__BB0_329:
	mul.f64 	%fd4113, %fd399, 0d3FE45F306DC9C883;
	cvt.rni.s32.f64 	%r4278, %fd4113;
	cvt.rn.f64.s32 	%fd4114, %r4278;
	fma.rn.f64 	%fd4115, %fd4114, 0dBFF921FB54442D18, %fd399;
	fma.rn.f64 	%fd4116, %fd4114, 0dBC91A62633145C00, %fd4115;
	fma.rn.f64 	%fd11907, %fd4114, 0dB97B839A252049C0, %fd4116;
	setp.ltu.f64 	%p482, %fd400, 0d41E0000000000000;
	@%p482 bra 	$L__BB0_331;
	{ // callseq 43, 0
	.param .b64 param0;
	st.param.f64 	[param0], %fd399;
	.param .align 16 .b8 retval0[16];
	call.uni (retval0), 
	__internal_trig_reduction_slowpathd, 
	(
	param0
	);
	ld.param.f64 	%fd11907, [retval0];
	ld.param.b32 	%r4278, [retval0+8];
	} // callseq 43
$L__BB0_331:
	setp.neu.f64 	%p483, %fd400, 0d7FF0000000000000;
	shl.b32 	%r1235, %r4278, 6;
	cvt.u64.u32 	%rd356, %r1235;
	and.b64  	%rd357, %rd356, 64;
	add.s64 	%rd359, %rd293, %rd357;
	mul.rn.f64 	%fd4119, %fd11907, %fd11907;
	and.b32  	%r1236, %r4278, 1;
	setp.eq.b32 	%p484, %r1236, 1;
	selp.f64 	%fd4120, 0dBDA8FF8320FD8164, 0d3DE5DB65F9785EBA, %p484;
	ld.global.nc.v2.f64 	{%fd4121, %fd4122}, [%rd359];
	fma.rn.f64 	%fd4123, %fd4120, %fd4119, %fd4121;
	fma.rn.f64 	%fd4124, %fd4123, %fd4119, %fd4122;
	ld.global.nc.v2.f64 	{%fd4125, %fd4126}, [%rd359+16];
	fma.rn.f64 	%fd4127, %fd4124, %fd4119, %fd4125;
	fma.rn.f64 	%fd4128, %fd4127, %fd4119, %fd4126;
	ld.global.nc.v2.f64 	{%fd4129, %fd4130}, [%rd359+32];
	fma.rn.f64 	%fd4131, %fd4128, %fd4119, %fd4129;
	fma.rn.f64 	%fd4132, %fd4131, %fd4119, %fd4130;
	fma.rn.f64 	%fd4133, %fd4132, %fd11907, %fd11907;
	fma.rn.f64 	%fd4134, %fd4132, %fd4119, 0d3FF0000000000000;
	selp.f64 	%fd4135, %fd4134, %fd4133, %p484;
	and.b32  	%r1237, %r4278, 2;
	setp.eq.s32 	%p485, %r1237, 0;
	mov.f64 	%fd4136, 0d0000000000000000;
	sub.f64 	%fd4137, %fd4136, %fd4135;
	selp.f64 	%fd405, %fd4135, %fd4137, %p485;
	@%p483 bra 	$L__BB0_333;
	mov.f64 	%fd4143, 0d0000000000000000;
	mul.rn.f64 	%fd11909, %fd399, %fd4143;
	mov.b32 	%r4280, 1;
	bra.uni 	$L__BB0_336;
$L__BB0_333:
	mul.f64 	%fd4138, %fd399, 0d3FE45F306DC9C883;
	cvt.rni.s32.f64 	%r4279, %fd4138;
	cvt.rn.f64.s32 	%fd4139, %r4279;
	fma.rn.f64 	%fd4140, %fd4139, 0dBFF921FB54442D18, %fd399;
	fma.rn.f64 	%fd4141, %fd4139, 0dBC91A62633145C00, %fd4140;
	fma.rn.f64 	%fd11909, %fd4139, 0dB97B839A252049C0, %fd4141;
	setp.ltu.f64 	%p486, %fd400, 0d41E0000000000000;
	@%p486 bra 	$L__BB0_335;
	{ // callseq 44, 0
	.param .b64 param0;
	st.param.f64 	[param0], %fd399;
	.param .align 16 .b8 retval0[16];
	call.uni (retval0), 
	__internal_trig_reduction_slowpathd, 
	(
	param0
	);
	ld.param.f64 	%fd11909, [retval0];
	ld.param.b32 	%r4279, [retval0+8];
	} // callseq 44
$L__BB0_335:
	add.s32 	%r4280, %r4279, 1;
$L__BB0_336:
	shl.b32 	%r1240, %r4280, 6;
	cvt.u64.u32 	%rd360, %r1240;
	and.b64  	%rd361, %rd360, 64;
	add.s64 	%rd363, %rd293, %rd361;
	mul.rn.f64 	%fd4144, %fd11909, %fd11909;
	and.b32  	%r1241, %r4280, 1;
	setp.eq.b32 	%p487, %r1241, 1;
	selp.f64 	%fd4145, 0dBDA8FF8320FD8164, 0d3DE5DB65F9785EBA, %p487;
	ld.global.nc.v2.f64 	{%fd4146, %fd4147}, [%rd363];
	fma.rn.f64 	%fd4148, %fd4145, %fd4144, %fd4146;
	fma.rn.f64 	%fd4149, %fd4148, %fd4144, %fd4147;
	ld.global.nc.v2.f64 	{%fd4150, %fd4151}, [%rd363+16];
	fma.rn.f64 	%fd4152, %fd4149, %fd4144, %fd4150;
	fma.rn.f64 	%fd4153, %fd4152, %fd4144, %fd4151;
	ld.global.nc.v2.f64 	{%fd4154, %fd4155}, [%rd363+32];
	fma.rn.f64 	%fd4156, %fd4153, %fd4144, %fd4154;
	fma.rn.f64 	%fd4157, %fd4156, %fd4144, %fd4155;
	fma.rn.f64 	%fd4158, %fd4157, %fd11909, %fd11909;
	fma.rn.f64 	%fd4159, %fd4157, %fd4144, 0d3FF0000000000000;
	selp.f64 	%fd4160, %fd4159, %fd4158, %p487;
	and.b32  	%r1242, %r4280, 2;
	setp.eq.s32 	%p488, %r1242, 0;
	mov.f64 	%fd4161, 0d0000000000000000;
	sub.f64 	%fd4162, %fd4161, %fd4160;
	selp.f64 	%fd411, %fd4160, %fd4162, %p488;
	mul.f64 	%fd4163, %fd393, 0d400921FB54442D18;
	div.rn.f64 	%fd412, %fd4163, 0d4066800000000000;
	abs.f64 	%fd413, %fd412;
	setp.neu.f64 	%p489, %fd413, 0d7FF0000000000000;
	@%p489 bra 	$L__BB0_338;
	mov.f64 	%fd4169, 0d0000000000000000;
	mul.rn.f64 	%fd11910, %fd412, %fd4169;
	mov.b32 	%r4281, 0;
	bra.uni 	$L__BB0_340;
$L__BB0_338:
	mul.f64 	%fd4164, %fd412, 0d3FE45F306DC9C883;
	cvt.rni.s32.f64 	%r4281, %fd4164;
	cvt.rn.f64.s32 	%fd4165, %r4281;
	fma.rn.f64 	%fd4166, %fd4165, 0dBFF921FB54442D18, %fd412;
	fma.rn.f64 	%fd4167, %fd4165, 0dBC91A62633145C00, %fd4166;
	fma.rn.f64 	%fd11910, %fd4165, 0dB97B839A252049C0, %fd4167;
	setp.ltu.f64 	%p490, %fd413, 0d41E0000000000000;
	@%p490 bra 	$L__BB0_340;
	{ // callseq 45, 0
	.param .b64 param0;
	st.param.f64 	[param0], %fd412;
	.param .align 16 .b8 retval0[16];
	call.uni (retval0), 
	__internal_trig_reduction_slowpathd, 
	(
	param0
	);
	ld.param.f64 	%fd11910, [retval0];
	ld.param.b32 	%r4281, [retval0+8];
	} // callseq 45
$L__BB0_340:
	setp.neu.f64 	%p491, %fd413, 0d7FF0000000000000;
	shl.b32 	%r1245, %r4281, 6;
	cvt.u64.u32 	%rd364, %r1245;
	and.b64  	%rd365, %rd364, 64;
	add.s64 	%rd367, %rd293, %rd365;
	mul.rn.f64 	%fd4170, %fd11910, %fd11910;
	and.b32  	%r1246, %r4281, 1;
	setp.eq.b32 	%p492, %r1246, 1;
	selp.f64 	%fd4171, 0dBDA8FF8320FD8164, 0d3DE5DB65F9785EBA, %p492;
	ld.global.nc.v2.f64 	{%fd4172, %fd4173}, [%rd367];
	fma.rn.f64 	%fd4174, %fd4171, %fd4170, %fd4172;
	fma.rn.f64 	%fd4175, %fd4174, %fd4170, %fd4173;
	ld.global.nc.v2.f64 	{%fd4176, %fd4177}, [%rd367+16];
	fma.rn.f64 	%fd4178, %fd4175, %fd4170, %fd4176;
	fma.rn.f64 	%fd4179, %fd4178, %fd4170, %fd4177;
	ld.global.nc.v2.f64 	{%fd4180, %fd4181}, [%rd367+32];
	fma.rn.f64 	%fd4182, %fd4179, %fd4170, %fd4180;
	fma.rn.f64 	%fd4183, %fd4182, %fd4170, %fd4181;
	fma.rn.f64 	%fd4184, %fd4183, %fd11910, %fd11910;
	fma.rn.f64 	%fd4185, %fd4183, %fd4170, 0d3FF0000000000000;
	selp.f64 	%fd4186, %fd4185, %fd4184, %p492;
	and.b32  	%r1247, %r4281, 2;
	setp.eq.s32 	%p493, %r1247, 0;
	mov.f64 	%fd4187, 0d0000000000000000;
	sub.f64 	%fd4188, %fd4187, %fd4186;
	selp.f64 	%fd418, %fd4186, %fd4188, %p493;
	@%p491 bra 	$L__BB0_342;
	mov.f64 	%fd4194, 0d0000000000000000;
	mul.rn.f64 	%fd11912, %fd412, %fd4194;
	mov.b32 	%r4283, 1;
	bra.uni 	$L__BB0_345;
$L__BB0_342:
	mul.f64 	%fd4189, %fd412, 0d3FE45F306DC9C883;
	cvt.rni.s32.f64 	%r4282, %fd4189;
	cvt.rn.f64.s32 	%fd4190, %r4282;
	fma.rn.f64 	%fd4191, %fd4190, 0dBFF921FB54442D18, %fd412;
	fma.rn.f64 	%fd4192, %fd4190, 0dBC91A62633145C00, %fd4191;
	fma.rn.f64 	%fd11912, %fd4190, 0dB97B839A252049C0, %fd4192;
	setp.ltu.f64 	%p494, %fd413, 0d41E0000000000000;
	@%p494 bra 	$L__BB0_344;
	{ // callseq 46, 0
	.param .b64 param0;
	st.param.f64 	[param0], %fd412;
	.param .align 16 .b8 retval0[16];
	call.uni (retval0), 
	__internal_trig_reduction_slowpathd, 
	(
	param0
	);
	ld.param.f64 	%fd11912, [retval0];
	ld.param.b32 	%r4282, [retval0+8];
	} // callseq 46
$L__BB0_344:
	add.s32 	%r4283, %r4282, 1;
$L__BB0_345:
	shl.b32 	%r1251, %r4283, 6;
	cvt.u64.u32 	%rd368, %r1251;
	and.b64  	%rd369, %rd368, 64;
	add.s64 	%rd371, %rd293, %rd369;
	mul.rn.f64 	%fd4196, %fd11912, %fd11912;
	and.b32  	%r1252, %r4283, 1;
	setp.eq.b32 	%p495, %r1252, 1;
	selp.f64 	%fd4197, 0dBDA8FF8320FD8164, 0d3DE5DB65F9785EBA, %p495;
	ld.global.nc.v2.f64 	{%fd4198, %fd4199}, [%rd371];
	fma.rn.f64 	%fd4200, %fd4197, %fd4196, %fd4198;
	fma.rn.f64 	%fd4201, %fd4200, %fd4196, %fd4199;
	ld.global.nc.v2.f64 	{%fd4202, %fd4203}, [%rd371+16];
	fma.rn.f64 	%fd4204, %fd4201, %fd4196, %fd4202;
	fma.rn.f64 	%fd4205, %fd4204, %fd4196, %fd4203;
	ld.global.nc.v2.f64 	{%fd4206, %fd4207}, [%rd371+32];
	fma.rn.f64 	%fd4208, %fd4205, %fd4196, %fd4206;
	fma.rn.f64 	%fd4209, %fd4208, %fd4196, %fd4207;
	fma.rn.f64 	%fd4210, %fd4209, %fd11912, %fd11912;
	fma.rn.f64 	%fd4211, %fd4209, %fd4196, 0d3FF0000000000000;
	selp.f64 	%fd4212, %fd4211, %fd4210, %p495;
	and.b32  	%r1253, %r4283, 2;
	setp.eq.s32 	%p496, %r1253, 0;
	mov.f64 	%fd11913, 0d0000000000000000;
	sub.f64 	%fd4213, %fd11913, %fd4212;
	selp.f64 	%fd424, %fd4212, %fd4213, %p496;
	sub.f64 	%fd4214, %fd392, %fd391;
	div.rn.f64 	%fd425, %fd4214, 0d408F400000000000;
	mov.b32 	%r4284, 0;
	mov.u64 	%rd848, %rd3;
	mov.f64 	%fd11914, %fd11913;
$L__BB0_346:
	fma.rn.f64 	%fd428, %fd425, %fd11914, %fd391;
	mov.f64 	%fd11915, 0d0000000000000000;
	setp.eq.s32 	%p497, %r154, 3;
	@%p497 bra 	$L__BB0_353;
	setp.eq.s32 	%p498, %r154, 2;
	@%p498 bra 	$L__BB0_350;
	setp.ne.s32 	%p499, %r154, 1;
	@%p499 bra 	$L__BB0_356;
	rcp.rn.f64 	%fd11915, %fd428;
	bra.uni 	$L__BB0_356;
$L__BB0_350:
	neg.f64 	%fd4240, %fd428;
	div.rn.f64 	%fd430, %fd4240, %fd395;
	fma.rn.f64 	%fd4241, %fd430, 0d3FF71547652B82FE, 0d4338000000000000;
	{
	.reg .b32 %temp; 
	mov.b64 	{%r173, %temp}, %fd4241;
	}
	mov.f64 	%fd4242, 0dC338000000000000;
	add.rn.f64 	%fd4243, %fd4241, %fd4242;
	fma.rn.f64 	%fd4244, %fd4243, 0dBFE62E42FEFA39EF, %fd430;
	fma.rn.f64 	%fd4245, %fd4243, 0dBC7ABC9E3B39803F, %fd4244;
	fma.rn.f64 	%fd4246, %fd4245, 0d3E5ADE1569CE2BDF, 0d3E928AF3FCA213EA;
	fma.rn.f64 	%fd4247, %fd4246, %fd4245, 0d3EC71DEE62401315;
	fma.rn.f64 	%fd4248, %fd4247, %fd4245, 0d3EFA01997C89EB71;
	fma.rn.f64 	%fd4249, %fd4248, %fd4245, 0d3F2A01A014761F65;
	fma.rn.f64 	%fd4250, %fd4249, %fd4245, 0d3F56C16C1852B7AF;
	fma.rn.f64 	%fd4251, %fd4250, %fd4245, 0d3F81111111122322;
	fma.rn.f64 	%fd4252, %fd4251, %fd4245, 0d3FA55555555502A1;
	fma.rn.f64 	%fd4253, %fd4252, %fd4245, 0d3FC5555555555511;
	fma.rn.f64 	%fd4254, %fd4253, %fd4245, 0d3FE000000000000B;
	fma.rn.f64 	%fd4255, %fd4254, %fd4245, 0d3FF0000000000000;
	fma.rn.f64 	%fd4256, %fd4255, %fd4245, 0d3FF0000000000000;
	{
	.reg .b32 %temp; 
	mov.b64 	{%r174, %temp}, %fd4256;
	}
	{
	.reg .b32 %temp; 
	mov.b64 	{%temp, %r175}, %fd4256;
	}
	shl.b32 	%r1266, %r173, 20;
	add.s32 	%r1267, %r1266, %r175;
	mov.b64 	%fd11915, {%r174, %r1267};
	{
	.reg .b32 %temp; 
	mov.b64 	{%temp, %r1268}, %fd430;
	}
	mov.b32 	%f48, %r1268;
	abs.f32 	%f7, %f48;
	setp.lt.f32 	%p503, %f7, 0f4086232B;
	@%p503 bra 	$L__BB0_356;
	setp.lt.f64 	%p504, %fd430, 0d0000000000000000;
	add.f64 	%fd4257, %fd430, 0d7FF0000000000000;
	selp.f64 	%fd11915, 0d0000000000000000, %fd4257, %p504;
	setp.geu.f32 	%p505, %f7, 0f40874800;
	@%p505 bra 	$L__BB0_356;
	shr.u32 	%r1269, %r173, 31;
	add.s32 	%r1270, %r173, %r1269;
	shr.s32 	%r1271, %r1270, 1;
	shl.b32 	%r1272, %r1271, 20;
	add.s32 	%r1273, %r175, %r1272;
	mov.b64 	%fd4258, {%r174, %r1273};
	sub.s32 	%r1274, %r173, %r1271;
	shl.b32 	%r1275, %r1274, 20;
	add.s32 	%r1276, %r1275, 1072693248;
	mov.b32 	%r1277, 0;
	mov.b64 	%fd4259, {%r1277, %r1276};
	mul.f64 	%fd11915, %fd4259, %fd4258;
	bra.uni 	$L__BB0_356;
$L__BB0_353:
	neg.f64 	%fd4216, %fd428;
	mul.f64 	%fd4217, %fd428, %fd4216;
	mul.f64 	%fd4218, %fd395, %fd4217;
	mul.f64 	%fd4219, %fd396, %fd428;
	sub.f64 	%fd4220, %fd4218, %fd4219;
	sub.f64 	%fd434, %fd4220, %fd397;
	fma.rn.f64 	%fd4221, %fd434, 0d3FF71547652B82FE, 0d4338000000000000;
	{
	.reg .b32 %temp; 
	mov.b64 	{%r176, %temp}, %fd4221;
	}
	mov.f64 	%fd4222, 0dC338000000000000;
	add.rn.f64 	%fd4223, %fd4221, %fd4222;
	fma.rn.f64 	%fd4224, %fd4223, 0dBFE62E42FEFA39EF, %fd434;
	fma.rn.f64 	%fd4225, %fd4223, 0dBC7ABC9E3B39803F, %fd4224;
	fma.rn.f64 	%fd4226, %fd4225, 0d3E5ADE1569CE2BDF, 0d3E928AF3FCA213EA;
	fma.rn.f64 	%fd4227, %fd4226, %fd4225, 0d3EC71DEE62401315;
	fma.rn.f64 	%fd4228, %fd4227, %fd4225, 0d3EFA01997C89EB71;
	fma.rn.f64 	%fd4229, %fd4228, %fd4225, 0d3F2A01A014761F65;
	fma.rn.f64 	%fd4230, %fd4229, %fd4225, 0d3F56C16C1852B7AF;
	fma.rn.f64 	%fd4231, %fd4230, %fd4225, 0d3F81111111122322;
	fma.rn.f64 	%fd4232, %fd4231, %fd4225, 0d3FA55555555502A1;
	fma.rn.f64 	%fd4233, %fd4232, %fd4225, 0d3FC5555555555511;
	fma.rn.f64 	%fd4234, %fd4233, %fd4225, 0d3FE000000000000B;
	fma.rn.f64 	%fd4235, %fd4234, %fd4225, 0d3FF0000000000000;
	fma.rn.f64 	%fd4236, %fd4235, %fd4225, 0d3FF0000000000000;
	{
	.reg .b32 %temp; 
	mov.b64 	{%r177, %temp}, %fd4236;
	}
	{
	.reg .b32 %temp; 
	mov.b64 	{%temp, %r178}, %fd4236;
	}
	shl.b32 	%r1254, %r176, 20;
	add.s32 	%r1255, %r1254, %r178;
	mov.b64 	%fd11915, {%r177, %r1255};
	{
	.reg .b32 %temp; 
	mov.b64 	{%temp, %r1256}, %fd434;
	}
	mov.b32 	%f47, %r1256;
	abs.f32 	%f8, %f47;
	setp.lt.f32 	%p500, %f8, 0f4086232B;
	@%p500 bra 	$L__BB0_356;
	setp.lt.f64 	%p501, %fd434, 0d0000000000000000;
	add.f64 	%fd4237, %fd434, 0d7FF0000000000000;
	selp.f64 	%fd11915, 0d0000000000000000, %fd4237, %p501;
	setp.geu.f32 	%p502, %f8, 0f40874800;
	@%p502 bra 	$L__BB0_356;
	shr.u32 	%r1257, %r176, 31;
	add.s32 	%r1258, %r176, %r1257;
	shr.s32 	%r1259, %r1258, 1;
	shl.b32 	%r1260, %r1259, 20;
	add.s32 	%r1261, %r178, %r1260;
	mov.b64 	%fd4238, {%r177, %r1261};
	sub.s32 	%r1262, %r176, %r1259;
	shl.b32 	%r1263, %r1262, 20;
	add.s32 	%r1264, %r1263, 1072693248;
	mov.b32 	%r1265, 0;
	mov.b64 	%fd4239, {%r1265, %r1264};
	mul.f64 	%fd11915, %fd4239, %fd4238;
$L__BB0_356:
	mul.f64 	%fd4260, %fd428, %fd11915;
	mul.f64 	%fd4261, %fd425, %fd4260;
	fma.rn.f64 	%fd4262, %fd425, %fd4260, %fd4261;
	mul.f64 	%fd4263, %fd4262, 0d400921FB54442D18;
	st.local.f64 	[%rd848], %fd4263;
	add.f64 	%fd11913, %fd11913, %fd4263;
	add.f64 	%fd11914, %fd11914, 0d3FF0000000000000;
	add.s32 	%r4284, %r4284, 1;
	add.s64 	%rd848, %rd848, 8;
	setp.ne.s32 	%p506, %r4284, 1000;
	@%p506 bra 	$L__BB0_346;
	mov.b32 	%r4285, 0;
$L__BB0_358:
	ld.local.f64 	%fd4264, [%rd849+-32];
	div.rn.f64 	%fd4265, %fd4264, %fd11913;
	st.local.f64 	[%rd849+-32], %fd4265;
	ld.local.f64 	%fd4266, [%rd849+-24];
	div.rn.f64 	%fd4267, %fd4266, %fd11913;
	st.local.f64 	[%rd849+-24], %fd4267;
	ld.local.f64 	%fd4268, [%rd849+-16];
	div.rn.f64 	%fd4269, %fd4268, %fd11913;
	st.local.f64 	[%rd849+-16], %fd4269;
	ld.local.f64 	%fd4270, [%rd849+-8];
	div.rn.f64 	%fd4271, %fd4270, %fd11913;
	st.local.f64 	[%rd849+-8], %fd4271;
	ld.local.f64 	%fd4272, [%rd849];
	div.rn.f64 	%fd4273, %fd4272, %fd11913;
	st.local.f64 	[%rd849], %fd4273;
	ld.local.f64 	%fd4274, [%rd849+8];
	div.rn.f64 	%fd4275, %fd4274, %fd11913;
	st.local.f64 	[%rd849+8], %fd4275;
	ld.local.f64 	%fd4276, [%rd849+16];
	div.rn.f64 	%fd4277, %fd4276, %fd11913;
	st.local.f64 	[%rd849+16], %fd4277;
	ld.local.f64 	%fd4278, [%rd849+24];
	div.rn.f64 	%fd4279, %fd4278, %fd11913;
	st.local.f64 	[%rd849+24], %fd4279;
	add.s32 	%r4285, %r4285, 8;
	add.s64 	%rd849, %rd849, 64;
	setp.ne.s32 	%p507, %r4285, 1000;
	@%p507 bra 	$L__BB0_358;
	mov.b32 	%r4286, 0;
$L__BB0_360:
	mul.lo.s32 	%r1280, %r4286, 10;
	mul.wide.u32 	%rd372, %r1280, 8;
	add.s64 	%rd373, %rd3, %rd372;
	ld.local.f64 	%fd4280, [%rd373+-72];
	add.f64 	%fd4281, %fd4280, 0d0000000000000000;
	ld.local.f64 	%fd4282, [%rd373+-64];
	add.f64 	%fd4283, %fd4281, %fd4282;
	ld.local.f64 	%fd4284, [%rd373+-56];
	add.f64 	%fd4285, %fd4283, %fd4284;
	ld.local.f64 	%fd4286, [%rd373+-48];
	add.f64 	%fd4287, %fd4285, %fd4286;
	ld.local.f64 	%fd4288, [%rd373+-40];
	add.f64 	%fd4289, %fd4287, %fd4288;
	ld.local.f64 	%fd4290, [%rd373+-32];
	add.f64 	%fd4291, %fd4289, %fd4290;
	ld.local.f64 	%fd4292, [%rd373+-24];
	add.f64 	%fd4293, %fd4291, %fd4292;
	ld.local.f64 	%fd4294, [%rd373+-16];
	add.f64 	%fd4295, %fd4293, %fd4294;
	ld.local.f64 	%fd4296, [%rd373+-8];
	add.f64 	%fd4297, %fd4295, %fd4296;
	ld.local.f64 	%fd4298, [%rd373];
	add.f64 	%fd4299, %fd4297, %fd4298;
	mul.wide.u32 	%rd374, %r4286, 8;
	add.s64 	%rd375, %rd2, %rd374;
	st.local.f64 	[%rd375], %fd4299;
	ld.local.f64 	%fd4300, [%rd373+8];
	add.f64 	%fd4301, %fd4300, 0d0000000000000000;
	ld.local.f64 	%fd4302, [%rd373+16];
	add.f64 	%fd4303, %fd4301, %fd4302;
	ld.local.f64 	%fd4304, [%rd373+24];
	add.f64 	%fd4305, %fd4303, %fd4304;
	ld.local.f64 	%fd4306, [%rd373+32];
	add.f64 	%fd4307, %fd4305, %fd4306;
	ld.local.f64 	%fd4308, [%rd373+40];
	add.f64 	%fd4309, %fd4307, %fd4308;
	ld.local.f64 	%fd4310, [%rd373+48];
	add.f64 	%fd4311, %fd4309, %fd4310;
	ld.local.f64 	%fd4312, [%rd373+56];
	add.f64 	%fd4313, %fd4311, %fd4312;
	ld.local.f64 	%fd4314, [%rd373+64];
	add.f64 	%fd4315, %fd4313, %fd4314;
	ld.local.f64 	%fd4316, [%rd373+72];
	add.f64 	%fd4317, %fd4315, %fd4316;
	ld.local.f64 	%fd4318, [%rd373+80];
	add.f64 	%fd4319, %fd4317, %fd4318;
	st.local.f64 	[%rd375+8], %fd4319;
	ld.local.f64 	%fd4320, [%rd373+88];
	add.f64 	%fd4321, %fd4320, 0d0000000000000000;
	ld.local.f64 	%fd4322, [%rd373+96];
	add.f64 	%fd4323, %fd4321, %fd4322;
	ld.local.f64 	%fd4324, [%rd373+104];
	add.f64 	%fd4325, %fd4323, %fd4324;
	ld.local.f64 	%fd4326, [%rd373+112];
	add.f64 	%fd4327, %fd4325, %fd4326;
	ld.local.f64 	%fd4328, [%rd373+120];
	add.f64 	%fd4329, %fd4327, %fd4328;
	ld.local.f64 	%fd4330, [%rd373+128];
	add.f64 	%fd4331, %fd4329, %fd4330;
	ld.local.f64 	%fd4332, [%rd373+136];
	add.f64 	%fd4333, %fd4331, %fd4332;
	ld.local.f64 	%fd4334, [%rd373+144];
	add.f64 	%fd4335, %fd4333, %fd4334;
	ld.local.f64 	%fd4336, [%rd373+152];
	add.f64 	%fd4337, %fd4335, %fd4336;
	ld.local.f64 	%fd4338, [%rd373+160];
	add.f64 	%fd4339, %fd4337, %fd4338;
	st.local.f64 	[%rd375+16], %fd4339;
	ld.local.f64 	%fd4340, [%rd373+168];
	add.f64 	%fd4341, %fd4340, 0d0000000000000000;
	ld.local.f64 	%fd4342, [%rd373+176];
	add.f64 	%fd4343, %fd4341, %fd4342;
	ld.local.f64 	%fd4344, [%rd373+184];
	add.f64 	%fd4345, %fd4343, %fd4344;
	ld.local.f64 	%fd4346, [%rd373+192];
	add.f64 	%fd4347, %fd4345, %fd4346;
	ld.local.f64 	%fd4348, [%rd373+200];
	add.f64 	%fd4349, %fd4347, %fd4348;
	ld.local.f64 	%fd4350, [%rd373+208];
	add.f64 	%fd4351, %fd4349, %fd4350;
	ld.local.f64 	%fd4352, [%rd373+216];
	add.f64 	%fd4353, %fd4351, %fd4352;
	ld.local.f64 	%fd4354, [%rd373+224];
	add.f64 	%fd4355, %fd4353, %fd4354;
	ld.local.f64 	%fd4356, [%rd373+232];
	add.f64 	%fd4357, %fd4355, %fd4356;
	ld.local.f64 	%fd4358, [%rd373+240];
	add.f64 	%fd4359, %fd4357, %fd4358;
	st.local.f64 	[%rd375+24], %fd4359;
	add.s32 	%r4286, %r4286, 4;
	setp.ne.s32 	%p508, %r4286, 100;
	@%p508 bra 	$L__BB0_360;
	ld.local.f64 	%fd4360, [%rd2];
	st.local.f64 	[%rd3], %fd4360;
	ld.local.f64 	%fd4361, [%rd2+8];
	add.f64 	%fd4362, %fd4360, %fd4361;
	st.local.f64 	[%rd3+8], %fd4362;
	ld.local.f64 	%fd4363, [%rd2+16];
	add.f64 	%fd4364, %fd4362, %fd4363;
	st.local.f64 	[%rd3+16], %fd4364;
	ld.local.f64 	%fd4365, [%rd2+24];
	add.f64 	%fd4366, %fd4364, %fd4365;
	st.local.f64 	[%rd3+24], %fd4366;
	ld.local.f64 	%fd4367, [%rd2+32];
	add.f64 	%fd4368, %fd4366, %fd4367;
	st.local.f64 	[%rd3+32], %fd4368;
	ld.local.f64 	%fd4369, [%rd2+40];
	add.f64 	%fd4370, %fd4368, %fd4369;
	st.local.f64 	[%rd3+40], %fd4370;
	ld.local.f64 	%fd4371, [%rd2+48];
	add.f64 	%fd4372, %fd4370, %fd4371;
	st.local.f64 	[%rd3+48], %fd4372;
	ld.local.f64 	%fd4373, [%rd2+56];
	add.f64 	%fd4374, %fd4372, %fd4373;
	st.local.f64 	[%rd3+56], %fd4374;
	ld.local.f64 	%fd4375, [%rd2+64];
	add.f64 	%fd4376, %fd4374, %fd4375;
	st.local.f64 	[%rd3+64], %fd4376;
	ld.local.f64 	%fd4377, [%rd2+72];
	add.f64 	%fd4378, %fd4376, %fd4377;
	st.local.f64 	[%rd3+72], %fd4378;
	ld.local.f64 	%fd4379, [%rd2+80];
	add.f64 	%fd4380, %fd4378, %fd4379;
	st.local.f64 	[%rd3+80], %fd4380;
	ld.local.f64 	%fd4381, [%rd2+88];
	add.f64 	%fd4382, %fd4380, %fd4381;
	st.local.f64 	[%rd3+88], %fd4382;
	ld.local.f64 	%fd4383, [%rd2+96];
	add.f64 	%fd4384, %fd4382, %fd4383;
	st.local.f64 	[%rd3+96], %fd4384;
	ld.local.f64 	%fd4385, [%rd2+104];
	add.f64 	%fd4386, %fd4384, %fd4385;
	st.local.f64 	[%rd3+104], %fd4386;
	ld.local.f64 	%fd4387, [%rd2+112];
	add.f64 	%fd4388, %fd4386, %fd4387;
	st.local.f64 	[%rd3+112], %fd4388;
	ld.local.f64 	%fd4389, [%rd2+120];
	add.f64 	%fd4390, %fd4388, %fd4389;
	st.local.f64 	[%rd3+120], %fd4390;
	ld.local.f64 	%fd4391, [%rd2+128];
	add.f64 	%fd4392, %fd4390, %fd4391;
	st.local.f64 	[%rd3+128], %fd4392;
	ld.local.f64 	%fd4393, [%rd2+136];
	add.f64 	%fd4394, %fd4392, %fd4393;
	st.local.f64 	[%rd3+136], %fd4394;
	ld.local.f64 	%fd4395, [%rd2+144];
	add.f64 	%fd4396, %fd4394, %fd4395;
	st.local.f64 	[%rd3+144], %fd4396;
	ld.local.f64 	%fd4397, [%rd2+152];
	add.f64 	%fd4398, %fd4396, %fd4397;
	st.local.f64 	[%rd3+152], %fd4398;
	ld.local.f64 	%fd4399, [%rd2+160];
	add.f64 	%fd4400, %fd4398, %fd4399;
	st.local.f64 	[%rd3+160], %fd4400;
	ld.local.f64 	%fd4401, [%rd2+168];
	add.f64 	%fd4402, %fd4400, %fd4401;
	st.local.f64 	[%rd3+168], %fd4402;
	ld.local.f64 	%fd4403, [%rd2+176];
	add.f64 	%fd4404, %fd4402, %fd4403;
	st.local.f64 	[%rd3+176], %fd4404;
	ld.local.f64 	%fd4405, [%rd2+184];
	add.f64 	%fd4406, %fd4404, %fd4405;
	st.local.f64 	[%rd3+184], %fd4406;
	ld.local.f64 	%fd4407, [%rd2+192];
	add.f64 	%fd4408, %fd4406, %fd4407;
	st.local.f64 	[%rd3+192], %fd4408;
	ld.local.f64 	%fd4409, [%rd2+200];
	add.f64 	%fd4410, %fd4408, %fd4409;
	st.local.f64 	[%rd3+200], %fd4410;
	ld.local.f64 	%fd4411, [%rd2+208];
	add.f64 	%fd4412, %fd4410, %fd4411;
	st.local.f64 	[%rd3+208], %fd4412;
	ld.local.f64 	%fd4413, [%rd2+216];
	add.f64 	%fd4414, %fd4412, %fd4413;
	st.local.f64 	[%rd3+216], %fd4414;
	ld.local.f64 	%fd4415, [%rd2+224];
	add.f64 	%fd4416, %fd4414, %fd4415;
	st.local.f64 	[%rd3+224], %fd4416;
	ld.local.f64 	%fd4417, [%rd2+232];
	add.f64 	%fd4418, %fd4416, %fd4417;
	st.local.f64 	[%rd3+232], %fd4418;
	ld.local.f64 	%fd4419, [%rd2+240];
	add.f64 	%fd4420, %fd4418, %fd4419;
	st.local.f64 	[%rd3+240], %fd4420;
	ld.local.f64 	%fd4421, [%rd2+248];
	add.f64 	%fd4422, %fd4420, %fd4421;
	st.local.f64 	[%rd3+248], %fd4422;
	ld.local.f64 	%fd4423, [%rd2+256];
	add.f64 	%fd4424, %fd4422, %fd4423;
	st.local.f64 	[%rd3+256], %fd4424;
	ld.local.f64 	%fd4425, [%rd2+264];
	add.f64 	%fd4426, %fd4424, %fd4425;
	st.local.f64 	[%rd3+264], %fd4426;
	ld.local.f64 	%fd4427, [%rd2+272];
	add.f64 	%fd4428, %fd4426, %fd4427;
	st.local.f64 	[%rd3+272], %fd4428;
	ld.local.f64 	%fd4429, [%rd2+280];
	add.f64 	%fd4430, %fd4428, %fd4429;
	st.local.f64 	[%rd3+280], %fd4430;
	ld.local.f64 	%fd4431, [%rd2+288];
	add.f64 	%fd4432, %fd4430, %fd4431;
	st.local.f64 	[%rd3+288], %fd4432;
	ld.local.f64 	%fd4433, [%rd2+296];
	add.f64 	%fd4434, %fd4432, %fd4433;
	st.local.f64 	[%rd3+296], %fd4434;
	ld.local.f64 	%fd4435, [%rd2+304];
	add.f64 	%fd4436, %fd4434, %fd4435;
	st.local.f64 	[%rd3+304], %fd4436;
	ld.local.f64 	%fd4437, [%rd2+312];
	add.f64 	%fd4438, %fd4436, %fd4437;
	st.local.f64 	[%rd3+312], %fd4438;
	ld.local.f64 	%fd4439, [%rd2+320];
	add.f64 	%fd4440, %fd4438, %fd4439;
	st.local.f64 	[%rd3+320], %fd4440;
	ld.local.f64 	%fd4441, [%rd2+328];
	add.f64 	%fd4442, %fd4440, %fd4441;
	st.local.f64 	[%rd3+328], %fd4442;
	ld.local.f64 	%fd4443, [%rd2+336];
	add.f64 	%fd4444, %fd4442, %fd4443;
	st.local.f64 	[%rd3+336], %fd4444;
	ld.local.f64 	%fd4445, [%rd2+344];
	add.f64 	%fd4446, %fd4444, %fd4445;
	st.local.f64 	[%rd3+344], %fd4446;
	ld.local.f64 	%fd4447, [%rd2+352];
	add.f64 	%fd4448, %fd4446, %fd4447;
	st.local.f64 	[%rd3+352], %fd4448;
	ld.local.f64 	%fd4449, [%rd2+360];
	add.f64 	%fd4450, %fd4448, %fd4449;
	st.local.f64 	[%rd3+360], %fd4450;
	ld.local.f64 	%fd4451, [%rd2+368];
	add.f64 	%fd4452, %fd4450, %fd4451;
	st.local.f64 	[%rd3+368], %fd4452;
	ld.local.f64 	%fd4453, [%rd2+376];
	add.f64 	%fd4454, %fd4452, %fd4453;
	st.local.f64 	[%rd3+376], %fd4454;
	ld.local.f64 	%fd4455, [%rd2+384];
	add.f64 	%fd4456, %fd4454, %fd4455;
	st.local.f64 	[%rd3+384], %fd4456;
	ld.local.f64 	%fd4457, [%rd2+392];
	add.f64 	%fd4458, %fd4456, %fd4457;
	st.local.f64 	[%rd3+392], %fd4458;
	ld.local.f64 	%fd4459, [%rd2+400];
	add.f64 	%fd4460, %fd4458, %fd4459;
	st.local.f64 	[%rd3+400], %fd4460;
	ld.local.f64 	%fd4461, [%rd2+408];
	add.f64 	%fd4462, %fd4460, %fd4461;
	st.local.f64 	[%rd3+408], %fd4462;
	ld.local.f64 	%fd4463, [%rd2+416];
	add.f64 	%fd4464, %fd4462, %fd4463;
	st.local.f64 	[%rd3+416], %fd4464;
	ld.local.f64 	%fd4465, [%rd2+424];
	add.f64 	%fd4466, %fd4464, %fd4465;
	st.local.f64 	[%rd3+424], %fd4466;
	ld.local.f64 	%fd4467, [%rd2+432];
	add.f64 	%fd4468, %fd4466, %fd4467;
	st.local.f64 	[%rd3+432], %fd4468;
	ld.local.f64 	%fd4469, [%rd2+440];
	add.f64 	%fd4470, %fd4468, %fd4469;
	st.local.f64 	[%rd3+440], %fd4470;
	ld.local.f64 	%fd4471, [%rd2+448];
	add.f64 	%fd4472, %fd4470, %fd4471;
	st.local.f64 	[%rd3+448], %fd4472;
	ld.local.f64 	%fd4473, [%rd2+456];
	add.f64 	%fd4474, %fd4472, %fd4473;
	st.local.f64 	[%rd3+456], %fd4474;
	ld.local.f64 	%fd4475, [%rd2+464];
	add.f64 	%fd4476, %fd4474, %fd4475;
	st.local.f64 	[%rd3+464], %fd4476;
	ld.local.f64 	%fd4477, [%rd2+472];
	add.f64 	%fd4478, %fd4476, %fd4477;
	st.local.f64 	[%rd3+472], %fd4478;
	ld.local.f64 	%fd4479, [%rd2+480];
	add.f64 	%fd4480, %fd4478, %fd4479;
	st.local.f64 	[%rd3+480], %fd4480;
	ld.local.f64 	%fd4481, [%rd2+488];
	add.f64 	%fd4482, %fd4480, %fd4481;
	st.local.f64 	[%rd3+488], %fd4482;
	ld.local.f64 	%fd4483, [%rd2+496];
	add.f64 	%fd4484, %fd4482, %fd4483;
	st.local.f64 	[%rd3+496], %fd4484;
	ld.local.f64 	%fd4485, [%rd2+504];
	add.f64 	%fd4486, %fd4484, %fd4485;
	st.local.f64 	[%rd3+504], %fd4486;
	ld.local.f64 	%fd4487, [%rd2+512];
	add.f64 	%fd4488, %fd4486, %fd4487;
	st.local.f64 	[%rd3+512], %fd4488;
	ld.local.f64 	%fd4489, [%rd2+520];
	add.f64 	%fd4490, %fd4488, %fd4489;
	st.local.f64 	[%rd3+520], %fd4490;
	ld.local.f64 	%fd4491, [%rd2+528];
	add.f64 	%fd4492, %fd4490, %fd4491;
	st.local.f64 	[%rd3+528], %fd4492;
	ld.local.f64 	%fd4493, [%rd2+536];
	add.f64 	%fd4494, %fd4492, %fd4493;
	st.local.f64 	[%rd3+536], %fd4494;
	ld.local.f64 	%fd4495, [%rd2+544];
	add.f64 	%fd4496, %fd4494, %fd4495;
	st.local.f64 	[%rd3+544], %fd4496;
	ld.local.f64 	%fd4497, [%rd2+552];
	add.f64 	%fd4498, %fd4496, %fd4497;
	st.local.f64 	[%rd3+552], %fd4498;
	ld.local.f64 	%fd4499, [%rd2+560];
	add.f64 	%fd4500, %fd4498, %fd4499;
	st.local.f64 	[%rd3+560], %fd4500;
	ld.local.f64 	%fd4501, [%rd2+568];
	add.f64 	%fd4502, %fd4500, %fd4501;
	st.local.f64 	[%rd3+568], %fd4502;
	ld.local.f64 	%fd4503, [%rd2+576];
	add.f64 	%fd4504, %fd4502, %fd4503;
	st.local.f64 	[%rd3+576], %fd4504;
	ld.local.f64 	%fd4505, [%rd2+584];
	add.f64 	%fd4506, %fd4504, %fd4505;
	st.local.f64 	[%rd3+584], %fd4506;
	ld.local.f64 	%fd4507, [%rd2+592];
	add.f64 	%fd4508, %fd4506, %fd4507;
	st.local.f64 	[%rd3+592], %fd4508;
	ld.local.f64 	%fd4509, [%rd2+600];
	add.f64 	%fd4510, %fd4508, %fd4509;
	st.local.f64 	[%rd3+600], %fd4510;
	ld.local.f64 	%fd4511, [%rd2+608];
	add.f64 	%fd4512, %fd4510, %fd4511;
	st.local.f64 	[%rd3+608], %fd4512;
	ld.local.f64 	%fd4513, [%rd2+616];
	add.f64 	%fd4514, %fd4512, %fd4513;
	st.local.f64 	[%rd3+616], %fd4514;
	ld.local.f64 	%fd4515, [%rd2+624];
	add.f64 	%fd4516, %fd4514, %fd4515;
	st.local.f64 	[%rd3+624], %fd4516;
	ld.local.f64 	%fd4517, [%rd2+632];
	add.f64 	%fd4518, %fd4516, %fd4517;
	st.local.f64 	[%rd3+632], %fd4518;
	ld.local.f64 	%fd4519, [%rd2+640];
	add.f64 	%fd4520, %fd4518, %fd4519;
	st.local.f64 	[%rd3+640], %fd4520;
	ld.local.f64 	%fd4521, [%rd2+648];
	add.f64 	%fd4522, %fd4520, %fd4521;
	st.local.f64 	[%rd3+648], %fd4522;
	ld.local.f64 	%fd4523, [%rd2+656];
	add.f64 	%fd4524, %fd4522, %fd4523;
	st.local.f64 	[%rd3+656], %fd4524;
	ld.local.f64 	%fd4525, [%rd2+664];
	add.f64 	%fd4526, %fd4524, %fd4525;
	st.local.f64 	[%rd3+664], %fd4526;
	ld.local.f64 	%fd4527, [%rd2+672];
	add.f64 	%fd4528, %fd4526, %fd4527;
	st.local.f64 	[%rd3+672], %fd4528;
	ld.local.f64 	%fd4529, [%rd2+680];
	add.f64 	%fd4530, %fd4528, %fd4529;
	st.local.f64 	[%rd3+680], %fd4530;
	ld.local.f64 	%fd4531, [%rd2+688];
	add.f64 	%fd4532, %fd4530, %fd4531;
	st.local.f64 	[%rd3+688], %fd4532;
	ld.local.f64 	%fd4533, [%rd2+696];
	add.f64 	%fd4534, %fd4532, %fd4533;
	st.local.f64 	[%rd3+696], %fd4534;
	ld.local.f64 	%fd4535, [%rd2+704];
	add.f64 	%fd4536, %fd4534, %fd4535;
	st.local.f64 	[%rd3+704], %fd4536;
	ld.local.f64 	%fd4537, [%rd2+712];
	add.f64 	%fd4538, %fd4536, %fd4537;
	st.local.f64 	[%rd3+712], %fd4538;
	ld.local.f64 	%fd4539, [%rd2+720];
	add.f64 	%fd4540, %fd4538, %fd4539;
	st.local.f64 	[%rd3+720], %fd4540;
	ld.local.f64 	%fd4541, [%rd2+728];
	add.f64 	%fd4542, %fd4540, %fd4541;
	st.local.f64 	[%rd3+728], %fd4542;
	ld.local.f64 	%fd4543, [%rd2+736];
	add.f64 	%fd4544, %fd4542, %fd4543;
	st.local.f64 	[%rd3+736], %fd4544;
	ld.local.f64 	%fd4545, [%rd2+744];
	add.f64 	%fd4546, %fd4544, %fd4545;
	st.local.f64 	[%rd3+744], %fd4546;
	ld.local.f64 	%fd4547, [%rd2+752];
	add.f64 	%fd4548, %fd4546, %fd4547;
	st.local.f64 	[%rd3+752], %fd4548;
	ld.local.f64 	%fd4549, [%rd2+760];
	add.f64 	%fd4550, %fd4548, %fd4549;
	st.local.f64 	[%rd3+760], %fd4550;
	ld.local.f64 	%fd4551, [%rd2+768];
	add.f64 	%fd4552, %fd4550, %fd4551;
	st.local.f64 	[%rd3+768], %fd4552;
	ld.local.f64 	%fd4553, [%rd2+776];
	add.f64 	%fd4554, %fd4552, %fd4553;
	st.local.f64 	[%rd3+776], %fd4554;
	ld.local.f64 	%fd4555, [%rd2+784];
	add.f64 	%fd4556, %fd4554, %fd4555;
	st.local.f64 	[%rd3+784], %fd4556;
	ld.local.f64 	%fd4557, [%rd2+792];
	add.f64 	%fd4558, %fd4556, %fd4557;
	st.local.f64 	[%rd3+792], %fd4558;
	mov.b64 	%rd850, 0;
$L__BB0_362:
	shl.b64 	%rd377, %rd850, 3;
	add.s64 	%rd378, %rd4, %rd377;
	mov.b32 	%r1281, 0;
	st.local.v2.u32 	[%rd378], {%r1281, %r1281};
	add.s64 	%rd83, %rd850, 1;
	setp.lt.u64 	%p509, %rd850, 499;
	mov.u64 	%rd850, %rd83;
	@%p509 bra 	$L__BB0_362;
	cvt.rn.f64.s32 	%fd441, %r4295;
	setp.geu.f64 	%p510, %fd441, %fd398;
	mov.u32 	%r4287, %r4295;
	@%p510 bra 	$L__BB0_364;
	bra.uni 	$L__BB0_375;
$L__BB0_364:
	mov.b32 	%r4289, 0;
	mov.u32 	%r4293, %r4295;
$L__BB0_365:
	mul.lo.s32 	%r1299, %r4289, 10;
	add.s32 	%r1300, %r1299, -9;
	cvt.rn.f32.s32 	%f51, %r1300;
	cvt.f64.f32 	%fd4563, %f51;
	fma.rn.f64 	%fd443, %fd425, %fd4563, %fd391;
	cvt.rn.f64.u32 	%fd4564, %r1299;
	fma.rn.f64 	%fd444, %fd425, %fd4564, %fd391;
	mul.wide.u32 	%rd384, %r4289, 8;
	add.s64 	%rd385, %rd4, %rd384;
	ld.local.f64 	%fd445, [%rd385];
	setp.leu.f64 	%p515, %fd445, 0d0000000000000000;
	@%p515 bra 	$L__BB0_368;
	sub.f64 	%fd446, %fd444, %fd443;
	mov.b32 	%r4291, 0;
$L__BB0_367:
	ld.global.u64 	%rd386, [%rd5+192760];
	ld.v2.u32 	{%r1302, %r1303}, [%rd386+192600];
	shr.u32 	%r1304, %r1303, 2;
	xor.b32  	%r1305, %r1304, %r1303;
	ld.v2.u32 	{%r1306, %r1307}, [%rd386+192608];
	ld.v2.u32 	{%r1308, %r1309}, [%rd386+192616];
	st.v2.u32 	[%rd386+192608], {%r1307, %r1308};
	shl.b32 	%r1310, %r1309, 4;
	shl.b32 	%r1311, %r1305, 1;
	xor.b32  	%r1312, %r1311, %r1310;
	xor.b32  	%r1313, %r1312, %r1305;
	xor.b32  	%r1314, %r1313, %r1309;
	st.v2.u32 	[%rd386+192616], {%r1309, %r1314};
	add.s32 	%r1315, %r1302, 362437;
	st.v2.u32 	[%rd386+192600], {%r1315, %r1306};
	add.s32 	%r1316, %r1314, %r1315;
	cvt.rn.f32.u32 	%f52, %r1316;
	fma.rn.f32 	%f53, %f52, 0f2F800000, 0f2F000000;
	cvt.f64.f32 	%fd4565, %f53;
	fma.rn.f64 	%fd4566, %fd446, %fd4565, %fd443;
	mul.wide.s32 	%rd387, %r4293, 8;
	add.s64 	%rd388, %rd2, %rd387;
	st.local.f64 	[%rd388], %fd4566;
	add.s32 	%r4293, %r4293, 1;
	add.s32 	%r4291, %r4291, 1;
	cvt.rn.f64.u32 	%fd4567, %r4291;
	setp.gt.f64 	%p516, %fd445, %fd4567;
	@%p516 bra 	$L__BB0_367;
$L__BB0_368:
	add.s32 	%r4289, %r4289, 1;
	setp.eq.s32 	%p517, %r4289, 101;
	@%p517 bra 	$L__BB0_369;
	bra.uni 	$L__BB0_365;
$L__BB0_369:
	setp.geu.f64 	%p518, %fd441, %fd398;
	@%p518 bra 	$L__BB0_392;
	ld.global.u64 	%rd851, [%rd5+192760];
	mov.u32 	%r4294, %r4295;
$L__BB0_371:
	ld.v2.u32 	{%r1318, %r1319}, [%rd851+192600];
	shr.u32 	%r1320, %r1319, 2;
	xor.b32  	%r1321, %r1320, %r1319;
	ld.v2.u32 	{%r1322, %r1323}, [%rd851+192608];
	ld.v2.u32 	{%r1324, %r1325}, [%rd851+192616];
	st.v2.u32 	[%rd851+192608], {%r1323, %r1324};
	shl.b32 	%r1326, %r1325, 4;
	shl.b32 	%r1327, %r1321, 1;
	xor.b32  	%r1328, %r1327, %r1326;
	xor.b32  	%r1329, %r1328, %r1321;
	xor.b32  	%r1330, %r1329, %r1325;
	st.v2.u32 	[%rd851+192616], {%r1325, %r1330};
	add.s32 	%r1331, %r1318, 362437;
	st.v2.u32 	[%rd851+192600], {%r1331, %r1322};
	add.s32 	%r1332, %r1330, %r1331;
	cvt.rn.f32.u32 	%f54, %r1332;
	fma.rn.f32 	%f55, %f54, 0f2F800000, 0f2F000000;
	cvt.f64.f32 	%fd4569, %f55;
	mul.f64 	%fd4570, %fd4569, 0d401921FB54442D18;
	mul.wide.s32 	%rd389, %r4294, 8;
	add.s64 	%rd390, %rd3, %rd389;
	st.local.f64 	[%rd390], %fd4570;
	add.s64 	%rd391, %rd2, %rd389;
	ld.local.f64 	%fd449, [%rd391];
	ld.global.u64 	%rd851, [%rd5+192760];
	ld.u32 	%r1317, [%rd851+120];
	setp.eq.s32 	%p519, %r1317, 2;
	@%p519 bra 	$L__BB0_379;
	setp.eq.s32 	%p520, %r1317, 1;
	@%p520 bra 	$L__BB0_378;
	setp.ne.s32 	%p521, %r1317, 0;
	@%p521 bra 	$L__BB0_380;
	fma.rn.f64 	%fd4590, %fd449, %fd449, %fd390;
	div.rn.f64 	%fd11916, %fd389, %fd4590;
	bra.uni 	$L__BB0_380;
$L__BB0_375:
	ld.global.u64 	%rd379, [%rd5+192760];
	ld.v2.u32 	{%r1283, %r1284}, [%rd379+192600];
	shr.u32 	%r1285, %r1284, 2;
	xor.b32  	%r1286, %r1285, %r1284;
	ld.v2.u32 	{%r1287, %r1288}, [%rd379+192608];
	ld.v2.u32 	{%r1289, %r1290}, [%rd379+192616];
	st.v2.u32 	[%rd379+192608], {%r1288, %r1289};
	shl.b32 	%r1291, %r1290, 4;
	shl.b32 	%r1292, %r1286, 1;
	xor.b32  	%r1293, %r1292, %r1291;
	xor.b32  	%r1294, %r1293, %r1286;
	xor.b32  	%r1295, %r1294, %r1290;
	st.v2.u32 	[%rd379+192616], {%r1290, %r1295};
	add.s32 	%r1296, %r1283, 362437;
	st.v2.u32 	[%rd379+192600], {%r1296, %r1287};
	add.s32 	%r1297, %r1295, %r1296;
	cvt.rn.f32.u32 	%f49, %r1297;
	fma.rn.f32 	%f50, %f49, 0f2F800000, 0f2F000000;
	cvt.f64.f32 	%fd442, %f50;
	mov.b32 	%r4288, 1;
$L__BB0_376:
	mul.wide.u32 	%rd380, %r4288, 8;
	add.s64 	%rd381, %rd3, %rd380;
	ld.local.f64 	%fd4559, [%rd381];
	setp.lt.f64 	%p511, %fd4559, %fd442;
	setp.lt.u32 	%p512, %r4288, 100;
	and.pred  	%p513, %p511, %p512;
	add.s32 	%r4288, %r4288, 1;
	@%p513 bra 	$L__BB0_376;
	add.s64 	%rd383, %rd4, %rd380;
	ld.local.f64 	%fd4560, [%rd383];
	add.f64 	%fd4561, %fd4560, 0d3FF0000000000000;
	st.local.f64 	[%rd383], %fd4561;
	add.s32 	%r4287, %r4287, 1;
	cvt.rn.f64.s32 	%fd4562, %r4287;
	setp.lt.f64 	%p514, %fd4562, %fd398;
	@%p514 bra 	$L__BB0_375;
	bra.uni 	$L__BB0_364;
$L__BB0_378:
	ld.global.u64 	%rd392, [%rd5+192648];
	ld.f64 	%fd4581, [%rd392+336024];
	mul.f64 	%fd4582, %fd449, %fd4581;
	ld.f64 	%fd4583, [%rd392+336000];
	mul.f64 	%fd4584, %fd4582, %fd4583;
	div.rn.f64 	%fd4585, %fd4584, 0d4059000000000000;
	fma.rn.f64 	%fd4586, %fd4585, 0d409F400000000000, 0d3FF0000000000000;
	cvt.rzi.s32.f64 	%r1333, %fd4586;
	min.s32 	%r1334, %r1333, 2000;
	mul.wide.s32 	%rd393, %r1334, 8;
	add.s64 	%rd394, %rd392, %rd393;
	ld.f64 	%fd4587, [%rd394+272000];
	mul.f64 	%fd4588, %fd389, %fd4587;
	ld.f64 	%fd4589, [%rd392+336008];
	mul.f64 	%fd11916, %fd4588, %fd4589;
	bra.uni 	$L__BB0_380;
$L__BB0_379:
	ld.f64 	%fd4571, [%rd851+96];
	fma.rn.f64 	%fd4572, %fd449, %fd449, %fd390;
	div.rn.f64 	%fd4573, %fd389, %fd4572;
	add.f64 	%fd4574, %fd4571, %fd4571;
	div.rn.f64 	%fd4575, %fd4574, %fd4573;
	div.rn.f64 	%fd4576, %fd4573, 0d3FF6A09E667F3BCD;
	fma.rn.f64 	%fd4577, %fd4575, %fd4575, 0d3FF0000000000000;
	sqrt.rn.f64 	%fd4578, %fd4577;
	add.f64 	%fd4579, %fd4578, 0d3FF0000000000000;
	sqrt.rn.f64 	%fd4580, %fd4579;
	mul.f64 	%fd11916, %fd4576, %fd4580;
$L__BB0_380:
	mul.f64 	%fd4591, %fd449, %fd11916;
	sqrt.rn.f64 	%fd4592, %fd4591;
	add.s64 	%rd396, %rd4, %rd389;
	st.local.f64 	[%rd396], %fd4592;
	add.s32 	%r4294, %r4294, 1;
	cvt.rn.f64.s32 	%fd4593, %r4294;
	setp.lt.f64 	%p522, %fd4593, %fd398;
	@%p522 bra 	$L__BB0_371;
	mul.f64 	%fd447, %fd405, 0d0000000000000000;
	mul.f64 	%fd448, %fd411, 0d0000000000000000;
$L__BB0_382:
	mul.wide.s32 	%rd397, %r4295, 8;
	add.s64 	%rd398, %rd3, %rd397;
	ld.local.f64 	%fd454, [%rd398];
	abs.f64 	%fd455, %fd454;
	setp.neu.f64 	%p523, %fd455, 0d7FF0000000000000;
	@%p523 bra 	$L__BB0_384;
	mov.f64 	%fd4599, 0d0000000000000000;
	mul.rn.f64 	%fd11917, %fd454, %fd4599;
	mov.b32 	%r4296, 0;
	bra.uni 	$L__BB0_386;
$L__BB0_384:
	mul.f64 	%fd4594, %fd454, 0d3FE45F306DC9C883;
	cvt.rni.s32.f64 	%r4296, %fd4594;
	cvt.rn.f64.s32 	%fd4595, %r4296;
	fma.rn.f64 	%fd4596, %fd4595, 0dBFF921FB54442D18, %fd454;
	fma.rn.f64 	%fd4597, %fd4595, 0dBC91A62633145C00, %fd4596;
	fma.rn.f64 	%fd11917, %fd4595, 0dB97B839A252049C0, %fd4597;
	setp.ltu.f64 	%p524, %fd455, 0d41E0000000000000;
	@%p524 bra 	$L__BB0_386;
	{ // callseq 47, 0
	.param .b64 param0;
	st.param.f64 	[param0], %fd454;
	.param .align 16 .b8 retval0[16];
	call.uni (retval0), 
	__internal_trig_reduction_slowpathd, 
	(
	param0
	);
	ld.param.f64 	%fd11917, [retval0];
	ld.param.b32 	%r4296, [retval0+8];
	} // callseq 47
$L__BB0_386:
	setp.neu.f64 	%p525, %fd455, 0d7FF0000000000000;
	shl.b32 	%r1337, %r4296, 6;
	cvt.u64.u32 	%rd399, %r1337;
	and.b64  	%rd400, %rd399, 64;
	add.s64 	%rd402, %rd293, %rd400;
	mul.rn.f64 	%fd4600, %fd11917, %fd11917;
	and.b32  	%r1338, %r4296, 1;
	setp.eq.b32 	%p526, %r1338, 1;
	selp.f64 	%fd4601, 0dBDA8FF8320FD8164, 0d3DE5DB65F9785EBA, %p526;
	ld.global.nc.v2.f64 	{%fd4602, %fd4603}, [%rd402];
	fma.rn.f64 	%fd4604, %fd4601, %fd4600, %fd4602;
	fma.rn.f64 	%fd4605, %fd4604, %fd4600, %fd4603;
	ld.global.nc.v2.f64 	{%fd4606, %fd4607}, [%rd402+16];
	fma.rn.f64 	%fd4608, %fd4605, %fd4600, %fd4606;
	fma.rn.f64 	%fd4609, %fd4608, %fd4600, %fd4607;
	ld.global.nc.v2.f64 	{%fd4610, %fd4611}, [%rd402+32];
	fma.rn.f64 	%fd4612, %fd4609, %fd4600, %fd4610;
	fma.rn.f64 	%fd4613, %fd4612, %fd4600, %fd4611;
	fma.rn.f64 	%fd4614, %fd4613, %fd11917, %fd11917;
	fma.rn.f64 	%fd4615, %fd4613, %fd4600, 0d3FF0000000000000;
	selp.f64 	%fd4616, %fd4615, %fd4614, %p526;
	and.b32  	%r1339, %r4296, 2;
	setp.eq.s32 	%p527, %r1339, 0;
	mov.f64 	%fd4617, 0d0000000000000000;
	sub.f64 	%fd4618, %fd4617, %fd4616;
	selp.f64 	%fd460, %fd4616, %fd4618, %p527;
	@%p525 bra 	$L__BB0_388;
	mov.f64 	%fd4624, 0d0000000000000000;
	mul.rn.f64 	%fd11919, %fd454, %fd4624;
	mov.b32 	%r4298, 1;
	bra.uni 	$L__BB0_391;
$L__BB0_388:
	mul.f64 	%fd4619, %fd454, 0d3FE45F306DC9C883;
	cvt.rni.s32.f64 	%r4297, %fd4619;
	cvt.rn.f64.s32 	%fd4620, %r4297;
	fma.rn.f64 	%fd4621, %fd4620, 0dBFF921FB54442D18, %fd454;
	fma.rn.f64 	%fd4622, %fd4620, 0dBC91A62633145C00, %fd4621;
	fma.rn.f64 	%fd11919, %fd4620, 0dB97B839A252049C0, %fd4622;
	setp.ltu.f64 	%p528, %fd455, 0d41E0000000000000;
	@%p528 bra 	$L__BB0_390;
	{ // callseq 48, 0
	.param .b64 param0;
	st.param.f64 	[param0], %fd454;
	.param .align 16 .b8 retval0[16];
	call.uni (retval0), 
	__internal_trig_reduction_slowpathd, 
	(
	param0
	);
	ld.param.f64 	%fd11919, [retval0];
	ld.param.b32 	%r4297, [retval0+8];
	} // callseq 48
$L__BB0_390:
	add.s32 	%r4298, %r4297, 1;
$L__BB0_391:
	shl.b32 	%r1342, %r4298, 6;
	cvt.u64.u32 	%rd403, %r1342;
	and.b64  	%rd404, %rd403, 64;
	add.s64 	%rd406, %rd293, %rd404;
	mul.rn.f64 	%fd4625, %fd11919, %fd11919;
	and.b32  	%r1343, %r4298, 1;
	setp.eq.b32 	%p529, %r1343, 1;
	selp.f64 	%fd4626, 0dBDA8FF8320FD8164, 0d3DE5DB65F9785EBA, %p529;
	ld.global.nc.v2.f64 	{%fd4627, %fd4628}, [%rd406];
	fma.rn.f64 	%fd4629, %fd4626, %fd4625, %fd4627;
	fma.rn.f64 	%fd4630, %fd4629, %fd4625, %fd4628;
	ld.global.nc.v2.f64 	{%fd4631, %fd4632}, [%rd406+16];
	fma.rn.f64 	%fd4633, %fd4630, %fd4625, %fd4631;
	fma.rn.f64 	%fd4634, %fd4633, %fd4625, %fd4632;
	ld.global.nc.v2.f64 	{%fd4635, %fd4636}, [%rd406+32];
	fma.rn.f64 	%fd4637, %fd4634, %fd4625, %fd4635;
	fma.rn.f64 	%fd4638, %fd4637, %fd4625, %fd4636;
	fma.rn.f64 	%fd4639, %fd4638, %fd11919, %fd11919;
	fma.rn.f64 	%fd4640, %fd4638, %fd4625, 0d3FF0000000000000;
	selp.f64 	%fd4641, %fd4640, %fd4639, %p529;
	and.b32  	%r1344, %r4298, 2;
	setp.eq.s32 	%p530, %r1344, 0;
	mov.f64 	%fd4642, 0d0000000000000000;
	sub.f64 	%fd4643, %fd4642, %fd4641;
	selp.f64 	%fd4644, %fd4641, %fd4643, %p530;
	add.s64 	%rd408, %rd2, %rd397;
	ld.local.f64 	%fd4645, [%rd408];
	mul.f64 	%fd4646, %fd4645, %fd4644;
	mul.f64 	%fd4647, %fd460, %fd4645;
	add.s64 	%rd409, %rd4, %rd397;
	ld.local.f64 	%fd4648, [%rd409];
	neg.f64 	%fd4649, %fd4648;
	mul.f64 	%fd4650, %fd460, %fd4649;
	mul.f64 	%fd4651, %fd4648, %fd4644;
	fma.rn.f64 	%fd4652, %fd411, %fd4646, %fd447;
	mul.f64 	%fd4653, %fd405, %fd4646;
	sub.f64 	%fd4654, %fd448, %fd4653;
	fma.rn.f64 	%fd4655, %fd411, %fd4650, %fd447;
	mul.f64 	%fd4656, %fd405, %fd4650;
	sub.f64 	%fd4657, %fd448, %fd4656;
	mul.f64 	%fd4658, %fd424, %fd4652;
	mul.f64 	%fd4659, %fd418, %fd4647;
	sub.f64 	%fd4660, %fd4658, %fd4659;
	mul.f64 	%fd4661, %fd418, %fd4652;
	fma.rn.f64 	%fd4662, %fd424, %fd4647, %fd4661;
	mul.f64 	%fd4663, %fd424, %fd4655;
	mul.f64 	%fd4664, %fd418, %fd4651;
	sub.f64 	%fd4665, %fd4663, %fd4664;
	mul.f64 	%fd4666, %fd424, %fd4651;
	fma.rn.f64 	%fd4667, %fd418, %fd4655, %fd4666;
	ld.global.u64 	%rd410, [%rd5+192760];
	mul.wide.s32 	%rd411, %r4295, 48;
	add.s64 	%rd412, %rd410, %rd411;
	st.f64 	[%rd412+336], %fd4660;
	ld.global.u64 	%rd413, [%rd5+192760];
	add.s64 	%rd414, %rd413, %rd411;
	st.f64 	[%rd414+344], %fd4662;
	ld.global.u64 	%rd415, [%rd5+192760];
	add.s64 	%rd416, %rd415, %rd411;
	st.f64 	[%rd416+352], %fd4654;
	ld.global.u64 	%rd417, [%rd5+192760];
	ld.v2.u32 	{%r1345, %r1346}, [%rd417+192600];
	shr.u32 	%r1347, %r1346, 2;
	xor.b32  	%r1348, %r1347, %r1346;
	ld.v2.u32 	{%r1349, %r1350}, [%rd417+192608];
	ld.v2.u32 	{%r1351, %r1352}, [%rd417+192616];
	st.v2.u32 	[%rd417+192608], {%r1350, %r1351};
	shl.b32 	%r1353, %r1352, 4;
	shl.b32 	%r1354, %r1348, 1;
	xor.b32  	%r1355, %r1354, %r1353;
	xor.b32  	%r1356, %r1355, %r1348;
	xor.b32  	%r1357, %r1356, %r1352;
	st.v2.u32 	[%rd417+192616], {%r1352, %r1357};
	add.s32 	%r1358, %r1345, 362437;
	st.v2.u32 	[%rd417+192600], {%r1358, %r1349};
	add.s32 	%r1359, %r1357, %r1358;
	cvt.rn.f32.u32 	%f56, %r1359;
	fma.rn.f32 	%f57, %f56, 0f2F800000, 0f2F000000;
	cvt.f64.f32 	%fd4668, %f57;
	fma.rn.f64 	%fd4669, %fd394, %fd4668, %fd4665;
	ld.global.u64 	%rd418, [%rd5+192760];
	add.s64 	%rd419, %rd418, %rd411;
	st.f64 	[%rd419+360], %fd4669;
	ld.global.u64 	%rd420, [%rd5+192760];
	ld.v2.u32 	{%r1360, %r1361}, [%rd420+192600];
	shr.u32 	%r1362, %r1361, 2;
	xor.b32  	%r1363, %r1362, %r1361;
	ld.v2.u32 	{%r1364, %r1365}, [%rd420+192608];
	ld.v2.u32 	{%r1366, %r1367}, [%rd420+192616];
	st.v2.u32 	[%rd420+192608], {%r1365, %r1366};
	shl.b32 	%r1368, %r1367, 4;
	shl.b32 	%r1369, %r1363, 1;
	xor.b32  	%r1370, %r1369, %r1368;
	xor.b32  	%r1371, %r1370, %r1363;
	xor.b32  	%r1372, %r1371, %r1367;
	st.v2.u32 	[%rd420+192616], {%r1367, %r1372};
	add.s32 	%r1373, %r1360, 362437;
	st.v2.u32 	[%rd420+192600], {%r1373, %r1364};
	add.s32 	%r1374, %r1372, %r1373;
	cvt.rn.f32.u32 	%f58, %r1374;
	fma.rn.f32 	%f59, %f58, 0f2F800000, 0f2F000000;
	cvt.f64.f32 	%fd4670, %f59;
	fma.rn.f64 	%fd4671, %fd394, %fd4670, %fd4667;
	ld.global.u64 	%rd421, [%rd5+192760];
	add.s64 	%rd422, %rd421, %rd411;
	st.f64 	[%rd422+368], %fd4671;
	ld.global.u64 	%rd423, [%rd5+192760];
	ld.v2.u32 	{%r1375, %r1376}, [%rd423+192600];
	shr.u32 	%r1377, %r1376, 2;
	xor.b32  	%r1378, %r1377, %r1376;
	ld.v2.u32 	{%r1379, %r1380}, [%rd423+192608];
	ld.v2.u32 	{%r1381, %r1382}, [%rd423+192616];
	st.v2.u32 	[%rd423+192608], {%r1380, %r1381};
	shl.b32 	%r1383, %r1382, 4;
	shl.b32 	%r1384, %r1378, 1;
	xor.b32  	%r1385, %r1384, %r1383;
	xor.b32  	%r1386, %r1385, %r1378;
	xor.b32  	%r1387, %r1386, %r1382;
	st.v2.u32 	[%rd423+192616], {%r1382, %r1387};
	add.s32 	%r1388, %r1375, 362437;
	st.v2.u32 	[%rd423+192600], {%r1388, %r1379};
	add.s32 	%r1389, %r1387, %r1388;
	cvt.rn.f32.u32 	%f60, %r1389;
	fma.rn.f32 	%f61, %f60, 0f2F800000, 0f2F000000;
	cvt.f64.f32 	%fd4672, %f61;
	fma.rn.f64 	%fd4673, %fd394, %fd4672, %fd4657;
	ld.global.u64 	%rd424, [%rd5+192760];
	add.s64 	%rd425, %rd424, %rd411;
	st.f64 	[%rd425+376], %fd4673;
	add.s32 	%r4295, %r4295, 1;
	cvt.rn.f64.s32 	%fd4674, %r4295;
	setp.lt.f64 	%p531, %fd4674, %fd398;
	@%p531 bra 	$L__BB0_382;
$L__BB0_392:
	ld.global.u8 	%rs17, [%rd5+192561];
	setp.ne.s16 	%p532, %rs17, 0;
	@%p532 bra 	$L__BB0_689;
	setp.lt.s32 	%p533, %r681, 0;
	setp.eq.s32 	%p534, %r3, 1062207488;
	ld.global.f64 	%fd466, [%rd5+192512];
	ld.global.f64 	%fd467, [%rd5+192520];
	ld.global.f64 	%fd468, [%rd5+192528];
	ld.global.f64 	%fd469, [%rd5+192536];
	neg.f64 	%fd470, %fd469;
	ld.global.f64 	%fd471, [%rd5+192544];
	neg.f64 	%fd472, %fd471;
	ld.global.f64 	%fd473, [%rd5+192552];
	neg.f64 	%fd474, %fd473;
	ld.global.f64 	%fd475, [%rd5+168];
	ld.global.u64 	%rd87, [%rd5+192760];
	ld.f64 	%fd476, [%rd87+136];
	ld.f64 	%fd477, [%rd87+240];
	{
	.reg .b32 %temp; 
	mov.b64 	{%temp, %r208}, %fd466;
	}
	abs.f64 	%fd478, %fd466;
	{ // callseq 49, 0
	.param .b64 param0;
	st.param.f64 	[param0], %fd478;
	.param .b64 param1;
	st.param.f64 	[param1], 0d4000000000000000;
	.param .b64 retval0;
	call.uni (retval0), 
	__internal_accurate_pow, 
	(
	param0, 
	param1
	);
	ld.param.f64 	%fd4675, [retval0];
	} // callseq 49
	setp.lt.s32 	%p536, %r208, 0;
	neg.f64 	%fd4677, %fd4675;
	selp.f64 	%fd4678, %fd4677, %fd4675, %p534;
	selp.f64 	%fd4679, %fd4678, %fd4675, %p536;
	setp.eq.f64 	%p537, %fd466, 0d0000000000000000;
	selp.b32 	%r1390, %r208, 0, %p534;
	or.b32  	%r1391, %r1390, 2146435072;
	selp.b32 	%r1392, %r1391, %r1390, %p533;
	mov.b32 	%r1393, 0;
	mov.b64 	%fd4680, {%r1393, %r1392};
	selp.f64 	%fd479, %fd4680, %fd4679, %p537;
	add.f64 	%fd4681, %fd466, 0d4000000000000000;
	{
	.reg .b32 %temp; 
	mov.b64 	{%temp, %r1394}, %fd4681;
	}
	and.b32  	%r209, %r1394, 2146435072;
	setp.ne.s32 	%p538, %r209, 2146435072;
	mov.f64 	%fd11920, %fd479;
	@%p538 bra 	$L__BB0_398;
	setp.num.f64 	%p539, %fd466, %fd466;
	@%p539 bra 	$L__BB0_396;
	mov.f64 	%fd4682, 0d4000000000000000;
	add.rn.f64 	%fd11920, %fd466, %fd4682;
	bra.uni 	$L__BB0_398;
$L__BB0_396:
	setp.neu.f64 	%p540, %fd478, 0d7FF0000000000000;
	mov.f64 	%fd11920, %fd479;
	@%p540 bra 	$L__BB0_398;
	setp.lt.s32 	%p541, %r208, 0;
	selp.b32 	%r1396, %r943, %r9, %p541;
	mov.b32 	%r1397, 0;
	mov.b64 	%fd11920, {%r1397, %r1396};
$L__BB0_398:
	setp.lt.s32 	%p542, %r681, 0;
	setp.eq.s32 	%p543, %r3, 1062207488;
	{
	.reg .b32 %temp; 
	mov.b64 	{%temp, %r210}, %fd467;
	}
	abs.f64 	%fd483, %fd467;
	{ // callseq 50, 0
	.param .b64 param0;
	st.param.f64 	[param0], %fd483;
	.param .b64 param1;
	st.param.f64 	[param1], 0d4000000000000000;
	.param .b64 retval0;
	call.uni (retval0), 
	__internal_accurate_pow, 
	(
	param0, 
	param1
	);
	ld.param.f64 	%fd4683, [retval0];
	} // callseq 50
	setp.lt.s32 	%p545, %r210, 0;
	neg.f64 	%fd4685, %fd4683;
	selp.f64 	%fd4686, %fd4685, %fd4683, %p543;
	selp.f64 	%fd4687, %fd4686, %fd4683, %p545;
	setp.eq.f64 	%p546, %fd467, 0d0000000000000000;
	selp.b32 	%r1398, %r210, 0, %p543;
	or.b32  	%r1399, %r1398, 2146435072;
	selp.b32 	%r1400, %r1399, %r1398, %p542;
	mov.b32 	%r1401, 0;
	mov.b64 	%fd4688, {%r1401, %r1400};
	selp.f64 	%fd484, %fd4688, %fd4687, %p546;
	add.f64 	%fd4689, %fd467, 0d4000000000000000;
	{
	.reg .b32 %temp; 
	mov.b64 	{%temp, %r1402}, %fd4689;
	}
	and.b32  	%r211, %r1402, 2146435072;
	setp.ne.s32 	%p547, %r211, 2146435072;
	mov.f64 	%fd11921, %fd484;
	@%p547 bra 	$L__BB0_403;
	setp.num.f64 	%p548, %fd467, %fd467;
	@%p548 bra 	$L__BB0_401;
	mov.f64 	%fd4690, 0d4000000000000000;
	add.rn.f64 	%fd11921, %fd467, %fd4690;
	bra.uni 	$L__BB0_403;
$L__BB0_401:
	setp.neu.f64 	%p549, %fd483, 0d7FF0000000000000;
	mov.f64 	%fd11921, %fd484;
	@%p549 bra 	$L__BB0_403;
	setp.lt.s32 	%p550, %r210, 0;
	selp.b32 	%r1404, %r943, %r9, %p550;
	mov.b32 	%r1405, 0;
	mov.b64 	%fd11921, {%r1405, %r1404};
$L__BB0_403:
	setp.lt.s32 	%p551, %r681, 0;
	setp.eq.s32 	%p552, %r3, 1062207488;
	setp.eq.f64 	%p554, %fd467, 0d3FF0000000000000;
	selp.f64 	%fd4691, 0d3FF0000000000000, %fd11921, %p554;
	setp.eq.f64 	%p555, %fd466, 0d3FF0000000000000;
	selp.f64 	%fd4692, 0d3FF0000000000000, %fd11920, %p555;
	add.f64 	%fd488, %fd4692, %fd4691;
	{
	.reg .b32 %temp; 
	mov.b64 	{%temp, %r212}, %fd468;
	}
	abs.f64 	%fd489, %fd468;
	{ // callseq 51, 0
	.param .b64 param0;
	st.param.f64 	[param0], %fd489;
	.param .b64 param1;
	st.param.f64 	[param1], 0d4000000000000000;
	.param .b64 retval0;
	call.uni (retval0), 
	__internal_accurate_pow, 
	(
	param0, 
	param1
	);
	ld.param.f64 	%fd4693, [retval0];
	} // callseq 51
	setp.lt.s32 	%p556, %r212, 0;
	neg.f64 	%fd4695, %fd4693;
	selp.f64 	%fd4696, %fd4695, %fd4693, %p552;
	selp.f64 	%fd4697, %fd4696, %fd4693, %p556;
	setp.eq.f64 	%p557, %fd468, 0d0000000000000000;
	selp.b32 	%r1406, %r212, 0, %p552;
	or.b32  	%r1407, %r1406, 2146435072;
	selp.b32 	%r1408, %r1407, %r1406, %p551;
	mov.b32 	%r1409, 0;
	mov.b64 	%fd4698, {%r1409, %r1408};
	selp.f64 	%fd490, %fd4698, %fd4697, %p557;
	add.f64 	%fd4699, %fd468, 0d4000000000000000;
	{
	.reg .b32 %temp; 
	mov.b64 	{%temp, %r1410}, %fd4699;
	}
	and.b32  	%r213, %r1410, 2146435072;
	setp.ne.s32 	%p558, %r213, 2146435072;
	mov.f64 	%fd11922, %fd490;
	@%p558 bra 	$L__BB0_408;
	setp.num.f64 	%p559, %fd468, %fd468;
	@%p559 bra 	$L__BB0_406;
	mov.f64 	%fd4700, 0d4000000000000000;
	add.rn.f64 	%fd11922, %fd468, %fd4700;
	bra.uni 	$L__BB0_408;
$L__BB0_406:
	setp.neu.f64 	%p560, %fd489, 0d7FF0000000000000;
	mov.f64 	%fd11922, %fd490;
	@%p560 bra 	$L__BB0_408;
	setp.lt.s32 	%p561, %r212, 0;
	selp.b32 	%r1412, %r943, %r9, %p561;
	mov.b32 	%r1413, 0;
	mov.b64 	%fd11922, {%r1413, %r1412};
$L__BB0_408:
	setp.lt.s32 	%p562, %r681, 0;
	setp.eq.s32 	%p563, %r3, 1062207488;
	setp.eq.f64 	%p565, %fd468, 0d3FF0000000000000;
	selp.f64 	%fd4701, 0d3FF0000000000000, %fd11922, %p565;
	add.f64 	%fd494, %fd488, %fd4701;
	{
	.reg .b32 %temp; 
	mov.b64 	{%temp, %r214}, %fd469;
	}
	abs.f64 	%fd495, %fd469;
	{ // callseq 52, 0
	.param .b64 param0;
	st.param.f64 	[param0], %fd495;
	.param .b64 param1;
	st.param.f64 	[param1], 0d4000000000000000;
	.param .b64 retval0;
	call.uni (retval0), 
	__internal_accurate_pow, 
	(
	param0, 
	param1
	);
	ld.param.f64 	%fd4702, [retval0];
	} // callseq 52
	setp.lt.s32 	%p566, %r214, 0;
	neg.f64 	%fd497, %fd4702;
	selp.f64 	%fd4703, %fd497, %fd4702, %p563;
	selp.f64 	%fd4704, %fd4703, %fd4702, %p566;
	setp.eq.f64 	%p567, %fd469, 0d0000000000000000;
	selp.b32 	%r1414, %r214, 0, %p563;
	or.b32  	%r1415, %r1414, 2146435072;
	selp.b32 	%r1416, %r1415, %r1414, %p562;
	mov.b32 	%r1417, 0;
	mov.b64 	%fd4705, {%r1417, %r1416};
	selp.f64 	%fd11923, %fd4705, %fd4704, %p567;
	add.f64 	%fd4706, %fd469, 0d4000000000000000;
	{
	.reg .b32 %temp; 
	mov.b64 	{%temp, %r1418}, %fd4706;
	}
	and.b32  	%r1419, %r1418, 2146435072;
	setp.ne.s32 	%p568, %r1419, 2146435072;
	@%p568 bra 	$L__BB0_413;
	setp.num.f64 	%p569, %fd469, %fd469;
	@%p569 bra 	$L__BB0_411;
	mov.f64 	%fd4707, 0d4000000000000000;
	add.rn.f64 	%fd11923, %fd469, %fd4707;
	bra.uni 	$L__BB0_413;
$L__BB0_411:
	setp.neu.f64 	%p570, %fd495, 0d7FF0000000000000;
	@%p570 bra 	$L__BB0_413;
	setp.lt.s32 	%p571, %r214, 0;
	selp.b32 	%r1421, %r943, %r9, %p571;
	mov.b32 	%r1422, 0;
	mov.b64 	%fd11923, {%r1422, %r1421};
$L__BB0_413:
	setp.lt.s32 	%p572, %r681, 0;
	setp.eq.s32 	%p573, %r3, 1062207488;
	{
	.reg .b32 %temp; 
	mov.b64 	{%temp, %r215}, %fd471;
	}
	abs.f64 	%fd502, %fd471;
	{ // callseq 53, 0
	.param .b64 param0;
	st.param.f64 	[param0], %fd502;
	.param .b64 param1;
	st.param.f64 	[param1], 0d4000000000000000;
	.param .b64 retval0;
	call.uni (retval0), 
	__internal_accurate_pow, 
	(
	param0, 
	param1
	);
	ld.param.f64 	%fd4708, [retval0];
	} // callseq 53
	setp.lt.s32 	%p575, %r215, 0;
	neg.f64 	%fd504, %fd4708;
	selp.f64 	%fd4709, %fd504, %fd4708, %p573;
	selp.f64 	%fd4710, %fd4709, %fd4708, %p575;
	setp.eq.f64 	%p576, %fd471, 0d0000000000000000;
	selp.b32 	%r1423, %r215, 0, %p573;
	or.b32  	%r1424, %r1423, 2146435072;
	selp.b32 	%r1425, %r1424, %r1423, %p572;
	mov.b32 	%r1426, 0;
	mov.b64 	%fd4711, {%r1426, %r1425};
	selp.f64 	%fd11924, %fd4711, %fd4710, %p576;
	add.f64 	%fd4712, %fd471, 0d4000000000000000;
	{
	.reg .b32 %temp; 
	mov.b64 	{%temp, %r1427}, %fd4712;
	}
	and.b32  	%r1428, %r1427, 2146435072;
	setp.ne.s32 	%p577, %r1428, 2146435072;
	@%p577 bra 	$L__BB0_418;
	setp.num.f64 	%p578, %fd471, %fd471;
	@%p578 bra 	$L__BB0_416;
	mov.f64 	%fd4713, 0d4000000000000000;
	add.rn.f64 	%fd11924, %fd471, %fd4713;
	bra.uni 	$L__BB0_418;
$L__BB0_416:
	setp.neu.f64 	%p579, %fd502, 0d7FF0000000000000;
	@%p579 bra 	$L__BB0_418;
	selp.b32 	%r1430, %r943, %r9, %p575;
	mov.b32 	%r1431, 0;
	mov.b64 	%fd11924, {%r1431, %r1430};
$L__BB0_418:
	setp.eq.f64 	%p584, %fd471, 0d3FF0000000000000;
	selp.f64 	%fd4714, 0d3FF0000000000000, %fd11924, %p584;
	setp.eq.f64 	%p585, %fd469, 0d3FF0000000000000;
	selp.f64 	%fd4715, 0d3FF0000000000000, %fd11923, %p585;
	add.f64 	%fd509, %fd4715, %fd4714;
	{
	.reg .b32 %temp; 
	mov.b64 	{%temp, %r216}, %fd473;
	}
	abs.f64 	%fd510, %fd473;
	{ // callseq 54, 0
	.param .b64 param0;
	st.param.f64 	[param0], %fd510;
	.param .b64 param1;
	st.param.f64 	[param1], 0d4000000000000000;
	.param .b64 retval0;
	call.uni (retval0), 
	__internal_accurate_pow, 
	(
	param0, 
	param1
	);
	ld.param.f64 	%fd4716, [retval0];
	} // callseq 54
	setp.lt.s32 	%p586, %r216, 0;
	neg.f64 	%fd512, %fd4716;
	selp.f64 	%fd4717, %fd512, %fd4716, %p573;
	selp.f64 	%fd4718, %fd4717, %fd4716, %p586;
	setp.eq.f64 	%p587, %fd473, 0d0000000000000000;
	selp.b32 	%r1432, %r216, 0, %p573;
	or.b32  	%r1433, %r1432, 2146435072;
	selp.b32 	%r1434, %r1433, %r1432, %p572;
	mov.b32 	%r1435, 0;
	mov.b64 	%fd4719, {%r1435, %r1434};
	selp.f64 	%fd11925, %fd4719, %fd4718, %p587;
	add.f64 	%fd4720, %fd473, 0d4000000000000000;
	{
	.reg .b32 %temp; 
	mov.b64 	{%temp, %r1436}, %fd4720;
	}
	and.b32  	%r1437, %r1436, 2146435072;
	setp.ne.s32 	%p588, %r1437, 2146435072;
	@%p588 bra 	$L__BB0_423;
	setp.num.f64 	%p589, %fd473, %fd473;
	@%p589 bra 	$L__BB0_421;
	mov.f64 	%fd4721, 0d4000000000000000;
	add.rn.f64 	%fd11925, %fd473, %fd4721;
	bra.uni 	$L__BB0_423;
$L__BB0_421:
	setp.neu.f64 	%p590, %fd510, 0d7FF0000000000000;
	@%p590 bra 	$L__BB0_423;
	selp.b32 	%r1439, %r943, %r9, %p586;
	mov.b32 	%r1440, 0;
	mov.b64 	%fd11925, {%r1440, %r1439};
$L__BB0_423:
	setp.eq.f64 	%p595, %fd473, 0d3FF0000000000000;
	selp.f64 	%fd4722, 0d3FF0000000000000, %fd11925, %p595;
	add.f64 	%fd517, %fd509, %fd4722;
	mul.f64 	%fd4723, %fd467, %fd473;
	mul.f64 	%fd4724, %fd468, %fd471;
	sub.f64 	%fd518, %fd4723, %fd4724;
	mul.f64 	%fd4725, %fd468, %fd469;
	mul.f64 	%fd4726, %fd466, %fd473;
	sub.f64 	%fd519, %fd4725, %fd4726;
	mul.f64 	%fd4727, %fd466, %fd471;
	mul.f64 	%fd4728, %fd467, %fd469;
	sub.f64 	%fd520, %fd4727, %fd4728;
	{
	.reg .b32 %temp; 
	mov.b64 	{%temp, %r217}, %fd518;
	}
	abs.f64 	%fd521, %fd518;
	{ // callseq 55, 0
	.param .b64 param0;
	st.param.f64 	[param0], %fd521;
	.param .b64 param1;
	st.param.f64 	[param1], 0d4000000000000000;
	.param .b64 retval0;
	call.uni (retval0), 
	__internal_accurate_pow, 
	(
	param0, 
	param1
	);
	ld.param.f64 	%fd4729, [retval0];
	} // callseq 55
	setp.lt.s32 	%p596, %r217, 0;
	neg.f64 	%fd4731, %fd4729;
	selp.f64 	%fd4732, %fd4731, %fd4729, %p573;
	selp.f64 	%fd4733, %fd4732, %fd4729, %p596;
	setp.eq.f64 	%p597, %fd518, 0d0000000000000000;
	selp.b32 	%r1441, %r217, 0, %p573;
	or.b32  	%r1442, %r1441, 2146435072;
	selp.b32 	%r1443, %r1442, %r1441, %p572;
	mov.b32 	%r1444, 0;
	mov.b64 	%fd4734, {%r1444, %r1443};
	selp.f64 	%fd11926, %fd4734, %fd4733, %p597;
	add.f64 	%fd4735, %fd518, 0d4000000000000000;
	{
	.reg .b32 %temp; 
	mov.b64 	{%temp, %r1445}, %fd4735;
	}
	and.b32  	%r1446, %r1445, 2146435072;
	setp.ne.s32 	%p598, %r1446, 2146435072;
	@%p598 bra 	$L__BB0_428;
	setp.num.f64 	%p599, %fd518, %fd518;
	@%p599 bra 	$L__BB0_426;
	mov.f64 	%fd4736, 0d4000000000000000;
	add.rn.f64 	%fd11926, %fd518, %fd4736;
	bra.uni 	$L__BB0_428;
$L__BB0_426:
	setp.neu.f64 	%p600, %fd521, 0d7FF0000000000000;
	@%p600 bra 	$L__BB0_428;
	selp.b32 	%r1447, %r10, %r9, %p1;
	selp.b32 	%r1448, %r1447, %r9, %p596;
	mov.b32 	%r1449, 0;
	mov.b64 	%fd11926, {%r1449, %r1448};
$L__BB0_428:
	setp.eq.f64 	%p605, %fd518, 0d3FF0000000000000;
	selp.f64 	%fd526, 0d3FF0000000000000, %fd11926, %p605;
	{
	.reg .b32 %temp; 
	mov.b64 	{%temp, %r218}, %fd519;
	}
	abs.f64 	%fd527, %fd519;
	{ // callseq 56, 0
	.param .b64 param0;
	st.param.f64 	[param0], %fd527;
	.param .b64 param1;
	st.param.f64 	[param1], 0d4000000000000000;
	.param .b64 retval0;
	call.uni (retval0), 
	__internal_accurate_pow, 
	(
	param0, 
	param1
	);
	ld.param.f64 	%fd4737, [retval0];
	} // callseq 56
	setp.lt.s32 	%p606, %r218, 0;
	neg.f64 	%fd4739, %fd4737;
	selp.f64 	%fd4740, %fd4739, %fd4737, %p573;
	selp.f64 	%fd4741, %fd4740, %fd4737, %p606;
	setp.eq.f64 	%p607, %fd519, 0d0000000000000000;
	selp.b32 	%r1450, %r218, 0, %p573;
	or.b32  	%r1451, %r1450, 2146435072;
	selp.b32 	%r1452, %r1451, %r1450, %p572;
	mov.b32 	%r1453, 0;
	mov.b64 	%fd4742, {%r1453, %r1452};
	selp.f64 	%fd11927, %fd4742, %fd4741, %p607;
	add.f64 	%fd4743, %fd519, 0d4000000000000000;
	{
	.reg .b32 %temp; 
	mov.b64 	{%temp, %r1454}, %fd4743;
	}
	and.b32  	%r1455, %r1454, 2146435072;
	setp.ne.s32 	%p608, %r1455, 2146435072;
	@%p608 bra 	$L__BB0_433;
	setp.num.f64 	%p609, %fd519, %fd519;
	@%p609 bra 	$L__BB0_431;
	mov.f64 	%fd4744, 0d4000000000000000;
	add.rn.f64 	%fd11927, %fd519, %fd4744;
	bra.uni 	$L__BB0_433;
$L__BB0_431:
	setp.neu.f64 	%p610, %fd527, 0d7FF0000000000000;
	@%p610 bra 	$L__BB0_433;
	selp.b32 	%r1456, %r10, %r9, %p1;
	selp.b32 	%r1457, %r1456, %r9, %p606;
	mov.b32 	%r1458, 0;
	mov.b64 	%fd11927, {%r1458, %r1457};
$L__BB0_433:
	setp.eq.f64 	%p615, %fd519, 0d3FF0000000000000;
	selp.f64 	%fd4745, 0d3FF0000000000000, %fd11927, %p615;
	add.f64 	%fd532, %fd526, %fd4745;
	{
	.reg .b32 %temp; 
	mov.b64 	{%temp, %r219}, %fd520;
	}
	abs.f64 	%fd533, %fd520;
	{ // callseq 57, 0
	.param .b64 param0;
	st.param.f64 	[param0], %fd533;
	.param .b64 param1;
	st.param.f64 	[param1], 0d4000000000000000;
	.param .b64 retval0;
	call.uni (retval0), 
	__internal_accurate_pow, 
	(
	param0, 
	param1
	);
	ld.param.f64 	%fd4746, [retval0];
	} // callseq 57
	setp.lt.s32 	%p616, %r219, 0;
	neg.f64 	%fd4748, %fd4746;
	selp.f64 	%fd4749, %fd4748, %fd4746, %p573;
	selp.f64 	%fd4750, %fd4749, %fd4746, %p616;
	setp.eq.f64 	%p617, %fd520, 0d0000000000000000;
	selp.b32 	%r1459, %r219, 0, %p573;
	or.b32  	%r1460, %r1459, 2146435072;
	selp.b32 	%r1461, %r1460, %r1459, %p572;
	mov.b32 	%r1462, 0;
	mov.b64 	%fd4751, {%r1462, %r1461};
	selp.f64 	%fd11928, %fd4751, %fd4750, %p617;
	add.f64 	%fd4752, %fd520, 0d4000000000000000;
	{
	.reg .b32 %temp; 
	mov.b64 	{%temp, %r1463}, %fd4752;
	}
	and.b32  	%r1464, %r1463, 2146435072;
	setp.ne.s32 	%p618, %r1464, 2146435072;
	@%p618 bra 	$L__BB0_438;
	setp.num.f64 	%p619, %fd520, %fd520;
	@%p619 bra 	$L__BB0_436;
	mov.f64 	%fd4753, 0d4000000000000000;
	add.rn.f64 	%fd11928, %fd520, %fd4753;
	bra.uni 	$L__BB0_438;
$L__BB0_436:
	setp.neu.f64 	%p620, %fd533, 0d7FF0000000000000;
	@%p620 bra 	$L__BB0_438;
	selp.b32 	%r1465, %r10, %r9, %p1;
	selp.b32 	%r1466, %r1465, %r9, %p616;
	mov.b32 	%r1467, 0;
	mov.b64 	%fd11928, {%r1467, %r1466};
$L__BB0_438:
	sqrt.rn.f64 	%fd4754, %fd517;
	add.f64 	%fd4755, %fd476, %fd477;
	rcp.rn.f64 	%fd4756, %fd4755;
	setp.eq.f64 	%p625, %fd520, 0d3FF0000000000000;
	selp.f64 	%fd4757, 0d3FF0000000000000, %fd11928, %p625;
	add.f64 	%fd4758, %fd532, %fd4757;
	sqrt.rn.f64 	%fd4759, %fd4758;
	mul.f64 	%fd4760, %fd4754, %fd4754;
	sqrt.rn.f64 	%fd4761, %fd494;
	div.rn.f64 	%fd4762, %fd4755, %fd4761;
	sub.f64 	%fd4763, %fd4760, %fd4762;
	mul.f64 	%fd4764, %fd467, %fd471;
	fma.rn.f64 	%fd4765, %fd466, %fd469, %fd4764;
	fma.rn.f64 	%fd4766, %fd468, %fd473, %fd4765;
	mul.f64 	%fd4767, %fd466, %fd4763;
	mul.f64 	%fd4768, %fd467, %fd4763;
	mul.f64 	%fd4769, %fd468, %fd4763;
	mul.f64 	%fd4770, %fd469, %fd4766;
	sub.f64 	%fd4771, %fd4767, %fd4770;
	mul.f64 	%fd4772, %fd471, %fd4766;
	sub.f64 	%fd4773, %fd4768, %fd4772;
	mul.f64 	%fd4774, %fd473, %fd4766;
	sub.f64 	%fd4775, %fd4769, %fd4774;
	mul.f64 	%fd538, %fd4756, %fd4771;
	mul.f64 	%fd539, %fd4756, %fd4773;
	mul.f64 	%fd540, %fd4756, %fd4775;
	mul.f64 	%fd4776, %fd4759, %fd4759;
	mul.f64 	%fd541, %fd4756, %fd4776;
	{
	.reg .b32 %temp; 
	mov.b64 	{%temp, %r220}, %fd538;
	}
	abs.f64 	%fd542, %fd538;
	{ // callseq 58, 0
	.param .b64 param0;
	st.param.f64 	[param0], %fd542;
	.param .b64 param1;
	st.param.f64 	[param1], 0d4000000000000000;
	.param .b64 retval0;
	call.uni (retval0), 
	__internal_accurate_pow, 
	(
	param0, 
	param1
	);
	ld.param.f64 	%fd4777, [retval0];
	} // callseq 58
	setp.lt.s32 	%p626, %r220, 0;
	neg.f64 	%fd4779, %fd4777;
	selp.f64 	%fd4780, %fd4779, %fd4777, %p573;
	selp.f64 	%fd4781, %fd4780, %fd4777, %p626;
	setp.eq.f64 	%p627, %fd538, 0d0000000000000000;
	selp.b32 	%r1468, %r220, 0, %p573;
	or.b32  	%r1469, %r1468, 2146435072;
	selp.b32 	%r1470, %r1469, %r1468, %p572;
	mov.b32 	%r1471, 0;
	mov.b64 	%fd4782, {%r1471, %r1470};
	selp.f64 	%fd11929, %fd4782, %fd4781, %p627;
	add.f64 	%fd4783, %fd538, 0d4000000000000000;
	{
	.reg .b32 %temp; 
	mov.b64 	{%temp, %r1472}, %fd4783;
	}
	and.b32  	%r1473, %r1472, 2146435072;
	setp.ne.s32 	%p628, %r1473, 2146435072;
	@%p628 bra 	$L__BB0_443;
	setp.num.f64 	%p629, %fd538, %fd538;
	@%p629 bra 	$L__BB0_441;
	mov.f64 	%fd4784, 0d4000000000000000;
	add.rn.f64 	%fd11929, %fd538, %fd4784;
	bra.uni 	$L__BB0_443;
$L__BB0_441:
	setp.neu.f64 	%p630, %fd542, 0d7FF0000000000000;
	@%p630 bra 	$L__BB0_443;
	selp.b32 	%r1474, %r10, %r9, %p1;
	selp.b32 	%r1475, %r1474, %r9, %p626;
	mov.b32 	%r1476, 0;
	mov.b64 	%fd11929, {%r1476, %r1475};
$L__BB0_443:
	setp.eq.f64 	%p635, %fd538, 0d3FF0000000000000;
	selp.f64 	%fd547, 0d3FF0000000000000, %fd11929, %p635;
	{
	.reg .b32 %temp; 
	mov.b64 	{%temp, %r221}, %fd539;
	}
	abs.f64 	%fd548, %fd539;
	{ // callseq 59, 0
	.param .b64 param0;
	st.param.f64 	[param0], %fd548;
	.param .b64 param1;
	st.param.f64 	[param1], 0d4000000000000000;
	.param .b64 retval0;
	call.uni (retval0), 
	__internal_accurate_pow, 
	(
	param0, 
	param1
	);
	ld.param.f64 	%fd4785, [retval0];
	} // callseq 59
	setp.lt.s32 	%p636, %r221, 0;
	neg.f64 	%fd4787, %fd4785;
	selp.f64 	%fd4788, %fd4787, %fd4785, %p573;
	selp.f64 	%fd4789, %fd4788, %fd4785, %p636;
	setp.eq.f64 	%p637, %fd539, 0d0000000000000000;
	selp.b32 	%r1477, %r221, 0, %p573;
	or.b32  	%r1478, %r1477, 2146435072;
	selp.b32 	%r1479, %r1478, %r1477, %p572;
	mov.b32 	%r1480, 0;
	mov.b64 	%fd4790, {%r1480, %r1479};
	selp.f64 	%fd11930, %fd4790, %fd4789, %p637;
	add.f64 	%fd4791, %fd539, 0d4000000000000000;
	{
	.reg .b32 %temp; 
	mov.b64 	{%temp, %r1481}, %fd4791;
	}
	and.b32  	%r1482, %r1481, 2146435072;
	setp.ne.s32 	%p638, %r1482, 2146435072;
	@%p638 bra 	$L__BB0_448;
	setp.num.f64 	%p639, %fd539, %fd539;
	@%p639 bra 	$L__BB0_446;
	mov.f64 	%fd4792, 0d4000000000000000;
	add.rn.f64 	%fd11930, %fd539, %fd4792;
	bra.uni 	$L__BB0_448;
$L__BB0_446:
	setp.neu.f64 	%p640, %fd548, 0d7FF0000000000000;
	@%p640 bra 	$L__BB0_448;
	selp.b32 	%r1483, %r10, %r9, %p1;
	selp.b32 	%r1484, %r1483, %r9, %p636;
	mov.b32 	%r1485, 0;
	mov.b64 	%fd11930, {%r1485, %r1484};
$L__BB0_448:
	setp.eq.f64 	%p645, %fd539, 0d3FF0000000000000;
	selp.f64 	%fd4793, 0d3FF0000000000000, %fd11930, %p645;
	add.f64 	%fd553, %fd547, %fd4793;
	{
	.reg .b32 %temp; 
	mov.b64 	{%temp, %r222}, %fd540;
	}
	abs.f64 	%fd554, %fd540;
	{ // callseq 60, 0
	.param .b64 param0;
	st.param.f64 	[param0], %fd554;
	.param .b64 param1;
	st.param.f64 	[param1], 0d4000000000000000;
	.param .b64 retval0;
	call.uni (retval0), 
	__internal_accurate_pow, 
	(
	param0, 
	param1
	);
	ld.param.f64 	%fd4794, [retval0];
	} // callseq 60
	setp.lt.s32 	%p646, %r222, 0;
	neg.f64 	%fd4796, %fd4794;
	selp.f64 	%fd4797, %fd4796, %fd4794, %p573;
	selp.f64 	%fd4798, %fd4797, %fd4794, %p646;
	setp.eq.f64 	%p647, %fd540, 0d0000000000000000;
	selp.b32 	%r1486, %r222, 0, %p573;
	or.b32  	%r1487, %r1486, 2146435072;
	selp.b32 	%r1488, %r1487, %r1486, %p572;
	mov.b32 	%r1489, 0;
	mov.b64 	%fd4799, {%r1489, %r1488};
	selp.f64 	%fd11931, %fd4799, %fd4798, %p647;
	add.f64 	%fd4800, %fd540, 0d4000000000000000;
	{
	.reg .b32 %temp; 
	mov.b64 	{%temp, %r1490}, %fd4800;
	}
	and.b32  	%r1491, %r1490, 2146435072;
	setp.ne.s32 	%p648, %r1491, 2146435072;
	@%p648 bra 	$L__BB0_453;
	setp.num.f64 	%p649, %fd540, %fd540;
	@%p649 bra 	$L__BB0_451;
	mov.f64 	%fd4801, 0d4000000000000000;
	add.rn.f64 	%fd11931, %fd540, %fd4801;
	bra.uni 	$L__BB0_453;
$L__BB0_451:
	setp.neu.f64 	%p650, %fd554, 0d7FF0000000000000;
	@%p650 bra 	$L__BB0_453;
	selp.b32 	%r1492, %r10, %r9, %p1;
	selp.b32 	%r1493, %r1492, %r9, %p646;
	mov.b32 	%r1494, 0;
	mov.b64 	%fd11931, {%r1494, %r1493};
$L__BB0_453:
	setp.eq.f64 	%p652, %fd473, 0d0000000000000000;
	setp.eq.f64 	%p653, %fd471, 0d0000000000000000;
	setp.eq.f64 	%p654, %fd469, 0d0000000000000000;
	setp.eq.f64 	%p655, %fd468, 0d3FF0000000000000;
	setp.eq.s32 	%p656, %r213, 2146435072;
	setp.lt.s32 	%p657, %r212, 0;
	setp.eq.f64 	%p658, %fd467, 0d3FF0000000000000;
	setp.eq.s32 	%p659, %r211, 2146435072;
	setp.lt.s32 	%p660, %r210, 0;
	setp.eq.f64 	%p661, %fd466, 0d3FF0000000000000;
	setp.eq.s32 	%p662, %r209, 2146435072;
	setp.lt.s32 	%p663, %r208, 0;
	setp.lt.s32 	%p664, %r681, 0;
	setp.eq.s32 	%p665, %r3, 1062207488;
	setp.eq.f64 	%p667, %fd540, 0d3FF0000000000000;
	selp.f64 	%fd4804, 0d3FF0000000000000, %fd11931, %p667;
	add.f64 	%fd4805, %fd553, %fd4804;
	sqrt.rn.f64 	%fd559, %fd4805;
	mul.f64 	%fd4806, %fd559, %fd559;
	mov.f64 	%fd4807, 0d3FF0000000000000;
	sub.f64 	%fd4808, %fd4807, %fd4806;
	div.rn.f64 	%fd4809, %fd541, %fd4808;
	add.f64 	%fd4810, %fd559, 0d3FF0000000000000;
	mul.f64 	%fd4811, %fd4810, %fd4809;
	mul.f64 	%fd560, %fd4811, %fd4811;
	ld.u32 	%r223, [%rd87+120];
	setp.nan.f64 	%p668, %fd466, %fd466;
	setp.neu.f64 	%p669, %fd478, 0d7FF0000000000000;
	and.b32  	%r1495, %r681, 2147483647;
	setp.ne.s32 	%p670, %r1495, 1071644672;
	and.pred  	%p2, %p665, %p670;
	selp.b32 	%r1496, %r10, %r9, %p2;
	selp.b32 	%r1497, %r1496, %r9, %p663;
	mov.b32 	%r1498, 0;
	mov.b64 	%fd4812, {%r1498, %r1497};
	mov.f64 	%fd4813, 0d4000000000000000;
	add.rn.f64 	%fd4814, %fd466, %fd4813;
	setp.nan.f64 	%p672, %fd467, %fd467;
	setp.neu.f64 	%p673, %fd483, 0d7FF0000000000000;
	selp.b32 	%r1499, %r1496, %r9, %p660;
	mov.b64 	%fd4815, {%r1498, %r1499};
	add.rn.f64 	%fd4816, %fd467, %fd4813;
	setp.nan.f64 	%p674, %fd468, %fd468;
	setp.neu.f64 	%p675, %fd489, 0d7FF0000000000000;
	selp.b32 	%r1500, %r1496, %r9, %p657;
	mov.b64 	%fd4817, {%r1498, %r1500};
	add.rn.f64 	%fd4818, %fd468, %fd4813;
	{
	.reg .b32 %temp; 
	mov.b64 	{%temp, %r1501}, %fd470;
	}
	setp.lt.s32 	%p676, %r1501, 0;
	selp.b32 	%r1502, %r1501, 0, %p665;
	or.b32  	%r1503, %r1502, 2146435072;
	selp.b32 	%r1504, %r1503, %r1502, %p664;
	mov.b64 	%fd4819, {%r1498, %r1504};
	sub.f64 	%fd4820, %fd4813, %fd469;
	{
	.reg .b32 %temp; 
	mov.b64 	{%temp, %r1505}, %fd4820;
	}
	and.b32  	%r1506, %r1505, 2146435072;
	setp.eq.s32 	%p677, %r1506, 2146435072;
	setp.nan.f64 	%p678, %fd469, %fd469;
	setp.neu.f64 	%p679, %fd495, 0d7FF0000000000000;
	selp.b32 	%r1507, %r1496, %r9, %p676;
	mov.b64 	%fd4821, {%r1498, %r1507};
	add.rn.f64 	%fd4822, %fd470, %fd4813;
	setp.eq.f64 	%p680, %fd469, 0dBFF0000000000000;
	{
	.reg .b32 %temp; 
	mov.b64 	{%temp, %r1508}, %fd472;
	}
	setp.lt.s32 	%p681, %r1508, 0;
	selp.b32 	%r1509, %r1508, 0, %p665;
	or.b32  	%r1510, %r1509, 2146435072;
	selp.b32 	%r1511, %r1510, %r1509, %p664;
	mov.b64 	%fd4823, {%r1498, %r1511};
	sub.f64 	%fd4824, %fd4813, %fd471;
	{
	.reg .b32 %temp; 
	mov.b64 	{%temp, %r1512}, %fd4824;
	}
	and.b32  	%r1513, %r1512, 2146435072;
	setp.eq.s32 	%p682, %r1513, 2146435072;
	setp.nan.f64 	%p683, %fd471, %fd471;
	setp.neu.f64 	%p684, %fd502, 0d7FF0000000000000;
	selp.b32 	%r1514, %r1496, %r9, %p681;
	mov.b64 	%fd4825, {%r1498, %r1514};
	add.rn.f64 	%fd4826, %fd472, %fd4813;
	setp.eq.f64 	%p685, %fd471, 0dBFF0000000000000;
	{
	.reg .b32 %temp; 
	mov.b64 	{%temp, %r1515}, %fd474;
	}
	setp.lt.s32 	%p686, %r1515, 0;
	selp.b32 	%r1516, %r1515, 0, %p665;
	or.b32  	%r1517, %r1516, 2146435072;
	selp.b32 	%r1518, %r1517, %r1516, %p664;
	mov.b64 	%fd4827, {%r1498, %r1518};
	sub.f64 	%fd4828, %fd4813, %fd473;
	{
	.reg .b32 %temp; 
	mov.b64 	{%temp, %r1519}, %fd4828;
	}
	and.b32  	%r1520, %r1519, 2146435072;
	setp.eq.s32 	%p687, %r1520, 2146435072;
	setp.nan.f64 	%p688, %fd473, %fd473;
	setp.neu.f64 	%p689, %fd510, 0d7FF0000000000000;
	selp.b32 	%r1521, %r1496, %r9, %p686;
	mov.b64 	%fd4829, {%r1498, %r1521};
	add.rn.f64 	%fd4830, %fd474, %fd4813;
	setp.eq.f64 	%p690, %fd473, 0dBFF0000000000000;
	ld.f64 	%fd561, [%rd87+192568];
	selp.f64 	%fd4831, %fd4814, %fd479, %p668;
	selp.f64 	%fd4832, %fd4831, %fd4812, %p669;
	selp.f64 	%fd4833, %fd4832, %fd479, %p662;
	selp.f64 	%fd4834, 0d3FF0000000000000, %fd4833, %p661;
	selp.f64 	%fd4835, %fd4816, %fd484, %p672;
	selp.f64 	%fd4836, %fd4835, %fd4815, %p673;
	selp.f64 	%fd4837, %fd4836, %fd484, %p659;
	selp.f64 	%fd4838, 0d3FF0000000000000, %fd4837, %p658;
	add.f64 	%fd4839, %fd4834, %fd4838;
	selp.f64 	%fd4840, %fd4818, %fd490, %p674;
	selp.f64 	%fd4841, %fd4840, %fd4817, %p675;
	selp.f64 	%fd4842, %fd4841, %fd490, %p656;
	selp.f64 	%fd4843, 0d3FF0000000000000, %fd4842, %p655;
	add.f64 	%fd562, %fd4839, %fd4843;
	sqrt.rn.f64 	%fd563, %fd562;
	div.rn.f64 	%fd564, %fd466, %fd563;
	div.rn.f64 	%fd565, %fd467, %fd563;
	div.rn.f64 	%fd566, %fd468, %fd563;
	selp.f64 	%fd4844, %fd497, %fd4702, %p665;
	selp.f64 	%fd4845, %fd4844, %fd4702, %p676;
	selp.f64 	%fd4846, %fd4819, %fd4845, %p654;
	selp.f64 	%fd4847, %fd4822, %fd4846, %p678;
	selp.f64 	%fd4848, %fd4847, %fd4821, %p679;
	selp.f64 	%fd4849, %fd4848, %fd4846, %p677;
	selp.f64 	%fd4850, 0d3FF0000000000000, %fd4849, %p680;
	selp.f64 	%fd4851, %fd504, %fd4708, %p665;
	selp.f64 	%fd4852, %fd4851, %fd4708, %p681;
	selp.f64 	%fd4853, %fd4823, %fd4852, %p653;
	selp.f64 	%fd4854, %fd4826, %fd4853, %p683;
	selp.f64 	%fd4855, %fd4854, %fd4825, %p684;
	selp.f64 	%fd4856, %fd4855, %fd4853, %p682;
	selp.f64 	%fd4857, 0d3FF0000000000000, %fd4856, %p685;
	add.f64 	%fd4858, %fd4850, %fd4857;
	selp.f64 	%fd4859, %fd512, %fd4716, %p665;
	selp.f64 	%fd4860, %fd4859, %fd4716, %p686;
	selp.f64 	%fd4861, %fd4827, %fd4860, %p652;
	selp.f64 	%fd4862, %fd4830, %fd4861, %p688;
	selp.f64 	%fd4863, %fd4862, %fd4829, %p689;
	selp.f64 	%fd4864, %fd4863, %fd4861, %p687;
	selp.f64 	%fd4865, 0d3FF0000000000000, %fd4864, %p690;
	add.f64 	%fd567, %fd4858, %fd4865;
	sqrt.rn.f64 	%fd568, %fd567;
	div.rn.f64 	%fd569, %fd469, %fd568;
	div.rn.f64 	%fd570, %fd471, %fd568;
	div.rn.f64 	%fd571, %fd473, %fd568;
	mov.f64 	%fd11933, 0d0000000000000000;
	mov.f64 	%fd11932, 0dC6293E5939A08CEA;
	mov.f64 	%fd11934, %fd11933;
	mov.f64 	%fd11986, %fd11933;
	mov.f64 	%fd11985, %fd11933;
	mov.f64 	%fd11984, %fd11933;
	mov.f64 	%fd11983, %fd11933;
	mov.f64 	%fd11982, %fd11933;
	mov.f64 	%fd11981, %fd11933;
$L__BB0_454:
	mov.f64 	%fd581, %fd11934;
	and.b32  	%r224, %r681, 2146435072;
	selp.b32 	%r225, 0, 2146435072, %p664;
	or.b32  	%r226, %r225, -2147483648;
	setp.ne.s32 	%p692, %r223, 0;
	@%p692 bra 	$L__BB0_501;
	setp.lt.s32 	%p981, %r681, 0;
	setp.eq.s32 	%p982, %r224, 1062207488;
	neg.f64 	%fd588, %fd476;
	ld.f64 	%fd589, [%rd87+144];
	add.f64 	%fd5756, %fd562, %fd589;
	div.rn.f64 	%fd5757, %fd588, %fd5756;
	ld.f64 	%fd590, [%rd87+248];
	add.f64 	%fd5758, %fd562, %fd590;
	div.rn.f64 	%fd5759, %fd477, %fd5758;
	sub.f64 	%fd5760, %fd5757, %fd5759;
	mul.f64 	%fd5761, %fd564, %fd5760;
	mul.f64 	%fd5762, %fd565, %fd5760;
	mul.f64 	%fd5763, %fd566, %fd5760;
	mul.f64 	%fd5764, %fd561, %fd470;
	mul.f64 	%fd5765, %fd561, %fd472;
	mul.f64 	%fd5766, %fd561, %fd474;
	mul.f64 	%fd591, %fd561, %fd5761;
	mul.f64 	%fd592, %fd561, %fd5762;
	mul.f64 	%fd593, %fd561, %fd5763;
	div.rn.f64 	%fd594, %fd5764, 0d4018000000000000;
	div.rn.f64 	%fd595, %fd5765, 0d4018000000000000;
	div.rn.f64 	%fd596, %fd5766, 0d4018000000000000;
	fma.rn.f64 	%fd597, %fd5764, 0d3FE0000000000000, %fd466;
	fma.rn.f64 	%fd598, %fd5765, 0d3FE0000000000000, %fd467;
	fma.rn.f64 	%fd599, %fd5766, 0d3FE0000000000000, %fd468;
	{
	.reg .b32 %temp; 
	mov.b64 	{%temp, %r227}, %fd597;
	}
	abs.f64 	%fd600, %fd597;
	{ // callseq 88, 0
	.param .b64 param0;
	st.param.f64 	[param0], %fd600;
	.param .b64 param1;
	st.param.f64 	[param1], 0d4000000000000000;
	.param .b64 retval0;
	call.uni (retval0), 
	__internal_accurate_pow, 
	(
	param0, 
	param1
	);
	ld.param.f64 	%fd5767, [retval0];
	} // callseq 88
	setp.lt.s32 	%p984, %r227, 0;
	neg.f64 	%fd5769, %fd5767;
	selp.f64 	%fd5770, %fd5769, %fd5767, %p982;
	selp.f64 	%fd5771, %fd5770, %fd5767, %p984;
	setp.eq.f64 	%p985, %fd597, 0d0000000000000000;
	selp.b32 	%r1897, %r227, 0, %p982;
	or.b32  	%r1898, %r1897, 2146435072;
	selp.b32 	%r1899, %r1898, %r1897, %p981;
	mov.b32 	%r1900, 0;
	mov.b64 	%fd5772, {%r1900, %r1899};
	selp.f64 	%fd11941, %fd5772, %fd5771, %p985;
	add.f64 	%fd5773, %fd597, 0d4000000000000000;
	{
	.reg .b32 %temp; 
	mov.b64 	{%temp, %r1901}, %fd5773;
	}
	and.b32  	%r1902, %r1901, 2146435072;
	setp.ne.s32 	%p986, %r1902, 2146435072;
	@%p986 bra 	$L__BB0_460;
	setp.num.f64 	%p987, %fd597, %fd597;
	@%p987 bra 	$L__BB0_458;
	mov.f64 	%fd5774, 0d4000000000000000;
	add.rn.f64 	%fd11941, %fd597, %fd5774;
	bra.uni 	$L__BB0_460;
$L__BB0_458:
	setp.neu.f64 	%p988, %fd600, 0d7FF0000000000000;
	@%p988 bra 	$L__BB0_460;
	selp.b32 	%r1903, %r226, %r225, %p2;
	selp.b32 	%r1904, %r1903, %r225, %p984;
	mov.b32 	%r1905, 0;
	mov.b64 	%fd11941, {%r1905, %r1904};
$L__BB0_460:
	{
	.reg .b32 %temp; 
	mov.b64 	{%temp, %r228}, %fd598;
	}
	abs.f64 	%fd605, %fd598;
	{ // callseq 89, 0
	.param .b64 param0;
	st.param.f64 	[param0], %fd605;
	.param .b64 param1;
	st.param.f64 	[param1], 0d4000000000000000;
	.param .b64 retval0;
	call.uni (retval0), 
	__internal_accurate_pow, 
	(
	param0, 
	param1
	);
	ld.param.f64 	%fd5775, [retval0];
	} // callseq 89
	setp.lt.s32 	%p993, %r228, 0;
	neg.f64 	%fd5777, %fd5775;
	selp.f64 	%fd5778, %fd5777, %fd5775, %p982;
	selp.f64 	%fd5779, %fd5778, %fd5775, %p993;
	setp.eq.f64 	%p994, %fd598, 0d0000000000000000;
	selp.b32 	%r1906, %r228, 0, %p982;
	or.b32  	%r1907, %r1906, 2146435072;
	selp.b32 	%r1908, %r1907, %r1906, %p981;
	mov.b32 	%r1909, 0;
	mov.b64 	%fd5780, {%r1909, %r1908};
	selp.f64 	%fd11942, %fd5780, %fd5779, %p994;
	add.f64 	%fd5781, %fd598, 0d4000000000000000;
	{
	.reg .b32 %temp; 
	mov.b64 	{%temp, %r1910}, %fd5781;
	}
	and.b32  	%r1911, %r1910, 2146435072;
	setp.ne.s32 	%p995, %r1911, 2146435072;
	@%p995 bra 	$L__BB0_465;
	setp.num.f64 	%p996, %fd598, %fd598;
	@%p996 bra 	$L__BB0_463;
	mov.f64 	%fd5782, 0d4000000000000000;
	add.rn.f64 	%fd11942, %fd598, %fd5782;
	bra.uni 	$L__BB0_465;
$L__BB0_463:
	setp.neu.f64 	%p997, %fd605, 0d7FF0000000000000;
	@%p997 bra 	$L__BB0_465;
	selp.b32 	%r1912, %r226, %r225, %p2;
	selp.b32 	%r1913, %r1912, %r225, %p993;
	mov.b32 	%r1914, 0;
	mov.b64 	%fd11942, {%r1914, %r1913};
$L__BB0_465:
	setp.lt.s32 	%p999, %r681, 0;
	setp.eq.s32 	%p1000, %r224, 1062207488;
	setp.eq.f64 	%p1002, %fd598, 0d3FF0000000000000;
	selp.f64 	%fd5783, 0d3FF0000000000000, %fd11942, %p1002;
	setp.eq.f64 	%p1003, %fd597, 0d3FF0000000000000;
	selp.f64 	%fd5784, 0d3FF0000000000000, %fd11941, %p1003;
	add.f64 	%fd610, %fd5784, %fd5783;
	{
	.reg .b32 %temp; 
	mov.b64 	{%temp, %r229}, %fd599;
	}
	abs.f64 	%fd611, %fd599;
	{ // callseq 90, 0
	.param .b64 param0;
	st.param.f64 	[param0], %fd611;
	.param .b64 param1;
	st.param.f64 	[param1], 0d4000000000000000;
	.param .b64 retval0;
	call.uni (retval0), 
	__internal_accurate_pow, 
	(
	param0, 
	param1
	);
	ld.param.f64 	%fd5785, [retval0];
	} // callseq 90
	setp.lt.s32 	%p1004, %r229, 0;
	neg.f64 	%fd5787, %fd5785;
	selp.f64 	%fd5788, %fd5787, %fd5785, %p1000;
	selp.f64 	%fd5789, %fd5788, %fd5785, %p1004;
	setp.eq.f64 	%p1005, %fd599, 0d0000000000000000;
	selp.b32 	%r1915, %r229, 0, %p1000;
	or.b32  	%r1916, %r1915, 2146435072;
	selp.b32 	%r1917, %r1916, %r1915, %p999;
	mov.b32 	%r1918, 0;
	mov.b64 	%fd5790, {%r1918, %r1917};
	selp.f64 	%fd11943, %fd5790, %fd5789, %p1005;
	add.f64 	%fd5791, %fd599, 0d4000000000000000;
	{
	.reg .b32 %temp; 
	mov.b64 	{%temp, %r1919}, %fd5791;
	}
	and.b32  	%r1920, %r1919, 2146435072;
	setp.ne.s32 	%p1006, %r1920, 2146435072;
	@%p1006 bra 	$L__BB0_470;
	setp.num.f64 	%p1007, %fd599, %fd599;
	@%p1007 bra 	$L__BB0_468;
	mov.f64 	%fd5792, 0d4000000000000000;
	add.rn.f64 	%fd11943, %fd599, %fd5792;
	bra.uni 	$L__BB0_470;
$L__BB0_468:
	setp.neu.f64 	%p1008, %fd611, 0d7FF0000000000000;
	@%p1008 bra 	$L__BB0_470;
	selp.b32 	%r1921, %r226, %r225, %p2;
	selp.b32 	%r1922, %r1921, %r225, %p1004;
	mov.b32 	%r1923, 0;
	mov.b64 	%fd11943, {%r1923, %r1922};
$L__BB0_470:
	setp.eq.f64 	%p1013, %fd599, 0d3FF0000000000000;
	selp.f64 	%fd5793, 0d3FF0000000000000, %fd11943, %p1013;
	add.f64 	%fd5794, %fd610, %fd5793;
	sqrt.rn.f64 	%fd5795, %fd5794;
	add.f64 	%fd5796, %fd5794, %fd589;
	div.rn.f64 	%fd5797, %fd588, %fd5796;
	add.f64 	%fd5798, %fd5794, %fd590;
	div.rn.f64 	%fd5799, %fd477, %fd5798;
	sub.f64 	%fd5800, %fd5797, %fd5799;
	div.rn.f64 	%fd5801, %fd597, %fd5795;
	div.rn.f64 	%fd5802, %fd598, %fd5795;
	div.rn.f64 	%fd5803, %fd599, %fd5795;
	mul.f64 	%fd5804, %fd5801, %fd5800;
	mul.f64 	%fd5805, %fd5802, %fd5800;
	mul.f64 	%fd5806, %fd5803, %fd5800;
	mul.f64 	%fd5807, %fd591, 0d3FE0000000000000;
	sub.f64 	%fd5808, %fd5807, %fd469;
	mul.f64 	%fd5809, %fd5808, %fd561;
	mul.f64 	%fd5810, %fd592, 0d3FE0000000000000;
	sub.f64 	%fd5811, %fd5810, %fd471;
	mul.f64 	%fd5812, %fd5811, %fd561;
	mul.f64 	%fd5813, %fd593, 0d3FE0000000000000;
	sub.f64 	%fd5814, %fd5813, %fd473;
	mul.f64 	%fd5815, %fd5814, %fd561;
	mul.f64 	%fd5816, %fd561, %fd5804;
	mul.f64 	%fd5817, %fd561, %fd5805;
	mul.f64 	%fd5818, %fd561, %fd5806;
	div.rn.f64 	%fd5819, %fd5809, 0d4008000000000000;
	div.rn.f64 	%fd5820, %fd5812, 0d4008000000000000;
	div.rn.f64 	%fd5821, %fd5815, 0d4008000000000000;
	div.rn.f64 	%fd5822, %fd5816, 0d4008000000000000;
	div.rn.f64 	%fd5823, %fd5817, 0d4008000000000000;
	div.rn.f64 	%fd5824, %fd5818, 0d4008000000000000;
	add.f64 	%fd5825, %fd466, %fd594;
	add.f64 	%fd616, %fd5825, %fd5819;
	add.f64 	%fd5826, %fd467, %fd595;
	add.f64 	%fd617, %fd5826, %fd5820;
	add.f64 	%fd5827, %fd468, %fd596;
	add.f64 	%fd618, %fd5827, %fd5821;
	div.rn.f64 	%fd5828, %fd591, 0d4018000000000000;
	sub.f64 	%fd5829, %fd5828, %fd469;
	add.f64 	%fd619, %fd5829, %fd5822;
	div.rn.f64 	%fd5830, %fd592, 0d4018000000000000;
	sub.f64 	%fd5831, %fd5830, %fd471;
	add.f64 	%fd620, %fd5831, %fd5823;
	div.rn.f64 	%fd5832, %fd593, 0d4018000000000000;
	sub.f64 	%fd5833, %fd5832, %fd473;
	add.f64 	%fd621, %fd5833, %fd5824;
	mul.f64 	%fd622, %fd5816, 0d3FE0000000000000;
	mul.f64 	%fd623, %fd5817, 0d3FE0000000000000;
	mul.f64 	%fd624, %fd5818, 0d3FE0000000000000;
	fma.rn.f64 	%fd625, %fd5809, 0d3FE0000000000000, %fd466;
	fma.rn.f64 	%fd626, %fd5812, 0d3FE0000000000000, %fd467;
	fma.rn.f64 	%fd627, %fd5815, 0d3FE0000000000000, %fd468;
	{
	.reg .b32 %temp; 
	mov.b64 	{%temp, %r230}, %fd625;
	}
	abs.f64 	%fd628, %fd625;
	{ // callseq 91, 0
	.param .b64 param0;
	st.param.f64 	[param0], %fd628;
	.param .b64 param1;
	st.param.f64 	[param1], 0d4000000000000000;
	.param .b64 retval0;
	call.uni (retval0), 
	__internal_accurate_pow, 
	(
	param0, 
	param1
	);
	ld.param.f64 	%fd5834, [retval0];
	} // callseq 91
	setp.lt.s32 	%p1014, %r230, 0;
	neg.f64 	%fd5836, %fd5834;
	selp.f64 	%fd5837, %fd5836, %fd5834, %p1000;
	selp.f64 	%fd5838, %fd5837, %fd5834, %p1014;
	setp.eq.f64 	%p1015, %fd625, 0d0000000000000000;
	selp.b32 	%r1924, %r230, 0, %p1000;
	or.b32  	%r1925, %r1924, 2146435072;
	selp.b32 	%r1926, %r1925, %r1924, %p999;
	mov.b32 	%r1927, 0;
	mov.b64 	%fd5839, {%r1927, %r1926};
	selp.f64 	%fd11944, %fd5839, %fd5838, %p1015;
	add.f64 	%fd5840, %fd625, 0d4000000000000000;
	{
	.reg .b32 %temp; 
	mov.b64 	{%temp, %r1928}, %fd5840;
	}
	and.b32  	%r1929, %r1928, 2146435072;
	setp.ne.s32 	%p1016, %r1929, 2146435072;
	@%p1016 bra 	$L__BB0_475;
	setp.num.f64 	%p1017, %fd625, %fd625;
	@%p1017 bra 	$L__BB0_473;
	mov.f64 	%fd5841, 0d4000000000000000;
	add.rn.f64 	%fd11944, %fd625, %fd5841;
	bra.uni 	$L__BB0_475;
$L__BB0_473:
	setp.neu.f64 	%p1018, %fd628, 0d7FF0000000000000;
	@%p1018 bra 	$L__BB0_475;
	selp.b32 	%r1930, %r226, %r225, %p2;
	selp.b32 	%r1931, %r1930, %r225, %p1014;
	mov.b32 	%r1932, 0;
	mov.b64 	%fd11944, {%r1932, %r1931};
$L__BB0_475:
	setp.lt.s32 	%p1020, %r681, 0;
	setp.eq.s32 	%p1021, %r224, 1062207488;
	{
	.reg .b32 %temp; 
	mov.b64 	{%temp, %r231}, %fd626;
	}
	abs.f64 	%fd633, %fd626;
	{ // callseq 92, 0
	.param .b64 param0;
	st.param.f64 	[param0], %fd633;
	.param .b64 param1;
	st.param.f64 	[param1], 0d4000000000000000;
	.param .b64 retval0;
	call.uni (retval0), 
	__internal_accurate_pow, 
	(
	param0, 
	param1
	);
	ld.param.f64 	%fd5842, [retval0];
	} // callseq 92
	setp.lt.s32 	%p1023, %r231, 0;
	neg.f64 	%fd5844, %fd5842;
	selp.f64 	%fd5845, %fd5844, %fd5842, %p1021;
	selp.f64 	%fd5846, %fd5845, %fd5842, %p1023;
	setp.eq.f64 	%p1024, %fd626, 0d0000000000000000;
	selp.b32 	%r1933, %r231, 0, %p1021;
	or.b32  	%r1934, %r1933, 2146435072;
	selp.b32 	%r1935, %r1934, %r1933, %p1020;
	mov.b32 	%r1936, 0;
	mov.b64 	%fd5847, {%r1936, %r1935};
	selp.f64 	%fd11945, %fd5847, %fd5846, %p1024;
	add.f64 	%fd5848, %fd626, 0d4000000000000000;
	{
	.reg .b32 %temp; 
	mov.b64 	{%temp, %r1937}, %fd5848;
	}
	and.b32  	%r1938, %r1937, 2146435072;
	setp.ne.s32 	%p1025, %r1938, 2146435072;
	@%p1025 bra 	$L__BB0_480;
	setp.num.f64 	%p1026, %fd626, %fd626;
	@%p1026 bra 	$L__BB0_478;
	mov.f64 	%fd5849, 0d4000000000000000;
	add.rn.f64 	%fd11945, %fd626, %fd5849;
	bra.uni 	$L__BB0_480;
$L__BB0_478:
	setp.neu.f64 	%p1027, %fd633, 0d7FF0000000000000;
	@%p1027 bra 	$L__BB0_480;
	selp.b32 	%r1939, %r226, %r225, %p2;
	selp.b32 	%r1940, %r1939, %r225, %p1023;
	mov.b32 	%r1941, 0;
	mov.b64 	%fd11945, {%r1941, %r1940};
$L__BB0_480:
	setp.eq.f64 	%p1032, %fd626, 0d3FF0000000000000;
	selp.f64 	%fd5850, 0d3FF0000000000000, %fd11945, %p1032;
	setp.eq.f64 	%p1033, %fd625, 0d3FF0000000000000;
	selp.f64 	%fd5851, 0d3FF0000000000000, %fd11944, %p1033;
	add.f64 	%fd638, %fd5851, %fd5850;
	{
	.reg .b32 %temp; 
	mov.b64 	{%temp, %r232}, %fd627;
	}
	abs.f64 	%fd639, %fd627;
	{ // callseq 93, 0
	.param .b64 param0;
	st.param.f64 	[param0], %fd639;
	.param .b64 param1;
	st.param.f64 	[param1], 0d4000000000000000;
	.param .b64 retval0;
	call.uni (retval0), 
	__internal_accurate_pow, 
	(
	param0, 
	param1
	);
	ld.param.f64 	%fd5852, [retval0];
	} // callseq 93
	setp.lt.s32 	%p1034, %r232, 0;
	neg.f64 	%fd5854, %fd5852;
	selp.f64 	%fd5855, %fd5854, %fd5852, %p1021;
	selp.f64 	%fd5856, %fd5855, %fd5852, %p1034;
	setp.eq.f64 	%p1035, %fd627, 0d0000000000000000;
	selp.b32 	%r1942, %r232, 0, %p1021;
	or.b32  	%r1943, %r1942, 2146435072;
	selp.b32 	%r1944, %r1943, %r1942, %p1020;
	mov.b32 	%r1945, 0;
	mov.b64 	%fd5857, {%r1945, %r1944};
	selp.f64 	%fd11946, %fd5857, %fd5856, %p1035;
	add.f64 	%fd5858, %fd627, 0d4000000000000000;
	{
	.reg .b32 %temp; 
	mov.b64 	{%temp, %r1946}, %fd5858;
	}
	and.b32  	%r1947, %r1946, 2146435072;
	setp.ne.s32 	%p1036, %r1947, 2146435072;
	@%p1036 bra 	$L__BB0_485;
	setp.num.f64 	%p1037, %fd627, %fd627;
	@%p1037 bra 	$L__BB0_483;
	mov.f64 	%fd5859, 0d4000000000000000;
	add.rn.f64 	%fd11946, %fd627, %fd5859;
	bra.uni 	$L__BB0_485;
$L__BB0_483:
	setp.neu.f64 	%p1038, %fd639, 0d7FF0000000000000;
	@%p1038 bra 	$L__BB0_485;
	selp.b32 	%r1948, %r226, %r225, %p2;
	selp.b32 	%r1949, %r1948, %r225, %p1034;
	mov.b32 	%r1950, 0;
	mov.b64 	%fd11946, {%r1950, %r1949};
$L__BB0_485:
	setp.lt.s32 	%p1040, %r681, 0;
	setp.eq.s32 	%p1041, %r224, 1062207488;
	setp.eq.f64 	%p1043, %fd627, 0d3FF0000000000000;
	selp.f64 	%fd5860, 0d3FF0000000000000, %fd11946, %p1043;
	add.f64 	%fd5861, %fd638, %fd5860;
	sqrt.rn.f64 	%fd5862, %fd5861;
	add.f64 	%fd5863, %fd5861, %fd589;
	div.rn.f64 	%fd5864, %fd588, %fd5863;
	add.f64 	%fd5865, %fd5861, %fd590;
	div.rn.f64 	%fd5866, %fd477, %fd5865;
	sub.f64 	%fd5867, %fd5864, %fd5866;
	div.rn.f64 	%fd5868, %fd625, %fd5862;
	div.rn.f64 	%fd5869, %fd626, %fd5862;
	div.rn.f64 	%fd5870, %fd627, %fd5862;
	mul.f64 	%fd5871, %fd5868, %fd5867;
	mul.f64 	%fd5872, %fd5869, %fd5867;
	mul.f64 	%fd5873, %fd5870, %fd5867;
	sub.f64 	%fd5874, %fd622, %fd469;
	mul.f64 	%fd5875, %fd5874, %fd561;
	sub.f64 	%fd5876, %fd623, %fd471;
	mul.f64 	%fd5877, %fd5876, %fd561;
	sub.f64 	%fd5878, %fd624, %fd473;
	mul.f64 	%fd5879, %fd5878, %fd561;
	mul.f64 	%fd644, %fd561, %fd5871;
	mul.f64 	%fd645, %fd561, %fd5872;
	mul.f64 	%fd646, %fd561, %fd5873;
	div.rn.f64 	%fd5880, %fd5875, 0d4008000000000000;
	div.rn.f64 	%fd5881, %fd5877, 0d4008000000000000;
	div.rn.f64 	%fd5882, %fd5879, 0d4008000000000000;
	div.rn.f64 	%fd5883, %fd644, 0d4008000000000000;
	div.rn.f64 	%fd5884, %fd645, 0d4008000000000000;
	div.rn.f64 	%fd5885, %fd646, 0d4008000000000000;
	add.f64 	%fd647, %fd616, %fd5880;
	add.f64 	%fd648, %fd617, %fd5881;
	add.f64 	%fd649, %fd618, %fd5882;
	add.f64 	%fd650, %fd619, %fd5883;
	add.f64 	%fd651, %fd620, %fd5884;
	add.f64 	%fd652, %fd621, %fd5885;
	add.f64 	%fd653, %fd466, %fd5875;
	add.f64 	%fd654, %fd467, %fd5877;
	add.f64 	%fd655, %fd468, %fd5879;
	{
	.reg .b32 %temp; 
	mov.b64 	{%temp, %r233}, %fd653;
	}
	abs.f64 	%fd656, %fd653;
	{ // callseq 94, 0
	.param .b64 param0;
	st.param.f64 	[param0], %fd656;
	.param .b64 param1;
	st.param.f64 	[param1], 0d4000000000000000;
	.param .b64 retval0;
	call.uni (retval0), 
	__internal_accurate_pow, 
	(
	param0, 
	param1
	);
	ld.param.f64 	%fd5886, [retval0];
	} // callseq 94
	setp.lt.s32 	%p1044, %r233, 0;
	neg.f64 	%fd5888, %fd5886;
	selp.f64 	%fd5889, %fd5888, %fd5886, %p1041;
	selp.f64 	%fd5890, %fd5889, %fd5886, %p1044;
	setp.eq.f64 	%p1045, %fd653, 0d0000000000000000;
	selp.b32 	%r1951, %r233, 0, %p1041;
	or.b32  	%r1952, %r1951, 2146435072;
	selp.b32 	%r1953, %r1952, %r1951, %p1040;
	mov.b32 	%r1954, 0;
	mov.b64 	%fd5891, {%r1954, %r1953};
	selp.f64 	%fd11947, %fd5891, %fd5890, %p1045;
	add.f64 	%fd5892, %fd653, 0d4000000000000000;
	{
	.reg .b32 %temp; 
	mov.b64 	{%temp, %r1955}, %fd5892;
	}
	and.b32  	%r1956, %r1955, 2146435072;
	setp.ne.s32 	%p1046, %r1956, 2146435072;
	@%p1046 bra 	$L__BB0_490;
	setp.num.f64 	%p1047, %fd653, %fd653;
	@%p1047 bra 	$L__BB0_488;
	mov.f64 	%fd5893, 0d4000000000000000;
	add.rn.f64 	%fd11947, %fd653, %fd5893;
	bra.uni 	$L__BB0_490;
$L__BB0_488:
	setp.neu.f64 	%p1048, %fd656, 0d7FF0000000000000;
	@%p1048 bra 	$L__BB0_490;
	selp.b32 	%r1957, %r226, %r225, %p2;
	selp.b32 	%r1958, %r1957, %r225, %p1044;
	mov.b32 	%r1959, 0;
	mov.b64 	%fd11947, {%r1959, %r1958};
$L__BB0_490:
	{
	.reg .b32 %temp; 
	mov.b64 	{%temp, %r234}, %fd654;
	}
	abs.f64 	%fd661, %fd654;
	{ // callseq 95, 0
	.param .b64 param0;
	st.param.f64 	[param0], %fd661;
	.param .b64 param1;
	st.param.f64 	[param1], 0d4000000000000000;
	.param .b64 retval0;
	call.uni (retval0), 
	__internal_accurate_pow, 
	(
	param0, 
	param1
	);
	ld.param.f64 	%fd5894, [retval0];
	} // callseq 95
	setp.lt.s32 	%p1053, %r234, 0;
	neg.f64 	%fd5896, %fd5894;
	selp.f64 	%fd5897, %fd5896, %fd5894, %p1041;
	selp.f64 	%fd5898, %fd5897, %fd5894, %p1053;
	setp.eq.f64 	%p1054, %fd654, 0d0000000000000000;
	selp.b32 	%r1960, %r234, 0, %p1041;
	or.b32  	%r1961, %r1960, 2146435072;
	selp.b32 	%r1962, %r1961, %r1960, %p1040;
	mov.b32 	%r1963, 0;
	mov.b64 	%fd5899, {%r1963, %r1962};
	selp.f64 	%fd11948, %fd5899, %fd5898, %p1054;
	add.f64 	%fd5900, %fd654, 0d4000000000000000;
	{
	.reg .b32 %temp; 
	mov.b64 	{%temp, %r1964}, %fd5900;
	}
	and.b32  	%r1965, %r1964, 2146435072;
	setp.ne.s32 	%p1055, %r1965, 2146435072;
	@%p1055 bra 	$L__BB0_495;
	setp.num.f64 	%p1056, %fd654, %fd654;
	@%p1056 bra 	$L__BB0_493;
	mov.f64 	%fd5901, 0d4000000000000000;
	add.rn.f64 	%fd11948, %fd654, %fd5901;
	bra.uni 	$L__BB0_495;
$L__BB0_493:
	setp.neu.f64 	%p1057, %fd661, 0d7FF0000000000000;
	@%p1057 bra 	$L__BB0_495;
	selp.b32 	%r1966, %r226, %r225, %p2;
	selp.b32 	%r1967, %r1966, %r225, %p1053;
	mov.b32 	%r1968, 0;
	mov.b64 	%fd11948, {%r1968, %r1967};
$L__BB0_495:
	setp.lt.s32 	%p1059, %r681, 0;
	setp.eq.s32 	%p1060, %r224, 1062207488;
	setp.eq.f64 	%p1062, %fd654, 0d3FF0000000000000;
	selp.f64 	%fd5902, 0d3FF0000000000000, %fd11948, %p1062;
	setp.eq.f64 	%p1063, %fd653, 0d3FF0000000000000;
	selp.f64 	%fd5903, 0d3FF0000000000000, %fd11947, %p1063;
	add.f64 	%fd666, %fd5903, %fd5902;
	{
	.reg .b32 %temp; 
	mov.b64 	{%temp, %r235}, %fd655;
	}
	abs.f64 	%fd667, %fd655;
	{ // callseq 96, 0
	.param .b64 param0;
	st.param.f64 	[param0], %fd667;
	.param .b64 param1;
	st.param.f64 	[param1], 0d4000000000000000;
	.param .b64 retval0;
	call.uni (retval0), 
	__internal_accurate_pow, 
	(
	param0, 
	param1
	);
	ld.param.f64 	%fd5904, [retval0];
	} // callseq 96
	setp.lt.s32 	%p1064, %r235, 0;
	neg.f64 	%fd5906, %fd5904;
	selp.f64 	%fd5907, %fd5906, %fd5904, %p1060;
	selp.f64 	%fd5908, %fd5907, %fd5904, %p1064;
	setp.eq.f64 	%p1065, %fd655, 0d0000000000000000;
	selp.b32 	%r1969, %r235, 0, %p1060;
	or.b32  	%r1970, %r1969, 2146435072;
	selp.b32 	%r1971, %r1970, %r1969, %p1059;
	mov.b32 	%r1972, 0;
	mov.b64 	%fd5909, {%r1972, %r1971};
	selp.f64 	%fd11949, %fd5909, %fd5908, %p1065;
	add.f64 	%fd5910, %fd655, 0d4000000000000000;
	{
	.reg .b32 %temp; 
	mov.b64 	{%temp, %r1973}, %fd5910;
	}
	and.b32  	%r1974, %r1973, 2146435072;
	setp.ne.s32 	%p1066, %r1974, 2146435072;
	@%p1066 bra 	$L__BB0_500;
	setp.num.f64 	%p1067, %fd655, %fd655;
	@%p1067 bra 	$L__BB0_498;
	mov.f64 	%fd5911, 0d4000000000000000;
	add.rn.f64 	%fd11949, %fd655, %fd5911;
	bra.uni 	$L__BB0_500;
$L__BB0_498:
	setp.neu.f64 	%p1068, %fd667, 0d7FF0000000000000;
	@%p1068 bra 	$L__BB0_500;
	selp.b32 	%r1975, %r226, %r225, %p2;
	selp.b32 	%r1976, %r1975, %r225, %p1064;
	mov.b32 	%r1977, 0;
	mov.b64 	%fd11949, {%r1977, %r1976};
$L__BB0_500:
	setp.eq.f64 	%p1070, %fd655, 0d3FF0000000000000;
	selp.f64 	%fd5912, 0d3FF0000000000000, %fd11949, %p1070;
	add.f64 	%fd5913, %fd666, %fd5912;
	sqrt.rn.f64 	%fd5914, %fd5913;
	add.f64 	%fd5915, %fd5913, %fd589;
	div.rn.f64 	%fd5916, %fd588, %fd5915;
	add.f64 	%fd5917, %fd5913, %fd590;
	div.rn.f64 	%fd5918, %fd477, %fd5917;
	sub.f64 	%fd5919, %fd5916, %fd5918;
	div.rn.f64 	%fd5920, %fd653, %fd5914;
	div.rn.f64 	%fd5921, %fd654, %fd5914;
	div.rn.f64 	%fd5922, %fd655, %fd5914;
	mul.f64 	%fd5923, %fd5920, %fd5919;
	mul.f64 	%fd5924, %fd5921, %fd5919;
	mul.f64 	%fd5925, %fd5922, %fd5919;
	sub.f64 	%fd5926, %fd644, %fd469;
	mul.f64 	%fd5927, %fd5926, %fd561;
	sub.f64 	%fd5928, %fd645, %fd471;
	mul.f64 	%fd5929, %fd5928, %fd561;
	sub.f64 	%fd5930, %fd646, %fd473;
	mul.f64 	%fd5931, %fd5930, %fd561;
	mul.f64 	%fd5932, %fd561, %fd5923;
	mul.f64 	%fd5933, %fd561, %fd5924;
	mul.f64 	%fd5934, %fd561, %fd5925;
	div.rn.f64 	%fd5935, %fd5927, 0d4018000000000000;
	div.rn.f64 	%fd5936, %fd5929, 0d4018000000000000;
	div.rn.f64 	%fd5937, %fd5931, 0d4018000000000000;
	div.rn.f64 	%fd5938, %fd5932, 0d4018000000000000;
	div.rn.f64 	%fd5939, %fd5933, 0d4018000000000000;
	div.rn.f64 	%fd5940, %fd5934, 0d4018000000000000;
	add.f64 	%fd11986, %fd647, %fd5935;
	add.f64 	%fd11985, %fd648, %fd5936;
	add.f64 	%fd11984, %fd649, %fd5937;
	add.f64 	%fd11983, %fd650, %fd5938;
	add.f64 	%fd11982, %fd651, %fd5939;
	add.f64 	%fd11981, %fd652, %fd5940;
	bra.uni 	$L__BB0_652;
$L__BB0_501:
	setp.eq.s32 	%p693, %r223, 2;
	@%p693 bra 	$L__BB0_606;
	setp.ne.s32 	%p694, %r223, 1;
	@%p694 bra 	$L__BB0_652;
	ld.param.u64 	%rd818, [_Z9addKernelP9basic_run_param_0];
	cvta.to.global.u64 	%rd426, %rd818;
	mov.u32 	%r1621, %ctaid.x;
	mov.u32 	%r1622, %ntid.x;
	mov.u32 	%r1623, %tid.x;
	mad.lo.s32 	%r1624, %r1621, %r1622, %r1623;
	mul.wide.s32 	%rd427, %r1624, 1113392;
	add.s64 	%rd428, %rd426, %rd427;
	ld.global.u64 	%rd88, [%rd428+192648];
	ld.f64 	%fd678, [%rd88+336024];
	mul.f64 	%fd5118, %fd678, %fd563;
	ld.f64 	%fd679, [%rd88+336000];
	mul.f64 	%fd5119, %fd679, %fd5118;
	div.rn.f64 	%fd5120, %fd5119, 0d4059000000000000;
	fma.rn.f64 	%fd5121, %fd5120, 0d409F400000000000, 0d3FF0000000000000;
	cvt.rzi.s32.f64 	%r1625, %fd5121;
	min.s32 	%r1626, %r1625, 2000;
	mul.wide.s32 	%rd429, %r1626, 8;
	add.s64 	%rd430, %rd88, %rd429;
	ld.f64 	%fd5122, [%rd430+272000];
	ld.f64 	%fd680, [%rd88+336008];
	mul.f64 	%fd681, %fd5122, %fd680;
	ld.f64 	%fd5123, [%rd430+240000];
	mul.f64 	%fd5124, %fd5123, %fd680;
	ld.f64 	%fd682, [%rd430+304000];
	ld.f64 	%fd683, [%rd88+336016];
	neg.f64 	%fd684, %fd477;
	div.rn.f64 	%fd685, %fd568, %fd5124;
	neg.f64 	%fd5125, %fd685;
	mul.f64 	%fd686, %fd685, %fd5125;
	fma.rn.f64 	%fd5126, %fd686, 0d3FF71547652B82FE, 0d4338000000000000;
	{
	.reg .b32 %temp; 
	mov.b64 	{%r236, %temp}, %fd5126;
	}
	mov.f64 	%fd5127, 0dC338000000000000;
	add.rn.f64 	%fd5128, %fd5126, %fd5127;
	fma.rn.f64 	%fd5129, %fd5128, 0dBFE62E42FEFA39EF, %fd686;
	fma.rn.f64 	%fd5130, %fd5128, 0dBC7ABC9E3B39803F, %fd5129;
	fma.rn.f64 	%fd5131, %fd5130, 0d3E5ADE1569CE2BDF, 0d3E928AF3FCA213EA;
	fma.rn.f64 	%fd5132, %fd5131, %fd5130, 0d3EC71DEE62401315;
	fma.rn.f64 	%fd5133, %fd5132, %fd5130, 0d3EFA01997C89EB71;
	fma.rn.f64 	%fd5134, %fd5133, %fd5130, 0d3F2A01A014761F65;
	fma.rn.f64 	%fd5135, %fd5134, %fd5130, 0d3F56C16C1852B7AF;
	fma.rn.f64 	%fd5136, %fd5135, %fd5130, 0d3F81111111122322;
	fma.rn.f64 	%fd5137, %fd5136, %fd5130, 0d3FA55555555502A1;
	fma.rn.f64 	%fd5138, %fd5137, %fd5130, 0d3FC5555555555511;
	fma.rn.f64 	%fd5139, %fd5138, %fd5130, 0d3FE000000000000B;
	fma.rn.f64 	%fd5140, %fd5139, %fd5130, 0d3FF0000000000000;
	fma.rn.f64 	%fd5141, %fd5140, %fd5130, 0d3FF0000000000000;
	{
	.reg .b32 %temp; 
	mov.b64 	{%r237, %temp}, %fd5141;
	}
	{
	.reg .b32 %temp; 
	mov.b64 	{%temp, %r238}, %fd5141;
	}
	shl.b32 	%r1627, %r236, 20;
	add.s32 	%r1628, %r1627, %r238;
	mov.b64 	%fd11950, {%r237, %r1628};
	{
	.reg .b32 %temp; 
	mov.b64 	{%temp, %r1629}, %fd686;
	}
	mov.b32 	%f62, %r1629;
	abs.f32 	%f9, %f62;
	setp.lt.f32 	%p785, %f9, 0f4086232B;
	@%p785 bra 	$L__BB0_506;
	setp.lt.f64 	%p786, %fd686, 0d0000000000000000;
	add.f64 	%fd5142, %fd686, 0d7FF0000000000000;
	selp.f64 	%fd11950, 0d0000000000000000, %fd5142, %p786;
	setp.geu.f32 	%p787, %f9, 0f40874800;
	@%p787 bra 	$L__BB0_506;
	shr.u32 	%r1630, %r236, 31;
	add.s32 	%r1631, %r236, %r1630;
	shr.s32 	%r1632, %r1631, 1;
	shl.b32 	%r1633, %r1632, 20;
	add.s32 	%r1634, %r238, %r1633;
	mov.b64 	%fd5143, {%r237, %r1634};
	sub.s32 	%r1635, %r236, %r1632;
	shl.b32 	%r1636, %r1635, 20;
	add.s32 	%r1637, %r1636, 1072693248;
	mov.b32 	%r1638, 0;
	mov.b64 	%fd5144, {%r1638, %r1637};
	mul.f64 	%fd11950, %fd5144, %fd5143;
$L__BB0_506:
	mul.f64 	%fd5145, %fd681, %fd476;
	mul.f64 	%fd5146, %fd681, %fd684;
	sub.f64 	%fd5147, %fd5146, %fd5145;
	abs.f64 	%fd5148, %fd685;
	fma.rn.f64 	%fd5149, %fd5148, 0dBCF0679AFBA6F279, 0d3D47088FDB46FA5F;
	fma.rn.f64 	%fd5150, %fd5149, %fd5148, 0dBD8DF9F9B976A9B2;
	fma.rn.f64 	%fd5151, %fd5150, %fd5148, 0d3DC7F1F5590CC332;
	fma.rn.f64 	%fd5152, %fd5151, %fd5148, 0dBDFA28A3CD2D56C4;
	fma.rn.f64 	%fd5153, %fd5152, %fd5148, 0d3E2485EE67835925;
	fma.rn.f64 	%fd5154, %fd5153, %fd5148, 0dBE476DB45919F583;
	fma.rn.f64 	%fd5155, %fd5154, %fd5148, 0d3E62D698D98C8D71;
	fma.rn.f64 	%fd5156, %fd5155, %fd5148, 0dBE720A2C7155D5C6;
	fma.rn.f64 	%fd5157, %fd5156, %fd5148, 0dBE41D29B37CA1397;
	fma.rn.f64 	%fd5158, %fd5157, %fd5148, 0d3EA2EF6CC0F67A49;
	fma.rn.f64 	%fd5159, %fd5158, %fd5148, 0dBEC102B892333B6F;
	fma.rn.f64 	%fd5160, %fd5159, %fd5148, 0d3ECA30375BA9A84E;
	fma.rn.f64 	%fd5161, %fd5160, %fd5148, 0d3ECAAD18DEDEA43E;
	fma.rn.f64 	%fd5162, %fd5161, %fd5148, 0dBEFF05355BC5B225;
	fma.rn.f64 	%fd5163, %fd5162, %fd5148, 0d3F10E37A3108BC8B;
	fma.rn.f64 	%fd5164, %fd5163, %fd5148, 0d3EFB292D828E5CB2;
	fma.rn.f64 	%fd5165, %fd5164, %fd5148, 0dBF4356626EBF9BFA;
	fma.rn.f64 	%fd5166, %fd5165, %fd5148, 0d3F5BCA68F73D6AFC;
	fma.rn.f64 	%fd5167, %fd5166, %fd5148, 0dBF2B6B69EBBC280B;
	fma.rn.f64 	%fd5168, %fd5167, %fd5148, 0dBF9396685912A453;
	fma.rn.f64 	%fd5169, %fd5168, %fd5148, 0d3FBA4F4E2A1ABEF8;
	fma.rn.f64 	%fd5170, %fd5169, %fd5148, 0d3FE45F306DC9C8BB;
	fma.rn.f64 	%fd5171, %fd5170, %fd5148, 0d3FC06EBA8214DB69;
	fma.rn.f64 	%fd5172, %fd5171, %fd5148, %fd5148;
	neg.f64 	%fd5173, %fd5172;
	cvt.rn.f32.f64 	%f63, %fd5172;
	mul.f32 	%f64, %f63, 0fBFB8AA3B;
	cvt.rni.f32.f32 	%f65, %f64;
	cvt.f64.f32 	%fd5174, %f65;
	fma.rn.f64 	%fd5175, %fd5174, 0dBFE62E42FEFA39EF, %fd5173;
	ex2.approx.ftz.f32 	%f66, %f65;
	cvt.f64.f32 	%fd5176, %f66;
	and.b32  	%r1639, %r681, 2146435072;
	setp.eq.s32 	%p789, %r1639, 1062207488;
	add.f64 	%fd5177, %fd685, %fd685;
	div.rn.f64 	%fd5178, %fd5177, 0dBFFC5BF891B4EF6A;
	setp.ge.f64 	%p790, %fd5148, 0d4017AFB48DC96626;
	fma.rn.f64 	%fd5179, %fd5175, 0d3E5AE904A4741B81, 0d3E928A27F89B6999;
	fma.rn.f64 	%fd5180, %fd5179, %fd5175, 0d3EC71DE715FF7E07;
	fma.rn.f64 	%fd5181, %fd5180, %fd5175, 0d3EFA019A6B0AC45A;
	fma.rn.f64 	%fd5182, %fd5181, %fd5175, 0d3F2A01A017EED94F;
	fma.rn.f64 	%fd5183, %fd5182, %fd5175, 0d3F56C16C17F2A71B;
	fma.rn.f64 	%fd5184, %fd5183, %fd5175, 0d3F811111111173C4;
	fma.rn.f64 	%fd5185, %fd5184, %fd5175, 0d3FA555555555211A;
	fma.rn.f64 	%fd5186, %fd5185, %fd5175, 0d3FC5555555555540;
	fma.rn.f64 	%fd5187, %fd5186, %fd5175, 0d3FE0000000000005;
	mul.f64 	%fd5188, %fd5175, %fd5187;
	sub.f64 	%fd5189, %fd5148, %fd5172;
	fma.rn.f64 	%fd5190, %fd5171, %fd5148, %fd5189;
	neg.f64 	%fd5191, %fd5190;
	fma.rn.f64 	%fd5192, %fd5188, %fd5175, %fd5191;
	add.f64 	%fd5193, %fd5175, %fd5192;
	neg.f64 	%fd5194, %fd5193;
	mov.f64 	%fd5195, 0d3FF0000000000000;
	sub.f64 	%fd5196, %fd5195, %fd5176;
	fma.rn.f64 	%fd5197, %fd5194, %fd5176, %fd5196;
	selp.f64 	%fd5198, 0d3FF0000000000000, %fd5197, %p790;
	copysign.f64 	%fd5199, %fd685, %fd5198;
	fma.rn.f64 	%fd5200, %fd5178, %fd11950, %fd5199;
	mul.f64 	%fd5201, %fd477, 0dC02921FB54442D18;
	ld.f64 	%fd5202, [%rd88+336032];
	mul.f64 	%fd691, %fd5201, %fd5202;
	div.rn.f64 	%fd5203, %fd691, %fd567;
	mul.f64 	%fd5204, %fd5200, %fd5203;
	mul.f64 	%fd5205, %fd682, %fd683;
	mul.f64 	%fd5206, %fd5205, %fd5204;
	mul.f64 	%fd5207, %fd569, %fd5206;
	mul.f64 	%fd5208, %fd570, %fd5206;
	mul.f64 	%fd5209, %fd571, %fd5206;
	fma.rn.f64 	%fd5210, %fd564, %fd5147, %fd5207;
	fma.rn.f64 	%fd5211, %fd565, %fd5147, %fd5208;
	fma.rn.f64 	%fd5212, %fd566, %fd5147, %fd5209;
	mul.f64 	%fd5213, %fd561, %fd470;
	mul.f64 	%fd5214, %fd561, %fd472;
	mul.f64 	%fd5215, %fd561, %fd474;
	mul.f64 	%fd5216, %fd561, %fd5210;
	mul.f64 	%fd5217, %fd561, %fd5211;
	mul.f64 	%fd5218, %fd561, %fd5212;
	div.rn.f64 	%fd692, %fd5213, 0d4018000000000000;
	div.rn.f64 	%fd693, %fd5214, 0d4018000000000000;
	div.rn.f64 	%fd694, %fd5215, 0d4018000000000000;
	div.rn.f64 	%fd695, %fd5216, 0d4018000000000000;
	div.rn.f64 	%fd696, %fd5217, 0d4018000000000000;
	div.rn.f64 	%fd697, %fd5218, 0d4018000000000000;
	mul.f64 	%fd5219, %fd5216, 0d3FE0000000000000;
	mul.f64 	%fd5220, %fd5217, 0d3FE0000000000000;
	mul.f64 	%fd5221, %fd5218, 0d3FE0000000000000;
	fma.rn.f64 	%fd698, %fd5213, 0d3FE0000000000000, %fd466;
	sub.f64 	%fd699, %fd5219, %fd469;
	sub.f64 	%fd700, %fd5220, %fd471;
	sub.f64 	%fd701, %fd5221, %fd473;
	{
	.reg .b32 %temp; 
	mov.b64 	{%temp, %r239}, %fd698;
	}
	abs.f64 	%fd702, %fd698;
	{ // callseq 70, 0
	.param .b64 param0;
	st.param.f64 	[param0], %fd702;
	.param .b64 param1;
	st.param.f64 	[param1], 0d4000000000000000;
	.param .b64 retval0;
	call.uni (retval0), 
	__internal_accurate_pow, 
	(
	param0, 
	param1
	);
	ld.param.f64 	%fd5222, [retval0];
	} // callseq 70
	setp.lt.s32 	%p791, %r239, 0;
	neg.f64 	%fd5224, %fd5222;
	selp.f64 	%fd5225, %fd5224, %fd5222, %p789;
	selp.f64 	%fd5226, %fd5225, %fd5222, %p791;
	setp.eq.f64 	%p792, %fd698, 0d0000000000000000;
	selp.b32 	%r1640, %r239, 0, %p789;
	or.b32  	%r1641, %r1640, 2146435072;
	selp.b32 	%r1642, %r1641, %r1640, %p664;
	mov.b32 	%r1643, 0;
	mov.b64 	%fd5227, {%r1643, %r1642};
	selp.f64 	%fd11951, %fd5227, %fd5226, %p792;
	add.f64 	%fd5228, %fd698, 0d4000000000000000;
	{
	.reg .b32 %temp; 
	mov.b64 	{%temp, %r1644}, %fd5228;
	}
	and.b32  	%r1645, %r1644, 2146435072;
	setp.ne.s32 	%p793, %r1645, 2146435072;
	@%p793 bra 	$L__BB0_511;
	setp.num.f64 	%p794, %fd698, %fd698;
	@%p794 bra 	$L__BB0_509;
	mov.f64 	%fd5229, 0d4000000000000000;
	add.rn.f64 	%fd11951, %fd698, %fd5229;
	bra.uni 	$L__BB0_511;
$L__BB0_509:
	setp.neu.f64 	%p795, %fd702, 0d7FF0000000000000;
	@%p795 bra 	$L__BB0_511;
	setp.lt.s32 	%p797, %r681, 0;
	selp.b32 	%r1646, 0, 2146435072, %p797;
	or.b32  	%r1647, %r1646, -2147483648;
	selp.b32 	%r1648, %r1647, %r1646, %p2;
	selp.b32 	%r1649, %r1648, %r1646, %p791;
	mov.b32 	%r1650, 0;
	mov.b64 	%fd11951, {%r1650, %r1649};
$L__BB0_511:
	and.b32  	%r1651, %r681, 2146435072;
	setp.eq.s32 	%p799, %r1651, 1062207488;
	mul.f64 	%fd5230, %fd561, %fd472;
	fma.rn.f64 	%fd5231, %fd5230, 0d3FE0000000000000, %fd467;
	{
	.reg .b32 %temp; 
	mov.b64 	{%temp, %r240}, %fd5231;
	}
	abs.f64 	%fd707, %fd5231;
	{ // callseq 71, 0
	.param .b64 param0;
	st.param.f64 	[param0], %fd707;
	.param .b64 param1;
	st.param.f64 	[param1], 0d4000000000000000;
	.param .b64 retval0;
	call.uni (retval0), 
	__internal_accurate_pow, 
	(
	param0, 
	param1
	);
	ld.param.f64 	%fd5232, [retval0];
	} // callseq 71
	setp.lt.s32 	%p800, %r240, 0;
	neg.f64 	%fd5234, %fd5232;
	selp.f64 	%fd5235, %fd5234, %fd5232, %p799;
	selp.f64 	%fd5236, %fd5235, %fd5232, %p800;
	setp.eq.f64 	%p801, %fd5231, 0d0000000000000000;
	selp.b32 	%r1652, %r240, 0, %p799;
	or.b32  	%r1653, %r1652, 2146435072;
	selp.b32 	%r1654, %r1653, %r1652, %p664;
	mov.b32 	%r1655, 0;
	mov.b64 	%fd5237, {%r1655, %r1654};
	selp.f64 	%fd11952, %fd5237, %fd5236, %p801;
	add.f64 	%fd5238, %fd5231, 0d4000000000000000;
	{
	.reg .b32 %temp; 
	mov.b64 	{%temp, %r1656}, %fd5238;
	}
	and.b32  	%r1657, %r1656, 2146435072;
	setp.ne.s32 	%p802, %r1657, 2146435072;
	@%p802 bra 	$L__BB0_516;
	mul.f64 	%fd5239, %fd561, %fd472;
	fma.rn.f64 	%fd709, %fd5239, 0d3FE0000000000000, %fd467;
	setp.num.f64 	%p803, %fd709, %fd709;
	@%p803 bra 	$L__BB0_514;
	mov.f64 	%fd5240, 0d4000000000000000;
	add.rn.f64 	%fd11952, %fd709, %fd5240;
	bra.uni 	$L__BB0_516;
$L__BB0_514:
	setp.neu.f64 	%p804, %fd707, 0d7FF0000000000000;
	@%p804 bra 	$L__BB0_516;
	setp.lt.s32 	%p806, %r681, 0;
	selp.b32 	%r1658, 0, 2146435072, %p806;
	or.b32  	%r1659, %r1658, -2147483648;
	selp.b32 	%r1660, %r1659, %r1658, %p2;
	selp.b32 	%r1661, %r1660, %r1658, %p800;
	mov.b32 	%r1662, 0;
	mov.b64 	%fd11952, {%r1662, %r1661};
$L__BB0_516:
	and.b32  	%r1663, %r681, 2146435072;
	setp.eq.s32 	%p808, %r1663, 1062207488;
	mul.f64 	%fd5241, %fd561, %fd472;
	fma.rn.f64 	%fd5242, %fd5241, 0d3FE0000000000000, %fd467;
	setp.eq.f64 	%p809, %fd5242, 0d3FF0000000000000;
	selp.f64 	%fd5243, 0d3FF0000000000000, %fd11952, %p809;
	mul.f64 	%fd5244, %fd561, %fd470;
	fma.rn.f64 	%fd5245, %fd5244, 0d3FE0000000000000, %fd466;
	setp.eq.f64 	%p810, %fd5245, 0d3FF0000000000000;
	selp.f64 	%fd5246, 0d3FF0000000000000, %fd11951, %p810;
	add.f64 	%fd713, %fd5246, %fd5243;
	mul.f64 	%fd5247, %fd561, %fd474;
	fma.rn.f64 	%fd5248, %fd5247, 0d3FE0000000000000, %fd468;
	{
	.reg .b32 %temp; 
	mov.b64 	{%temp, %r241}, %fd5248;
	}
	abs.f64 	%fd714, %fd5248;
	{ // callseq 72, 0
	.param .b64 param0;
	st.param.f64 	[param0], %fd714;
	.param .b64 param1;
	st.param.f64 	[param1], 0d4000000000000000;
	.param .b64 retval0;
	call.uni (retval0), 
	__internal_accurate_pow, 
	(
	param0, 
	param1
	);
	ld.param.f64 	%fd5249, [retval0];
	} // callseq 72
	setp.lt.s32 	%p811, %r241, 0;
	neg.f64 	%fd5251, %fd5249;
	selp.f64 	%fd5252, %fd5251, %fd5249, %p808;
	selp.f64 	%fd5253, %fd5252, %fd5249, %p811;
	setp.eq.f64 	%p812, %fd5248, 0d0000000000000000;
	selp.b32 	%r1664, %r241, 0, %p808;
	or.b32  	%r1665, %r1664, 2146435072;
	selp.b32 	%r1666, %r1665, %r1664, %p664;
	mov.b32 	%r1667, 0;
	mov.b64 	%fd5254, {%r1667, %r1666};
	selp.f64 	%fd11953, %fd5254, %fd5253, %p812;
	add.f64 	%fd5255, %fd5248, 0d4000000000000000;
	{
	.reg .b32 %temp; 
	mov.b64 	{%temp, %r1668}, %fd5255;
	}
	and.b32  	%r1669, %r1668, 2146435072;
	setp.ne.s32 	%p813, %r1669, 2146435072;
	@%p813 bra 	$L__BB0_521;
	mul.f64 	%fd5256, %fd561, %fd474;
	fma.rn.f64 	%fd5257, %fd5256, 0d3FE0000000000000, %fd468;
	setp.num.f64 	%p814, %fd5257, %fd5257;
	@%p814 bra 	$L__BB0_519;
	mul.f64 	%fd5258, %fd561, %fd474;
	fma.rn.f64 	%fd5259, %fd5258, 0d3FE0000000000000, %fd468;
	mov.f64 	%fd5260, 0d4000000000000000;
	add.rn.f64 	%fd11953, %fd5259, %fd5260;
	bra.uni 	$L__BB0_521;
$L__BB0_519:
	setp.neu.f64 	%p815, %fd714, 0d7FF0000000000000;
	@%p815 bra 	$L__BB0_521;
	setp.lt.s32 	%p817, %r681, 0;
	selp.b32 	%r1670, 0, 2146435072, %p817;
	or.b32  	%r1671, %r1670, -2147483648;
	selp.b32 	%r1672, %r1671, %r1670, %p2;
	selp.b32 	%r1673, %r1672, %r1670, %p811;
	mov.b32 	%r1674, 0;
	mov.b64 	%fd11953, {%r1674, %r1673};
$L__BB0_521:
	and.b32  	%r1675, %r681, 2146435072;
	setp.eq.s32 	%p819, %r1675, 1062207488;
	mul.f64 	%fd5261, %fd561, %fd474;
	fma.rn.f64 	%fd5262, %fd5261, 0d3FE0000000000000, %fd468;
	setp.eq.f64 	%p820, %fd5262, 0d3FF0000000000000;
	selp.f64 	%fd5263, 0d3FF0000000000000, %fd11953, %p820;
	add.f64 	%fd5264, %fd713, %fd5263;
	sqrt.rn.f64 	%fd719, %fd5264;
	mul.f64 	%fd5265, %fd678, %fd719;
	mul.f64 	%fd5266, %fd679, %fd5265;
	div.rn.f64 	%fd5267, %fd5266, 0d4059000000000000;
	fma.rn.f64 	%fd5268, %fd5267, 0d409F400000000000, 0d3FF0000000000000;
	cvt.rzi.s32.f64 	%r1676, %fd5268;
	min.s32 	%r1677, %r1676, 2000;
	mul.wide.s32 	%rd431, %r1677, 8;
	add.s64 	%rd432, %rd88, %rd431;
	ld.f64 	%fd5269, [%rd432+272000];
	mul.f64 	%fd720, %fd5269, %fd680;
	ld.f64 	%fd721, [%rd432+240000];
	ld.f64 	%fd722, [%rd432+304000];
	{
	.reg .b32 %temp; 
	mov.b64 	{%temp, %r242}, %fd699;
	}
	abs.f64 	%fd723, %fd699;
	{ // callseq 73, 0
	.param .b64 param0;
	st.param.f64 	[param0], %fd723;
	.param .b64 param1;
	st.param.f64 	[param1], 0d4000000000000000;
	.param .b64 retval0;
	call.uni (retval0), 
	__internal_accurate_pow, 
	(
	param0, 
	param1
	);
	ld.param.f64 	%fd5270, [retval0];
	} // callseq 73
	setp.lt.s32 	%p821, %r242, 0;
	neg.f64 	%fd5272, %fd5270;
	selp.f64 	%fd5273, %fd5272, %fd5270, %p819;
	selp.f64 	%fd5274, %fd5273, %fd5270, %p821;
	setp.eq.f64 	%p822, %fd699, 0d0000000000000000;
	selp.b32 	%r1678, %r242, 0, %p819;
	or.b32  	%r1679, %r1678, 2146435072;
	selp.b32 	%r1680, %r1679, %r1678, %p664;
	mov.b32 	%r1681, 0;
	mov.b64 	%fd5275, {%r1681, %r1680};
	selp.f64 	%fd11954, %fd5275, %fd5274, %p822;
	add.f64 	%fd5276, %fd699, 0d4000000000000000;
	{
	.reg .b32 %temp; 
	mov.b64 	{%temp, %r1682}, %fd5276;
	}
	and.b32  	%r1683, %r1682, 2146435072;
	setp.ne.s32 	%p823, %r1683, 2146435072;
	@%p823 bra 	$L__BB0_526;
	setp.num.f64 	%p824, %fd699, %fd699;
	@%p824 bra 	$L__BB0_524;
	mov.f64 	%fd5277, 0d4000000000000000;
	add.rn.f64 	%fd11954, %fd699, %fd5277;
	bra.uni 	$L__BB0_526;
$L__BB0_524:
	setp.neu.f64 	%p825, %fd723, 0d7FF0000000000000;
	@%p825 bra 	$L__BB0_526;
	setp.lt.s32 	%p827, %r681, 0;
	selp.b32 	%r1684, 0, 2146435072, %p827;
	or.b32  	%r1685, %r1684, -2147483648;
	selp.b32 	%r1686, %r1685, %r1684, %p2;
	selp.b32 	%r1687, %r1686, %r1684, %p821;
	mov.b32 	%r1688, 0;
	mov.b64 	%fd11954, {%r1688, %r1687};
$L__BB0_526:
	and.b32  	%r1689, %r681, 2146435072;
	setp.eq.s32 	%p829, %r1689, 1062207488;
	{
	.reg .b32 %temp; 
	mov.b64 	{%temp, %r243}, %fd700;
	}
	abs.f64 	%fd728, %fd700;
	{ // callseq 74, 0
	.param .b64 param0;
	st.param.f64 	[param0], %fd728;
	.param .b64 param1;
	st.param.f64 	[param1], 0d4000000000000000;
	.param .b64 retval0;
	call.uni (retval0), 
	__internal_accurate_pow, 
	(
	param0, 
	param1
	);
	ld.param.f64 	%fd5278, [retval0];
	} // callseq 74
	setp.lt.s32 	%p830, %r243, 0;
	neg.f64 	%fd5280, %fd5278;
	selp.f64 	%fd5281, %fd5280, %fd5278, %p829;
	selp.f64 	%fd5282, %fd5281, %fd5278, %p830;
	setp.eq.f64 	%p831, %fd700, 0d0000000000000000;
	selp.b32 	%r1690, %r243, 0, %p829;
	or.b32  	%r1691, %r1690, 2146435072;
	selp.b32 	%r1692, %r1691, %r1690, %p664;
	mov.b32 	%r1693, 0;
	mov.b64 	%fd5283, {%r1693, %r1692};
	selp.f64 	%fd11955, %fd5283, %fd5282, %p831;
	add.f64 	%fd5284, %fd700, 0d4000000000000000;
	{
	.reg .b32 %temp; 
	mov.b64 	{%temp, %r1694}, %fd5284;
	}
	and.b32  	%r1695, %r1694, 2146435072;
	setp.ne.s32 	%p832, %r1695, 2146435072;
	@%p832 bra 	$L__BB0_531;
	setp.num.f64 	%p833, %fd700, %fd700;
	@%p833 bra 	$L__BB0_529;
	mov.f64 	%fd5285, 0d4000000000000000;
	add.rn.f64 	%fd11955, %fd700, %fd5285;
	bra.uni 	$L__BB0_531;
$L__BB0_529:
	setp.neu.f64 	%p834, %fd728, 0d7FF0000000000000;
	@%p834 bra 	$L__BB0_531;
	setp.lt.s32 	%p836, %r681, 0;
	selp.b32 	%r1696, 0, 2146435072, %p836;
	or.b32  	%r1697, %r1696, -2147483648;
	selp.b32 	%r1698, %r1697, %r1696, %p2;
	selp.b32 	%r1699, %r1698, %r1696, %p830;
	mov.b32 	%r1700, 0;
	mov.b64 	%fd11955, {%r1700, %r1699};
$L__BB0_531:
	and.b32  	%r1701, %r681, 2146435072;
	setp.eq.s32 	%p838, %r1701, 1062207488;
	setp.eq.f64 	%p839, %fd700, 0d3FF0000000000000;
	selp.f64 	%fd5286, 0d3FF0000000000000, %fd11955, %p839;
	setp.eq.f64 	%p840, %fd699, 0d3FF0000000000000;
	selp.f64 	%fd5287, 0d3FF0000000000000, %fd11954, %p840;
	add.f64 	%fd733, %fd5287, %fd5286;
	{
	.reg .b32 %temp; 
	mov.b64 	{%temp, %r244}, %fd701;
	}
	abs.f64 	%fd734, %fd701;
	{ // callseq 75, 0
	.param .b64 param0;
	st.param.f64 	[param0], %fd734;
	.param .b64 param1;
	st.param.f64 	[param1], 0d4000000000000000;
	.param .b64 retval0;
	call.uni (retval0), 
	__internal_accurate_pow, 
	(
	param0, 
	param1
	);
	ld.param.f64 	%fd5288, [retval0];
	} // callseq 75
	setp.lt.s32 	%p841, %r244, 0;
	neg.f64 	%fd5290, %fd5288;
	selp.f64 	%fd5291, %fd5290, %fd5288, %p838;
	selp.f64 	%fd5292, %fd5291, %fd5288, %p841;
	setp.eq.f64 	%p842, %fd701, 0d0000000000000000;
	selp.b32 	%r1702, %r244, 0, %p838;
	or.b32  	%r1703, %r1702, 2146435072;
	selp.b32 	%r1704, %r1703, %r1702, %p664;
	mov.b32 	%r1705, 0;
	mov.b64 	%fd5293, {%r1705, %r1704};
	selp.f64 	%fd11956, %fd5293, %fd5292, %p842;
	add.f64 	%fd5294, %fd701, 0d4000000000000000;
	{
	.reg .b32 %temp; 
	mov.b64 	{%temp, %r1706}, %fd5294;
	}
	and.b32  	%r1707, %r1706, 2146435072;
	setp.ne.s32 	%p843, %r1707, 2146435072;
	@%p843 bra 	$L__BB0_536;
	setp.num.f64 	%p844, %fd701, %fd701;
	@%p844 bra 	$L__BB0_534;
	mov.f64 	%fd5295, 0d4000000000000000;
	add.rn.f64 	%fd11956, %fd701, %fd5295;
	bra.uni 	$L__BB0_536;
$L__BB0_534:
	setp.neu.f64 	%p845, %fd734, 0d7FF0000000000000;
	@%p845 bra 	$L__BB0_536;
	setp.lt.s32 	%p847, %r681, 0;
	selp.b32 	%r1708, 0, 2146435072, %p847;
	or.b32  	%r1709, %r1708, -2147483648;
	selp.b32 	%r1710, %r1709, %r1708, %p2;
	selp.b32 	%r1711, %r1710, %r1708, %p841;
	mov.b32 	%r1712, 0;
	mov.b64 	%fd11956, {%r1712, %r1711};
$L__BB0_536:
	setp.eq.f64 	%p848, %fd701, 0d3FF0000000000000;
	selp.f64 	%fd5296, 0d3FF0000000000000, %fd11956, %p848;
	add.f64 	%fd739, %fd733, %fd5296;
	sqrt.rn.f64 	%fd740, %fd739;
	mul.f64 	%fd5297, %fd721, %fd680;
	div.rn.f64 	%fd741, %fd740, %fd5297;
	neg.f64 	%fd5298, %fd741;
	mul.f64 	%fd742, %fd741, %fd5298;
	fma.rn.f64 	%fd5299, %fd742, 0d3FF71547652B82FE, 0d4338000000000000;
	{
	.reg .b32 %temp; 
	mov.b64 	{%r245, %temp}, %fd5299;
	}
	mov.f64 	%fd5300, 0dC338000000000000;
	add.rn.f64 	%fd5301, %fd5299, %fd5300;
	fma.rn.f64 	%fd5302, %fd5301, 0dBFE62E42FEFA39EF, %fd742;
	fma.rn.f64 	%fd5303, %fd5301, 0dBC7ABC9E3B39803F, %fd5302;
	fma.rn.f64 	%fd5304, %fd5303, 0d3E5ADE1569CE2BDF, 0d3E928AF3FCA213EA;
	fma.rn.f64 	%fd5305, %fd5304, %fd5303, 0d3EC71DEE62401315;
	fma.rn.f64 	%fd5306, %fd5305, %fd5303, 0d3EFA01997C89EB71;
	fma.rn.f64 	%fd5307, %fd5306, %fd5303, 0d3F2A01A014761F65;
	fma.rn.f64 	%fd5308, %fd5307, %fd5303, 0d3F56C16C1852B7AF;
	fma.rn.f64 	%fd5309, %fd5308, %fd5303, 0d3F81111111122322;
	fma.rn.f64 	%fd5310, %fd5309, %fd5303, 0d3FA55555555502A1;
	fma.rn.f64 	%fd5311, %fd5310, %fd5303, 0d3FC5555555555511;
	fma.rn.f64 	%fd5312, %fd5311, %fd5303, 0d3FE000000000000B;
	fma.rn.f64 	%fd5313, %fd5312, %fd5303, 0d3FF0000000000000;
	fma.rn.f64 	%fd5314, %fd5313, %fd5303, 0d3FF0000000000000;
	{
	.reg .b32 %temp; 
	mov.b64 	{%r246, %temp}, %fd5314;
	}
	{
	.reg .b32 %temp; 
	mov.b64 	{%temp, %r247}, %fd5314;
	}
	shl.b32 	%r1713, %r245, 20;
	add.s32 	%r1714, %r1713, %r247;
	mov.b64 	%fd11957, {%r246, %r1714};
	{
	.reg .b32 %temp; 
	mov.b64 	{%temp, %r1715}, %fd742;
	}
	mov.b32 	%f67, %r1715;
	abs.f32 	%f10, %f67;
	setp.lt.f32 	%p849, %f10, 0f4086232B;
	@%p849 bra 	$L__BB0_539;
	setp.lt.f64 	%p850, %fd742, 0d0000000000000000;
	add.f64 	%fd5315, %fd742, 0d7FF0000000000000;
	selp.f64 	%fd11957, 0d0000000000000000, %fd5315, %p850;
	setp.geu.f32 	%p851, %f10, 0f40874800;
	@%p851 bra 	$L__BB0_539;
	shr.u32 	%r1716, %r245, 31;
	add.s32 	%r1717, %r245, %r1716;
	shr.s32 	%r1718, %r1717, 1;
	shl.b32 	%r1719, %r1718, 20;
	add.s32 	%r1720, %r247, %r1719;
	mov.b64 	%fd5316, {%r246, %r1720};
	sub.s32 	%r1721, %r245, %r1718;
	shl.b32 	%r1722, %r1721, 20;
	add.s32 	%r1723, %r1722, 1072693248;
	mov.b32 	%r1724, 0;
	mov.b64 	%fd5317, {%r1724, %r1723};
	mul.f64 	%fd11957, %fd5317, %fd5316;
$L__BB0_539:
	abs.f64 	%fd5318, %fd741;
	fma.rn.f64 	%fd5319, %fd5318, 0dBCF0679AFBA6F279, 0d3D47088FDB46FA5F;
	fma.rn.f64 	%fd5320, %fd5319, %fd5318, 0dBD8DF9F9B976A9B2;
	fma.rn.f64 	%fd5321, %fd5320, %fd5318, 0d3DC7F1F5590CC332;
	fma.rn.f64 	%fd5322, %fd5321, %fd5318, 0dBDFA28A3CD2D56C4;
	fma.rn.f64 	%fd5323, %fd5322, %fd5318, 0d3E2485EE67835925;
	fma.rn.f64 	%fd5324, %fd5323, %fd5318, 0dBE476DB45919F583;
	fma.rn.f64 	%fd5325, %fd5324, %fd5318, 0d3E62D698D98C8D71;
	fma.rn.f64 	%fd5326, %fd5325, %fd5318, 0dBE720A2C7155D5C6;
	fma.rn.f64 	%fd5327, %fd5326, %fd5318, 0dBE41D29B37CA1397;
	fma.rn.f64 	%fd5328, %fd5327, %fd5318, 0d3EA2EF6CC0F67A49;
	fma.rn.f64 	%fd5329, %fd5328, %fd5318, 0dBEC102B892333B6F;
	fma.rn.f64 	%fd5330, %fd5329, %fd5318, 0d3ECA30375BA9A84E;
	fma.rn.f64 	%fd5331, %fd5330, %fd5318, 0d3ECAAD18DEDEA43E;
	fma.rn.f64 	%fd5332, %fd5331, %fd5318, 0dBEFF05355BC5B225;
	fma.rn.f64 	%fd5333, %fd5332, %fd5318, 0d3F10E37A3108BC8B;
	fma.rn.f64 	%fd5334, %fd5333, %fd5318, 0d3EFB292D828E5CB2;
	fma.rn.f64 	%fd5335, %fd5334, %fd5318, 0dBF4356626EBF9BFA;
	fma.rn.f64 	%fd5336, %fd5335, %fd5318, 0d3F5BCA68F73D6AFC;
	fma.rn.f64 	%fd5337, %fd5336, %fd5318, 0dBF2B6B69EBBC280B;
	fma.rn.f64 	%fd5338, %fd5337, %fd5318, 0dBF9396685912A453;
	fma.rn.f64 	%fd5339, %fd5338, %fd5318, 0d3FBA4F4E2A1ABEF8;
	fma.rn.f64 	%fd5340, %fd5339, %fd5318, 0d3FE45F306DC9C8BB;
	fma.rn.f64 	%fd5341, %fd5340, %fd5318, 0d3FC06EBA8214DB69;
	fma.rn.f64 	%fd5342, %fd5341, %fd5318, %fd5318;
	neg.f64 	%fd5343, %fd5342;
	cvt.rn.f32.f64 	%f68, %fd5342;
	mul.f32 	%f69, %f68, 0fBFB8AA3B;
	cvt.rni.f32.f32 	%f70, %f69;
	cvt.f64.f32 	%fd5344, %f70;
	fma.rn.f64 	%fd5345, %fd5344, 0dBFE62E42FEFA39EF, %fd5343;
	ex2.approx.ftz.f32 	%f71, %f70;
	cvt.f64.f32 	%fd5346, %f71;
	mul.f64 	%fd5347, %fd720, %fd476;
	mul.f64 	%fd5348, %fd720, %fd684;
	sub.f64 	%fd5349, %fd5348, %fd5347;
	and.b32  	%r1725, %r681, 2146435072;
	setp.eq.s32 	%p853, %r1725, 1062207488;
	add.f64 	%fd5350, %fd741, %fd741;
	div.rn.f64 	%fd5351, %fd5350, 0dBFFC5BF891B4EF6A;
	setp.ge.f64 	%p854, %fd5318, 0d4017AFB48DC96626;
	fma.rn.f64 	%fd5352, %fd5345, 0d3E5AE904A4741B81, 0d3E928A27F89B6999;
	fma.rn.f64 	%fd5353, %fd5352, %fd5345, 0d3EC71DE715FF7E07;
	fma.rn.f64 	%fd5354, %fd5353, %fd5345, 0d3EFA019A6B0AC45A;
	fma.rn.f64 	%fd5355, %fd5354, %fd5345, 0d3F2A01A017EED94F;
	fma.rn.f64 	%fd5356, %fd5355, %fd5345, 0d3F56C16C17F2A71B;
	fma.rn.f64 	%fd5357, %fd5356, %fd5345, 0d3F811111111173C4;
	fma.rn.f64 	%fd5358, %fd5357, %fd5345, 0d3FA555555555211A;
	fma.rn.f64 	%fd5359, %fd5358, %fd5345, 0d3FC5555555555540;
	fma.rn.f64 	%fd5360, %fd5359, %fd5345, 0d3FE0000000000005;
	mul.f64 	%fd5361, %fd5345, %fd5360;
	sub.f64 	%fd5362, %fd5318, %fd5342;
	fma.rn.f64 	%fd5363, %fd5341, %fd5318, %fd5362;
	neg.f64 	%fd5364, %fd5363;
	fma.rn.f64 	%fd5365, %fd5361, %fd5345, %fd5364;
	add.f64 	%fd5366, %fd5345, %fd5365;
	neg.f64 	%fd5367, %fd5366;
	mov.f64 	%fd5368, 0d3FF0000000000000;
	sub.f64 	%fd5369, %fd5368, %fd5346;
	fma.rn.f64 	%fd5370, %fd5367, %fd5346, %fd5369;
	selp.f64 	%fd5371, 0d3FF0000000000000, %fd5370, %p854;
	copysign.f64 	%fd5372, %fd741, %fd5371;
	fma.rn.f64 	%fd5373, %fd5351, %fd11957, %fd5372;
	div.rn.f64 	%fd5374, %fd691, %fd739;
	mul.f64 	%fd5375, %fd5373, %fd5374;
	mul.f64 	%fd5376, %fd722, %fd683;
	mul.f64 	%fd5377, %fd5376, %fd5375;
	mul.f64 	%fd5378, %fd561, %fd470;
	fma.rn.f64 	%fd5379, %fd5378, 0d3FE0000000000000, %fd466;
	div.rn.f64 	%fd5380, %fd5379, %fd719;
	mul.f64 	%fd5381, %fd561, %fd472;
	fma.rn.f64 	%fd5382, %fd5381, 0d3FE0000000000000, %fd467;
	div.rn.f64 	%fd5383, %fd5382, %fd719;
	mul.f64 	%fd5384, %fd561, %fd474;
	fma.rn.f64 	%fd5385, %fd5384, 0d3FE0000000000000, %fd468;
	div.rn.f64 	%fd5386, %fd5385, %fd719;
	mul.f64 	%fd5387, %fd5380, %fd5349;
	mul.f64 	%fd5388, %fd5383, %fd5349;
	mul.f64 	%fd5389, %fd5386, %fd5349;
	div.rn.f64 	%fd5390, %fd699, %fd740;
	mul.f64 	%fd5391, %fd5390, %fd5377;
	div.rn.f64 	%fd5392, %fd700, %fd740;
	mul.f64 	%fd5393, %fd5392, %fd5377;
	div.rn.f64 	%fd5394, %fd701, %fd740;
	mul.f64 	%fd5395, %fd5394, %fd5377;
	sub.f64 	%fd5396, %fd5387, %fd5391;
	sub.f64 	%fd5397, %fd5388, %fd5393;
	sub.f64 	%fd5398, %fd5389, %fd5395;
	mul.f64 	%fd5399, %fd699, %fd561;
	mul.f64 	%fd5400, %fd700, %fd561;
	mul.f64 	%fd5401, %fd701, %fd561;
	mul.f64 	%fd5402, %fd561, %fd5396;
	mul.f64 	%fd5403, %fd561, %fd5397;
	mul.f64 	%fd5404, %fd561, %fd5398;
	div.rn.f64 	%fd5405, %fd5399, 0d4008000000000000;
	div.rn.f64 	%fd5406, %fd5400, 0d4008000000000000;
	div.rn.f64 	%fd5407, %fd5401, 0d4008000000000000;
	div.rn.f64 	%fd5408, %fd5402, 0d4008000000000000;
	div.rn.f64 	%fd5409, %fd5403, 0d4008000000000000;
	div.rn.f64 	%fd5410, %fd5404, 0d4008000000000000;
	add.f64 	%fd5411, %fd466, %fd692;
	add.f64 	%fd747, %fd5411, %fd5405;
	add.f64 	%fd5412, %fd467, %fd693;
	add.f64 	%fd748, %fd5412, %fd5406;
	add.f64 	%fd5413, %fd468, %fd694;
	add.f64 	%fd749, %fd5413, %fd5407;
	sub.f64 	%fd5414, %fd695, %fd469;
	add.f64 	%fd750, %fd5414, %fd5408;
	sub.f64 	%fd5415, %fd696, %fd471;
	add.f64 	%fd751, %fd5415, %fd5409;
	sub.f64 	%fd5416, %fd697, %fd473;
	add.f64 	%fd752, %fd5416, %fd5410;
	mul.f64 	%fd5417, %fd5402, 0d3FE0000000000000;
	mul.f64 	%fd5418, %fd5403, 0d3FE0000000000000;
	mul.f64 	%fd5419, %fd5404, 0d3FE0000000000000;
	fma.rn.f64 	%fd753, %fd5399, 0d3FE0000000000000, %fd466;
	fma.rn.f64 	%fd754, %fd5400, 0d3FE0000000000000, %fd467;
	fma.rn.f64 	%fd755, %fd5401, 0d3FE0000000000000, %fd468;
	sub.f64 	%fd756, %fd5417, %fd469;
	sub.f64 	%fd757, %fd5418, %fd471;
	sub.f64 	%fd758, %fd5419, %fd473;
	{
	.reg .b32 %temp; 
	mov.b64 	{%temp, %r248}, %fd753;
	}
	abs.f64 	%fd759, %fd753;
	{ // callseq 76, 0
	.param .b64 param0;
	st.param.f64 	[param0], %fd759;
	.param .b64 param1;
	st.param.f64 	[param1], 0d4000000000000000;
	.param .b64 retval0;
	call.uni (retval0), 
	__internal_accurate_pow, 
	(
	param0, 
	param1
	);
	ld.param.f64 	%fd5420, [retval0];
	} // callseq 76
	setp.lt.s32 	%p855, %r248, 0;
	neg.f64 	%fd5422, %fd5420;
	selp.f64 	%fd5423, %fd5422, %fd5420, %p853;
	selp.f64 	%fd5424, %fd5423, %fd5420, %p855;
	setp.eq.f64 	%p856, %fd753, 0d0000000000000000;
	selp.b32 	%r1726, %r248, 0, %p853;
	or.b32  	%r1727, %r1726, 2146435072;
	selp.b32 	%r1728, %r1727, %r1726, %p664;
	mov.b32 	%r1729, 0;
	mov.b64 	%fd5425, {%r1729, %r1728};
	selp.f64 	%fd11958, %fd5425, %fd5424, %p856;
	add.f64 	%fd5426, %fd753, 0d4000000000000000;
	{
	.reg .b32 %temp; 
	mov.b64 	{%temp, %r1730}, %fd5426;
	}
	and.b32  	%r1731, %r1730, 2146435072;
	setp.ne.s32 	%p857, %r1731, 2146435072;
	@%p857 bra 	$L__BB0_544;
	setp.num.f64 	%p858, %fd753, %fd753;
	@%p858 bra 	$L__BB0_542;
	mov.f64 	%fd5427, 0d4000000000000000;
	add.rn.f64 	%fd11958, %fd753, %fd5427;
	bra.uni 	$L__BB0_544;
$L__BB0_542:
	setp.neu.f64 	%p859, %fd759, 0d7FF0000000000000;
	@%p859 bra 	$L__BB0_544;
	setp.lt.s32 	%p861, %r681, 0;
	selp.b32 	%r1732, 0, 2146435072, %p861;
	or.b32  	%r1733, %r1732, -2147483648;
	selp.b32 	%r1734, %r1733, %r1732, %p2;
	selp.b32 	%r1735, %r1734, %r1732, %p855;
	mov.b32 	%r1736, 0;
	mov.b64 	%fd11958, {%r1736, %r1735};
$L__BB0_544:
	and.b32  	%r1737, %r681, 2146435072;
	setp.eq.s32 	%p863, %r1737, 1062207488;
	{
	.reg .b32 %temp; 
	mov.b64 	{%temp, %r249}, %fd754;
	}
	abs.f64 	%fd764, %fd754;
	{ // callseq 77, 0
	.param .b64 param0;
	st.param.f64 	[param0], %fd764;
	.param .b64 param1;
	st.param.f64 	[param1], 0d4000000000000000;
	.param .b64 retval0;
	call.uni (retval0), 
	__internal_accurate_pow, 
	(
	param0, 
	param1
	);
	ld.param.f64 	%fd5428, [retval0];
	} // callseq 77
	setp.lt.s32 	%p864, %r249, 0;
	neg.f64 	%fd5430, %fd5428;
	selp.f64 	%fd5431, %fd5430, %fd5428, %p863;
	selp.f64 	%fd5432, %fd5431, %fd5428, %p864;
	setp.eq.f64 	%p865, %fd754, 0d0000000000000000;
	selp.b32 	%r1738, %r249, 0, %p863;
	or.b32  	%r1739, %r1738, 2146435072;
	selp.b32 	%r1740, %r1739, %r1738, %p664;
	mov.b32 	%r1741, 0;
	mov.b64 	%fd5433, {%r1741, %r1740};
	selp.f64 	%fd11959, %fd5433, %fd5432, %p865;
	add.f64 	%fd5434, %fd754, 0d4000000000000000;
	{
	.reg .b32 %temp; 
	mov.b64 	{%temp, %r1742}, %fd5434;
	}
	and.b32  	%r1743, %r1742, 2146435072;
	setp.ne.s32 	%p866, %r1743, 2146435072;
	@%p866 bra 	$L__BB0_549;
	setp.num.f64 	%p867, %fd754, %fd754;
	@%p867 bra 	$L__BB0_547;
	mov.f64 	%fd5435, 0d4000000000000000;
	add.rn.f64 	%fd11959, %fd754, %fd5435;
	bra.uni 	$L__BB0_549;
$L__BB0_547:
	setp.neu.f64 	%p868, %fd764, 0d7FF0000000000000;
	@%p868 bra 	$L__BB0_549;
	setp.lt.s32 	%p870, %r681, 0;
	selp.b32 	%r1744, 0, 2146435072, %p870;
	or.b32  	%r1745, %r1744, -2147483648;
	selp.b32 	%r1746, %r1745, %r1744, %p2;
	selp.b32 	%r1747, %r1746, %r1744, %p864;
	mov.b32 	%r1748, 0;
	mov.b64 	%fd11959, {%r1748, %r1747};
$L__BB0_549:
	and.b32  	%r1749, %r681, 2146435072;
	setp.eq.s32 	%p872, %r1749, 1062207488;
	setp.eq.f64 	%p873, %fd754, 0d3FF0000000000000;
	selp.f64 	%fd5436, 0d3FF0000000000000, %fd11959, %p873;
	setp.eq.f64 	%p874, %fd753, 0d3FF0000000000000;
	selp.f64 	%fd5437, 0d3FF0000000000000, %fd11958, %p874;
	add.f64 	%fd769, %fd5437, %fd5436;
	{
	.reg .b32 %temp; 
	mov.b64 	{%temp, %r250}, %fd755;
	}
	abs.f64 	%fd770, %fd755;
	{ // callseq 78, 0
	.param .b64 param0;
	st.param.f64 	[param0], %fd770;
	.param .b64 param1;
	st.param.f64 	[param1], 0d4000000000000000;
	.param .b64 retval0;
	call.uni (retval0), 
	__internal_accurate_pow, 
	(
	param0, 
	param1
	);
	ld.param.f64 	%fd5438, [retval0];
	} // callseq 78
	setp.lt.s32 	%p875, %r250, 0;
	neg.f64 	%fd5440, %fd5438;
	selp.f64 	%fd5441, %fd5440, %fd5438, %p872;
	selp.f64 	%fd5442, %fd5441, %fd5438, %p875;
	setp.eq.f64 	%p876, %fd755, 0d0000000000000000;
	selp.b32 	%r1750, %r250, 0, %p872;
	or.b32  	%r1751, %r1750, 2146435072;
	selp.b32 	%r1752, %r1751, %r1750, %p664;
	mov.b32 	%r1753, 0;
	mov.b64 	%fd5443, {%r1753, %r1752};
	selp.f64 	%fd11960, %fd5443, %fd5442, %p876;
	add.f64 	%fd5444, %fd755, 0d4000000000000000;
	{
	.reg .b32 %temp; 
	mov.b64 	{%temp, %r1754}, %fd5444;
	}
	and.b32  	%r1755, %r1754, 2146435072;
	setp.ne.s32 	%p877, %r1755, 2146435072;
	@%p877 bra 	$L__BB0_554;
	setp.num.f64 	%p878, %fd755, %fd755;
	@%p878 bra 	$L__BB0_552;
	mov.f64 	%fd5445, 0d4000000000000000;
	add.rn.f64 	%fd11960, %fd755, %fd5445;
	bra.uni 	$L__BB0_554;
$L__BB0_552:
	setp.neu.f64 	%p879, %fd770, 0d7FF0000000000000;
	@%p879 bra 	$L__BB0_554;
	setp.lt.s32 	%p881, %r681, 0;
	selp.b32 	%r1756, 0, 2146435072, %p881;
	or.b32  	%r1757, %r1756, -2147483648;
	selp.b32 	%r1758, %r1757, %r1756, %p2;
	selp.b32 	%r1759, %r1758, %r1756, %p875;
	mov.b32 	%r1760, 0;
	mov.b64 	%fd11960, {%r1760, %r1759};
$L__BB0_554:
	and.b32  	%r1761, %r681, 2146435072;
	setp.eq.s32 	%p883, %r1761, 1062207488;
	setp.eq.f64 	%p884, %fd755, 0d3FF0000000000000;
	selp.f64 	%fd5446, 0d3FF0000000000000, %fd11960, %p884;
	add.f64 	%fd5447, %fd769, %fd5446;
	sqrt.rn.f64 	%fd775, %fd5447;
	mul.f64 	%fd5448, %fd678, %fd775;
	mul.f64 	%fd5449, %fd679, %fd5448;
	div.rn.f64 	%fd5450, %fd5449, 0d4059000000000000;
	fma.rn.f64 	%fd5451, %fd5450, 0d409F400000000000, 0d3FF0000000000000;
	cvt.rzi.s32.f64 	%r1762, %fd5451;
	min.s32 	%r1763, %r1762, 2000;
	mul.wide.s32 	%rd433, %r1763, 8;
	add.s64 	%rd434, %rd88, %rd433;
	ld.f64 	%fd5452, [%rd434+272000];
	mul.f64 	%fd776, %fd5452, %fd680;
	ld.f64 	%fd777, [%rd434+240000];
	ld.f64 	%fd778, [%rd434+304000];
	{
	.reg .b32 %temp; 
	mov.b64 	{%temp, %r251}, %fd756;
	}
	abs.f64 	%fd779, %fd756;
	{ // callseq 79, 0
	.param .b64 param0;
	st.param.f64 	[param0], %fd779;
	.param .b64 param1;
	st.param.f64 	[param1], 0d4000000000000000;
	.param .b64 retval0;
	call.uni (retval0), 
	__internal_accurate_pow, 
	(
	param0, 
	param1
	);
	ld.param.f64 	%fd5453, [retval0];
	} // callseq 79
	setp.lt.s32 	%p885, %r251, 0;
	neg.f64 	%fd5455, %fd5453;
	selp.f64 	%fd5456, %fd5455, %fd5453, %p883;
	selp.f64 	%fd5457, %fd5456, %fd5453, %p885;
	setp.eq.f64 	%p886, %fd756, 0d0000000000000000;
	selp.b32 	%r1764, %r251, 0, %p883;
	or.b32  	%r1765, %r1764, 2146435072;
	selp.b32 	%r1766, %r1765, %r1764, %p664;
	mov.b32 	%r1767, 0;
	mov.b64 	%fd5458, {%r1767, %r1766};
	selp.f64 	%fd11961, %fd5458, %fd5457, %p886;
	add.f64 	%fd5459, %fd756, 0d4000000000000000;
	{
	.reg .b32 %temp; 
	mov.b64 	{%temp, %r1768}, %fd5459;
	}
	and.b32  	%r1769, %r1768, 2146435072;
	setp.ne.s32 	%p887, %r1769, 2146435072;
	@%p887 bra 	$L__BB0_559;
	setp.num.f64 	%p888, %fd756, %fd756;
	@%p888 bra 	$L__BB0_557;
	mov.f64 	%fd5460, 0d4000000000000000;
	add.rn.f64 	%fd11961, %fd756, %fd5460;
	bra.uni 	$L__BB0_559;
$L__BB0_557:
	setp.neu.f64 	%p889, %fd779, 0d7FF0000000000000;
	@%p889 bra 	$L__BB0_559;
	setp.lt.s32 	%p891, %r681, 0;
	selp.b32 	%r1770, 0, 2146435072, %p891;
	or.b32  	%r1771, %r1770, -2147483648;
	selp.b32 	%r1772, %r1771, %r1770, %p2;
	selp.b32 	%r1773, %r1772, %r1770, %p885;
	mov.b32 	%r1774, 0;
	mov.b64 	%fd11961, {%r1774, %r1773};
$L__BB0_559:
	and.b32  	%r1775, %r681, 2146435072;
	setp.eq.s32 	%p893, %r1775, 1062207488;
	{
	.reg .b32 %temp; 
	mov.b64 	{%temp, %r252}, %fd757;
	}
	abs.f64 	%fd784, %fd757;
	{ // callseq 80, 0
	.param .b64 param0;
	st.param.f64 	[param0], %fd784;
	.param .b64 param1;
	st.param.f64 	[param1], 0d4000000000000000;
	.param .b64 retval0;
	call.uni (retval0), 
	__internal_accurate_pow, 
	(
	param0, 
	param1
	);
	ld.param.f64 	%fd5461, [retval0];
	} // callseq 80
	setp.lt.s32 	%p894, %r252, 0;
	neg.f64 	%fd5463, %fd5461;
	selp.f64 	%fd5464, %fd5463, %fd5461, %p893;
	selp.f64 	%fd5465, %fd5464, %fd5461, %p894;
	setp.eq.f64 	%p895, %fd757, 0d0000000000000000;
	selp.b32 	%r1776, %r252, 0, %p893;
	or.b32  	%r1777, %r1776, 2146435072;
	selp.b32 	%r1778, %r1777, %r1776, %p664;
	mov.b32 	%r1779, 0;
	mov.b64 	%fd5466, {%r1779, %r1778};
	selp.f64 	%fd11962, %fd5466, %fd5465, %p895;
	add.f64 	%fd5467, %fd757, 0d4000000000000000;
	{
	.reg .b32 %temp; 
	mov.b64 	{%temp, %r1780}, %fd5467;
	}
	and.b32  	%r1781, %r1780, 2146435072;
	setp.ne.s32 	%p896, %r1781, 2146435072;
	@%p896 bra 	$L__BB0_564;
	setp.num.f64 	%p897, %fd757, %fd757;
	@%p897 bra 	$L__BB0_562;
	mov.f64 	%fd5468, 0d4000000000000000;
	add.rn.f64 	%fd11962, %fd757, %fd5468;
	bra.uni 	$L__BB0_564;
$L__BB0_562:
	setp.neu.f64 	%p898, %fd784, 0d7FF0000000000000;
	@%p898 bra 	$L__BB0_564;
	setp.lt.s32 	%p900, %r681, 0;
	selp.b32 	%r1782, 0, 2146435072, %p900;
	or.b32  	%r1783, %r1782, -2147483648;
	selp.b32 	%r1784, %r1783, %r1782, %p2;
	selp.b32 	%r1785, %r1784, %r1782, %p894;
	mov.b32 	%r1786, 0;
	mov.b64 	%fd11962, {%r1786, %r1785};
$L__BB0_564:
	and.b32  	%r1787, %r681, 2146435072;
	setp.eq.s32 	%p902, %r1787, 1062207488;
	setp.eq.f64 	%p903, %fd757, 0d3FF0000000000000;
	selp.f64 	%fd5469, 0d3FF0000000000000, %fd11962, %p903;
	setp.eq.f64 	%p904, %fd756, 0d3FF0000000000000;
	selp.f64 	%fd5470, 0d3FF0000000000000, %fd11961, %p904;
	add.f64 	%fd789, %fd5470, %fd5469;
	{
	.reg .b32 %temp; 
	mov.b64 	{%temp, %r253}, %fd758;
	}
	abs.f64 	%fd790, %fd758;
	{ // callseq 81, 0
	.param .b64 param0;
	st.param.f64 	[param0], %fd790;
	.param .b64 param1;
	st.param.f64 	[param1], 0d4000000000000000;
	.param .b64 retval0;
	call.uni (retval0), 
	__internal_accurate_pow, 
	(
	param0, 
	param1
	);
	ld.param.f64 	%fd5471, [retval0];
	} // callseq 81
	setp.lt.s32 	%p905, %r253, 0;
	neg.f64 	%fd5473, %fd5471;
	selp.f64 	%fd5474, %fd5473, %fd5471, %p902;
	selp.f64 	%fd5475, %fd5474, %fd5471, %p905;
	setp.eq.f64 	%p906, %fd758, 0d0000000000000000;
	selp.b32 	%r1788, %r253, 0, %p902;
	or.b32  	%r1789, %r1788, 2146435072;
	selp.b32 	%r1790, %r1789, %r1788, %p664;
	mov.b32 	%r1791, 0;
	mov.b64 	%fd5476, {%r1791, %r1790};
	selp.f64 	%fd11963, %fd5476, %fd5475, %p906;
	add.f64 	%fd5477, %fd758, 0d4000000000000000;
	{
	.reg .b32 %temp; 
	mov.b64 	{%temp, %r1792}, %fd5477;
	}
	and.b32  	%r1793, %r1792, 2146435072;
	setp.ne.s32 	%p907, %r1793, 2146435072;
	@%p907 bra 	$L__BB0_569;
	setp.num.f64 	%p908, %fd758, %fd758;
	@%p908 bra 	$L__BB0_567;
	mov.f64 	%fd5478, 0d4000000000000000;
	add.rn.f64 	%fd11963, %fd758, %fd5478;
	bra.uni 	$L__BB0_569;
$L__BB0_567:
	setp.neu.f64 	%p909, %fd790, 0d7FF0000000000000;
	@%p909 bra 	$L__BB0_569;
	setp.lt.s32 	%p911, %r681, 0;
	selp.b32 	%r1794, 0, 2146435072, %p911;
	or.b32  	%r1795, %r1794, -2147483648;
	selp.b32 	%r1796, %r1795, %r1794, %p2;
	selp.b32 	%r1797, %r1796, %r1794, %p905;
	mov.b32 	%r1798, 0;
	mov.b64 	%fd11963, {%r1798, %r1797};
$L__BB0_569:
	setp.eq.f64 	%p912, %fd758, 0d3FF0000000000000;
	selp.f64 	%fd5479, 0d3FF0000000000000, %fd11963, %p912;
	add.f64 	%fd795, %fd789, %fd5479;
	sqrt.rn.f64 	%fd796, %fd795;
	mul.f64 	%fd5480, %fd777, %fd680;
	div.rn.f64 	%fd797, %fd796, %fd5480;
	neg.f64 	%fd5481, %fd797;
	mul.f64 	%fd798, %fd797, %fd5481;
	fma.rn.f64 	%fd5482, %fd798, 0d3FF71547652B82FE, 0d4338000000000000;
	{
	.reg .b32 %temp; 
	mov.b64 	{%r254, %temp}, %fd5482;
	}
	mov.f64 	%fd5483, 0dC338000000000000;
	add.rn.f64 	%fd5484, %fd5482, %fd5483;
	fma.rn.f64 	%fd5485, %fd5484, 0dBFE62E42FEFA39EF, %fd798;
	fma.rn.f64 	%fd5486, %fd5484, 0dBC7ABC9E3B39803F, %fd5485;
	fma.rn.f64 	%fd5487, %fd5486, 0d3E5ADE1569CE2BDF, 0d3E928AF3FCA213EA;
	fma.rn.f64 	%fd5488, %fd5487, %fd5486, 0d3EC71DEE62401315;
	fma.rn.f64 	%fd5489, %fd5488, %fd5486, 0d3EFA01997C89EB71;
	fma.rn.f64 	%fd5490, %fd5489, %fd5486, 0d3F2A01A014761F65;
	fma.rn.f64 	%fd5491, %fd5490, %fd5486, 0d3F56C16C1852B7AF;
	fma.rn.f64 	%fd5492, %fd5491, %fd5486, 0d3F81111111122322;
	fma.rn.f64 	%fd5493, %fd5492, %fd5486, 0d3FA55555555502A1;
	fma.rn.f64 	%fd5494, %fd5493, %fd5486, 0d3FC5555555555511;
	fma.rn.f64 	%fd5495, %fd5494, %fd5486, 0d3FE000000000000B;
	fma.rn.f64 	%fd5496, %fd5495, %fd5486, 0d3FF0000000000000;
	fma.rn.f64 	%fd5497, %fd5496, %fd5486, 0d3FF0000000000000;
	{
	.reg .b32 %temp; 
	mov.b64 	{%r255, %temp}, %fd5497;
	}
	{
	.reg .b32 %temp; 
	mov.b64 	{%temp, %r256}, %fd5497;
	}
	shl.b32 	%r1799, %r254, 20;
	add.s32 	%r1800, %r1799, %r256;
	mov.b64 	%fd11964, {%r255, %r1800};
	{
	.reg .b32 %temp; 
	mov.b64 	{%temp, %r1801}, %fd798;
	}
	mov.b32 	%f72, %r1801;
	abs.f32 	%f11, %f72;
	setp.lt.f32 	%p913, %f11, 0f4086232B;
	@%p913 bra 	$L__BB0_572;
	setp.lt.f64 	%p914, %fd798, 0d0000000000000000;
	add.f64 	%fd5498, %fd798, 0d7FF0000000000000;
	selp.f64 	%fd11964, 0d0000000000000000, %fd5498, %p914;
	setp.geu.f32 	%p915, %f11, 0f40874800;
	@%p915 bra 	$L__BB0_572;
	shr.u32 	%r1802, %r254, 31;
	add.s32 	%r1803, %r254, %r1802;
	shr.s32 	%r1804, %r1803, 1;
	shl.b32 	%r1805, %r1804, 20;
	add.s32 	%r1806, %r256, %r1805;
	mov.b64 	%fd5499, {%r255, %r1806};
	sub.s32 	%r1807, %r254, %r1804;
	shl.b32 	%r1808, %r1807, 20;
	add.s32 	%r1809, %r1808, 1072693248;
	mov.b32 	%r1810, 0;
	mov.b64 	%fd5500, {%r1810, %r1809};
	mul.f64 	%fd11964, %fd5500, %fd5499;
$L__BB0_572:
	abs.f64 	%fd5501, %fd797;
	fma.rn.f64 	%fd5502, %fd5501, 0dBCF0679AFBA6F279, 0d3D47088FDB46FA5F;
	fma.rn.f64 	%fd5503, %fd5502, %fd5501, 0dBD8DF9F9B976A9B2;
	fma.rn.f64 	%fd5504, %fd5503, %fd5501, 0d3DC7F1F5590CC332;
	fma.rn.f64 	%fd5505, %fd5504, %fd5501, 0dBDFA28A3CD2D56C4;
	fma.rn.f64 	%fd5506, %fd5505, %fd5501, 0d3E2485EE67835925;
	fma.rn.f64 	%fd5507, %fd5506, %fd5501, 0dBE476DB45919F583;
	fma.rn.f64 	%fd5508, %fd5507, %fd5501, 0d3E62D698D98C8D71;
	fma.rn.f64 	%fd5509, %fd5508, %fd5501, 0dBE720A2C7155D5C6;
	fma.rn.f64 	%fd5510, %fd5509, %fd5501, 0dBE41D29B37CA1397;
	fma.rn.f64 	%fd5511, %fd5510, %fd5501, 0d3EA2EF6CC0F67A49;
	fma.rn.f64 	%fd5512, %fd5511, %fd5501, 0dBEC102B892333B6F;
	fma.rn.f64 	%fd5513, %fd5512, %fd5501, 0d3ECA30375BA9A84E;
	fma.rn.f64 	%fd5514, %fd5513, %fd5501, 0d3ECAAD18DEDEA43E;
	fma.rn.f64 	%fd5515, %fd5514, %fd5501, 0dBEFF05355BC5B225;
	fma.rn.f64 	%fd5516, %fd5515, %fd5501, 0d3F10E37A3108BC8B;
	fma.rn.f64 	%fd5517, %fd5516, %fd5501, 0d3EFB292D828E5CB2;
	fma.rn.f64 	%fd5518, %fd5517, %fd5501, 0dBF4356626EBF9BFA;
	fma.rn.f64 	%fd5519, %fd5518, %fd5501, 0d3F5BCA68F73D6AFC;
	fma.rn.f64 	%fd5520, %fd5519, %fd5501, 0dBF2B6B69EBBC280B;
	fma.rn.f64 	%fd5521, %fd5520, %fd5501, 0dBF9396685912A453;
	fma.rn.f64 	%fd5522, %fd5521, %fd5501, 0d3FBA4F4E2A1ABEF8;
	fma.rn.f64 	%fd5523, %fd5522, %fd5501, 0d3FE45F306DC9C8BB;
	fma.rn.f64 	%fd5524, %fd5523, %fd5501, 0d3FC06EBA8214DB69;
	fma.rn.f64 	%fd5525, %fd5524, %fd5501, %fd5501;
	neg.f64 	%fd5526, %fd5525;
	cvt.rn.f32.f64 	%f73, %fd5525;
	mul.f32 	%f74, %f73, 0fBFB8AA3B;
	cvt.rni.f32.f32 	%f75, %f74;
	cvt.f64.f32 	%fd5527, %f75;
	fma.rn.f64 	%fd5528, %fd5527, 0dBFE62E42FEFA39EF, %fd5526;
	ex2.approx.ftz.f32 	%f76, %f75;
	cvt.f64.f32 	%fd5529, %f76;
	mul.f64 	%fd5530, %fd776, %fd476;
	mul.f64 	%fd5531, %fd776, %fd684;
	sub.f64 	%fd5532, %fd5531, %fd5530;
	and.b32  	%r1811, %r681, 2146435072;
	setp.eq.s32 	%p917, %r1811, 1062207488;
	add.f64 	%fd5533, %fd797, %fd797;
	div.rn.f64 	%fd5534, %fd5533, 0dBFFC5BF891B4EF6A;
	setp.ge.f64 	%p918, %fd5501, 0d4017AFB48DC96626;
	fma.rn.f64 	%fd5535, %fd5528, 0d3E5AE904A4741B81, 0d3E928A27F89B6999;
	fma.rn.f64 	%fd5536, %fd5535, %fd5528, 0d3EC71DE715FF7E07;
	fma.rn.f64 	%fd5537, %fd5536, %fd5528, 0d3EFA019A6B0AC45A;
	fma.rn.f64 	%fd5538, %fd5537, %fd5528, 0d3F2A01A017EED94F;
	fma.rn.f64 	%fd5539, %fd5538, %fd5528, 0d3F56C16C17F2A71B;
	fma.rn.f64 	%fd5540, %fd5539, %fd5528, 0d3F811111111173C4;
	fma.rn.f64 	%fd5541, %fd5540, %fd5528, 0d3FA555555555211A;
	fma.rn.f64 	%fd5542, %fd5541, %fd5528, 0d3FC5555555555540;
	fma.rn.f64 	%fd5543, %fd5542, %fd5528, 0d3FE0000000000005;
	mul.f64 	%fd5544, %fd5528, %fd5543;
	sub.f64 	%fd5545, %fd5501, %fd5525;
	fma.rn.f64 	%fd5546, %fd5524, %fd5501, %fd5545;
	neg.f64 	%fd5547, %fd5546;
	fma.rn.f64 	%fd5548, %fd5544, %fd5528, %fd5547;
	add.f64 	%fd5549, %fd5528, %fd5548;
	neg.f64 	%fd5550, %fd5549;
	mov.f64 	%fd5551, 0d3FF0000000000000;
	sub.f64 	%fd5552, %fd5551, %fd5529;
	fma.rn.f64 	%fd5553, %fd5550, %fd5529, %fd5552;
	selp.f64 	%fd5554, 0d3FF0000000000000, %fd5553, %p918;
	copysign.f64 	%fd5555, %fd797, %fd5554;
	fma.rn.f64 	%fd5556, %fd5534, %fd11964, %fd5555;
	div.rn.f64 	%fd5557, %fd691, %fd795;
	mul.f64 	%fd5558, %fd5556, %fd5557;
	mul.f64 	%fd5559, %fd778, %fd683;
	mul.f64 	%fd5560, %fd5559, %fd5558;
	div.rn.f64 	%fd5561, %fd753, %fd775;
	div.rn.f64 	%fd5562, %fd754, %fd775;
	div.rn.f64 	%fd5563, %fd755, %fd775;
	mul.f64 	%fd5564, %fd5561, %fd5532;
	mul.f64 	%fd5565, %fd5562, %fd5532;
	mul.f64 	%fd5566, %fd5563, %fd5532;
	div.rn.f64 	%fd5567, %fd756, %fd796;
	mul.f64 	%fd5568, %fd5567, %fd5560;
	div.rn.f64 	%fd5569, %fd757, %fd796;
	mul.f64 	%fd5570, %fd5569, %fd5560;
	div.rn.f64 	%fd5571, %fd758, %fd796;
	mul.f64 	%fd5572, %fd5571, %fd5560;
	sub.f64 	%fd5573, %fd5564, %fd5568;
	sub.f64 	%fd5574, %fd5565, %fd5570;
	sub.f64 	%fd5575, %fd5566, %fd5572;
	mul.f64 	%fd5576, %fd756, %fd561;
	mul.f64 	%fd5577, %fd757, %fd561;
	mul.f64 	%fd5578, %fd758, %fd561;
	mul.f64 	%fd5579, %fd561, %fd5573;
	mul.f64 	%fd5580, %fd561, %fd5574;
	mul.f64 	%fd5581, %fd561, %fd5575;
	div.rn.f64 	%fd5582, %fd5576, 0d4008000000000000;
	div.rn.f64 	%fd5583, %fd5577, 0d4008000000000000;
	div.rn.f64 	%fd5584, %fd5578, 0d4008000000000000;
	div.rn.f64 	%fd5585, %fd5579, 0d4008000000000000;
	div.rn.f64 	%fd5586, %fd5580, 0d4008000000000000;
	div.rn.f64 	%fd5587, %fd5581, 0d4008000000000000;
	add.f64 	%fd803, %fd747, %fd5582;
	add.f64 	%fd804, %fd748, %fd5583;
	add.f64 	%fd805, %fd749, %fd5584;
	add.f64 	%fd806, %fd750, %fd5585;
	add.f64 	%fd807, %fd751, %fd5586;
	add.f64 	%fd808, %fd752, %fd5587;
	add.f64 	%fd809, %fd466, %fd5576;
	add.f64 	%fd810, %fd467, %fd5577;
	add.f64 	%fd811, %fd468, %fd5578;
	sub.f64 	%fd812, %fd5579, %fd469;
	sub.f64 	%fd813, %fd5580, %fd471;
	sub.f64 	%fd814, %fd5581, %fd473;
	{
	.reg .b32 %temp; 
	mov.b64 	{%temp, %r257}, %fd809;
	}
	abs.f64 	%fd815, %fd809;
	{ // callseq 82, 0
	.param .b64 param0;
	st.param.f64 	[param0], %fd815;
	.param .b64 param1;
	st.param.f64 	[param1], 0d4000000000000000;
	.param .b64 retval0;
	call.uni (retval0), 
	__internal_accurate_pow, 
	(
	param0, 
	param1
	);
	ld.param.f64 	%fd5588, [retval0];
	} // callseq 82
	setp.lt.s32 	%p919, %r257, 0;
	neg.f64 	%fd5590, %fd5588;
	selp.f64 	%fd5591, %fd5590, %fd5588, %p917;
	selp.f64 	%fd5592, %fd5591, %fd5588, %p919;
	setp.eq.f64 	%p920, %fd809, 0d0000000000000000;
	selp.b32 	%r1812, %r257, 0, %p917;
	or.b32  	%r1813, %r1812, 2146435072;
	selp.b32 	%r1814, %r1813, %r1812, %p664;
	mov.b32 	%r1815, 0;
	mov.b64 	%fd5593, {%r1815, %r1814};
	selp.f64 	%fd11965, %fd5593, %fd5592, %p920;
	add.f64 	%fd5594, %fd809, 0d4000000000000000;
	{
	.reg .b32 %temp; 
	mov.b64 	{%temp, %r1816}, %fd5594;
	}
	and.b32  	%r1817, %r1816, 2146435072;
	setp.ne.s32 	%p921, %r1817, 2146435072;
	@%p921 bra 	$L__BB0_577;
	setp.num.f64 	%p922, %fd809, %fd809;
	@%p922 bra 	$L__BB0_575;
	mov.f64 	%fd5595, 0d4000000000000000;
	add.rn.f64 	%fd11965, %fd809, %fd5595;
	bra.uni 	$L__BB0_577;
$L__BB0_575:
	setp.neu.f64 	%p923, %fd815, 0d7FF0000000000000;
	@%p923 bra 	$L__BB0_577;
	setp.lt.s32 	%p925, %r681, 0;
	selp.b32 	%r1818, 0, 2146435072, %p925;
	or.b32  	%r1819, %r1818, -2147483648;
	selp.b32 	%r1820, %r1819, %r1818, %p2;
	selp.b32 	%r1821, %r1820, %r1818, %p919;
	mov.b32 	%r1822, 0;
	mov.b64 	%fd11965, {%r1822, %r1821};
$L__BB0_577:
	and.b32  	%r1823, %r681, 2146435072;
	setp.eq.s32 	%p927, %r1823, 1062207488;
	{
	.reg .b32 %temp; 
	mov.b64 	{%temp, %r258}, %fd810;
	}
	abs.f64 	%fd820, %fd810;
	{ // callseq 83, 0
	.param .b64 param0;
	st.param.f64 	[param0], %fd820;
	.param .b64 param1;
	st.param.f64 	[param1], 0d4000000000000000;
	.param .b64 retval0;
	call.uni (retval0), 
	__internal_accurate_pow, 
	(
	param0, 
	param1
	);
	ld.param.f64 	%fd5596, [retval0];
	} // callseq 83
	setp.lt.s32 	%p928, %r258, 0;
	neg.f64 	%fd5598, %fd5596;
	selp.f64 	%fd5599, %fd5598, %fd5596, %p927;
	selp.f64 	%fd5600, %fd5599, %fd5596, %p928;
	setp.eq.f64 	%p929, %fd810, 0d0000000000000000;
	selp.b32 	%r1824, %r258, 0, %p927;
	or.b32  	%r1825, %r1824, 2146435072;
	selp.b32 	%r1826, %r1825, %r1824, %p664;
	mov.b32 	%r1827, 0;
	mov.b64 	%fd5601, {%r1827, %r1826};
	selp.f64 	%fd11966, %fd5601, %fd5600, %p929;
	add.f64 	%fd5602, %fd810, 0d4000000000000000;
	{
	.reg .b32 %temp; 
	mov.b64 	{%temp, %r1828}, %fd5602;
	}
	and.b32  	%r1829, %r1828, 2146435072;
	setp.ne.s32 	%p930, %r1829, 2146435072;
	@%p930 bra 	$L__BB0_582;
	setp.num.f64 	%p931, %fd810, %fd810;
	@%p931 bra 	$L__BB0_580;
	mov.f64 	%fd5603, 0d4000000000000000;
	add.rn.f64 	%fd11966, %fd810, %fd5603;
	bra.uni 	$L__BB0_582;
$L__BB0_580:
	setp.neu.f64 	%p932, %fd820, 0d7FF0000000000000;
	@%p932 bra 	$L__BB0_582;
	setp.lt.s32 	%p934, %r681, 0;
	selp.b32 	%r1830, 0, 2146435072, %p934;
	or.b32  	%r1831, %r1830, -2147483648;
	selp.b32 	%r1832, %r1831, %r1830, %p2;
	selp.b32 	%r1833, %r1832, %r1830, %p928;
	mov.b32 	%r1834, 0;
	mov.b64 	%fd11966, {%r1834, %r1833};
$L__BB0_582:
	and.b32  	%r1835, %r681, 2146435072;
	setp.eq.s32 	%p936, %r1835, 1062207488;
	setp.eq.f64 	%p937, %fd810, 0d3FF0000000000000;
	selp.f64 	%fd5604, 0d3FF0000000000000, %fd11966, %p937;
	setp.eq.f64 	%p938, %fd809, 0d3FF0000000000000;
	selp.f64 	%fd5605, 0d3FF0000000000000, %fd11965, %p938;
	add.f64 	%fd825, %fd5605, %fd5604;
	{
	.reg .b32 %temp; 
	mov.b64 	{%temp, %r259}, %fd811;
	}
	abs.f64 	%fd826, %fd811;
	{ // callseq 84, 0
	.param .b64 param0;
	st.param.f64 	[param0], %fd826;
	.param .b64 param1;
	st.param.f64 	[param1], 0d4000000000000000;
	.param .b64 retval0;
	call.uni (retval0), 
	__internal_accurate_pow, 
	(
	param0, 
	param1
	);
	ld.param.f64 	%fd5606, [retval0];
	} // callseq 84
	setp.lt.s32 	%p939, %r259, 0;
	neg.f64 	%fd5608, %fd5606;
	selp.f64 	%fd5609, %fd5608, %fd5606, %p936;
	selp.f64 	%fd5610, %fd5609, %fd5606, %p939;
	setp.eq.f64 	%p940, %fd811, 0d0000000000000000;
	selp.b32 	%r1836, %r259, 0, %p936;
	or.b32  	%r1837, %r1836, 2146435072;
	selp.b32 	%r1838, %r1837, %r1836, %p664;
	mov.b32 	%r1839, 0;
	mov.b64 	%fd5611, {%r1839, %r1838};
	selp.f64 	%fd11967, %fd5611, %fd5610, %p940;
	add.f64 	%fd5612, %fd811, 0d4000000000000000;
	{
	.reg .b32 %temp; 
	mov.b64 	{%temp, %r1840}, %fd5612;
	}
	and.b32  	%r1841, %r1840, 2146435072;
	setp.ne.s32 	%p941, %r1841, 2146435072;
	@%p941 bra 	$L__BB0_587;
	setp.num.f64 	%p942, %fd811, %fd811;
	@%p942 bra 	$L__BB0_585;
	mov.f64 	%fd5613, 0d4000000000000000;
	add.rn.f64 	%fd11967, %fd811, %fd5613;
	bra.uni 	$L__BB0_587;
$L__BB0_585:
	setp.neu.f64 	%p943, %fd826, 0d7FF0000000000000;
	@%p943 bra 	$L__BB0_587;
	setp.lt.s32 	%p945, %r681, 0;
	selp.b32 	%r1842, 0, 2146435072, %p945;
	or.b32  	%r1843, %r1842, -2147483648;
	selp.b32 	%r1844, %r1843, %r1842, %p2;
	selp.b32 	%r1845, %r1844, %r1842, %p939;
	mov.b32 	%r1846, 0;
	mov.b64 	%fd11967, {%r1846, %r1845};
$L__BB0_587:
	and.b32  	%r1847, %r681, 2146435072;
	setp.eq.s32 	%p947, %r1847, 1062207488;
	setp.eq.f64 	%p948, %fd811, 0d3FF0000000000000;
	selp.f64 	%fd5614, 0d3FF0000000000000, %fd11967, %p948;
	add.f64 	%fd5615, %fd825, %fd5614;
	sqrt.rn.f64 	%fd831, %fd5615;
	mul.f64 	%fd5616, %fd678, %fd831;
	mul.f64 	%fd5617, %fd679, %fd5616;
	div.rn.f64 	%fd5618, %fd5617, 0d4059000000000000;
	fma.rn.f64 	%fd5619, %fd5618, 0d409F400000000000, 0d3FF0000000000000;
	cvt.rzi.s32.f64 	%r1848, %fd5619;
	min.s32 	%r1849, %r1848, 2000;
	mul.wide.s32 	%rd435, %r1849, 8;
	add.s64 	%rd436, %rd88, %rd435;
	ld.f64 	%fd5620, [%rd436+272000];
	mul.f64 	%fd5621, %fd5620, %fd680;
	ld.f64 	%fd5622, [%rd436+240000];
	mul.f64 	%fd832, %fd5622, %fd680;
	ld.f64 	%fd5623, [%rd436+304000];
	mul.f64 	%fd833, %fd5623, %fd683;
	mul.f64 	%fd5624, %fd5621, %fd684;
	mul.f64 	%fd5625, %fd5621, %fd476;
	sub.f64 	%fd834, %fd5624, %fd5625;
	{
	.reg .b32 %temp; 
	mov.b64 	{%temp, %r260}, %fd812;
	}
	abs.f64 	%fd835, %fd812;
	{ // callseq 85, 0
	.param .b64 param0;
	st.param.f64 	[param0], %fd835;
	.param .b64 param1;
	st.param.f64 	[param1], 0d4000000000000000;
	.param .b64 retval0;
	call.uni (retval0), 
	__internal_accurate_pow, 
	(
	param0, 
	param1
	);
	ld.param.f64 	%fd5626, [retval0];
	} // callseq 85
	setp.lt.s32 	%p949, %r260, 0;
	neg.f64 	%fd5628, %fd5626;
	selp.f64 	%fd5629, %fd5628, %fd5626, %p947;
	selp.f64 	%fd5630, %fd5629, %fd5626, %p949;
	setp.eq.f64 	%p950, %fd812, 0d0000000000000000;
	selp.b32 	%r1850, %r260, 0, %p947;
	or.b32  	%r1851, %r1850, 2146435072;
	selp.b32 	%r1852, %r1851, %r1850, %p664;
	mov.b32 	%r1853, 0;
	mov.b64 	%fd5631, {%r1853, %r1852};
	selp.f64 	%fd11968, %fd5631, %fd5630, %p950;
	add.f64 	%fd5632, %fd812, 0d4000000000000000;
	{
	.reg .b32 %temp; 
	mov.b64 	{%temp, %r1854}, %fd5632;
	}
	and.b32  	%r1855, %r1854, 2146435072;
	setp.ne.s32 	%p951, %r1855, 2146435072;
	@%p951 bra 	$L__BB0_592;
	setp.num.f64 	%p952, %fd812, %fd812;
	@%p952 bra 	$L__BB0_590;
	mov.f64 	%fd5633, 0d4000000000000000;
	add.rn.f64 	%fd11968, %fd812, %fd5633;
	bra.uni 	$L__BB0_592;
$L__BB0_590:
	setp.neu.f64 	%p953, %fd835, 0d7FF0000000000000;
	@%p953 bra 	$L__BB0_592;
	setp.lt.s32 	%p955, %r681, 0;
	selp.b32 	%r1856, 0, 2146435072, %p955;
	or.b32  	%r1857, %r1856, -2147483648;
	selp.b32 	%r1858, %r1857, %r1856, %p2;
	selp.b32 	%r1859, %r1858, %r1856, %p949;
	mov.b32 	%r1860, 0;
	mov.b64 	%fd11968, {%r1860, %r1859};
$L__BB0_592:
	and.b32  	%r1861, %r681, 2146435072;
	setp.eq.s32 	%p957, %r1861, 1062207488;
	{
	.reg .b32 %temp; 
	mov.b64 	{%temp, %r261}, %fd813;
	}
	abs.f64 	%fd840, %fd813;
	{ // callseq 86, 0
	.param .b64 param0;
	st.param.f64 	[param0], %fd840;
	.param .b64 param1;
	st.param.f64 	[param1], 0d4000000000000000;
	.param .b64 retval0;
	call.uni (retval0), 
	__internal_accurate_pow, 
	(
	param0, 
	param1
	);
	ld.param.f64 	%fd5634, [retval0];
	} // callseq 86
	setp.lt.s32 	%p958, %r261, 0;
	neg.f64 	%fd5636, %fd5634;
	selp.f64 	%fd5637, %fd5636, %fd5634, %p957;
	selp.f64 	%fd5638, %fd5637, %fd5634, %p958;
	setp.eq.f64 	%p959, %fd813, 0d0000000000000000;
	selp.b32 	%r1862, %r261, 0, %p957;
	or.b32  	%r1863, %r1862, 2146435072;
	selp.b32 	%r1864, %r1863, %r1862, %p664;
	mov.b32 	%r1865, 0;
	mov.b64 	%fd5639, {%r1865, %r1864};
	selp.f64 	%fd11969, %fd5639, %fd5638, %p959;
	add.f64 	%fd5640, %fd813, 0d4000000000000000;
	{
	.reg .b32 %temp; 
	mov.b64 	{%temp, %r1866}, %fd5640;
	}
	and.b32  	%r1867, %r1866, 2146435072;
	setp.ne.s32 	%p960, %r1867, 2146435072;
	@%p960 bra 	$L__BB0_597;
	setp.num.f64 	%p961, %fd813, %fd813;
	@%p961 bra 	$L__BB0_595;
	mov.f64 	%fd5641, 0d4000000000000000;
	add.rn.f64 	%fd11969, %fd813, %fd5641;
	bra.uni 	$L__BB0_597;
$L__BB0_595:
	setp.neu.f64 	%p962, %fd840, 0d7FF0000000000000;
	@%p962 bra 	$L__BB0_597;
	setp.lt.s32 	%p964, %r681, 0;
	selp.b32 	%r1868, 0, 2146435072, %p964;
	or.b32  	%r1869, %r1868, -2147483648;
	selp.b32 	%r1870, %r1869, %r1868, %p2;
	selp.b32 	%r1871, %r1870, %r1868, %p958;
	mov.b32 	%r1872, 0;
	mov.b64 	%fd11969, {%r1872, %r1871};
$L__BB0_597:
	and.b32  	%r1873, %r681, 2146435072;
	setp.eq.s32 	%p966, %r1873, 1062207488;
	setp.eq.f64 	%p967, %fd813, 0d3FF0000000000000;
	selp.f64 	%fd5642, 0d3FF0000000000000, %fd11969, %p967;
	setp.eq.f64 	%p968, %fd812, 0d3FF0000000000000;
	selp.f64 	%fd5643, 0d3FF0000000000000, %fd11968, %p968;
	add.f64 	%fd845, %fd5643, %fd5642;
	{
	.reg .b32 %temp; 
	mov.b64 	{%temp, %r262}, %fd814;
	}
	abs.f64 	%fd846, %fd814;
	{ // callseq 87, 0
	.param .b64 param0;
	st.param.f64 	[param0], %fd846;
	.param .b64 param1;
	st.param.f64 	[param1], 0d4000000000000000;
	.param .b64 retval0;
	call.uni (retval0), 
	__internal_accurate_pow, 
	(
	param0, 
	param1
	);
	ld.param.f64 	%fd5644, [retval0];
	} // callseq 87
	setp.lt.s32 	%p969, %r262, 0;
	neg.f64 	%fd5646, %fd5644;
	selp.f64 	%fd5647, %fd5646, %fd5644, %p966;
	selp.f64 	%fd5648, %fd5647, %fd5644, %p969;
	setp.eq.f64 	%p970, %fd814, 0d0000000000000000;
	selp.b32 	%r1874, %r262, 0, %p966;
	or.b32  	%r1875, %r1874, 2146435072;
	selp.b32 	%r1876, %r1875, %r1874, %p664;
	mov.b32 	%r1877, 0;
	mov.b64 	%fd5649, {%r1877, %r1876};
	selp.f64 	%fd11970, %fd5649, %fd5648, %p970;
	add.f64 	%fd5650, %fd814, 0d4000000000000000;
	{
	.reg .b32 %temp; 
	mov.b64 	{%temp, %r1878}, %fd5650;
	}
	and.b32  	%r1879, %r1878, 2146435072;
	setp.ne.s32 	%p971, %r1879, 2146435072;
	@%p971 bra 	$L__BB0_602;
	setp.num.f64 	%p972, %fd814, %fd814;
	@%p972 bra 	$L__BB0_600;
	mov.f64 	%fd5651, 0d4000000000000000;
	add.rn.f64 	%fd11970, %fd814, %fd5651;
	bra.uni 	$L__BB0_602;
$L__BB0_600:
	setp.neu.f64 	%p973, %fd846, 0d7FF0000000000000;
	@%p973 bra 	$L__BB0_602;
	setp.lt.s32 	%p975, %r681, 0;
	selp.b32 	%r1880, 0, 2146435072, %p975;
	or.b32  	%r1881, %r1880, -2147483648;
	selp.b32 	%r1882, %r1881, %r1880, %p2;
	selp.b32 	%r1883, %r1882, %r1880, %p969;
	mov.b32 	%r1884, 0;
	mov.b64 	%fd11970, {%r1884, %r1883};
$L__BB0_602:
	setp.eq.f64 	%p976, %fd814, 0d3FF0000000000000;
	selp.f64 	%fd5652, 0d3FF0000000000000, %fd11970, %p976;
	add.f64 	%fd851, %fd845, %fd5652;
	sqrt.rn.f64 	%fd852, %fd851;
	div.rn.f64 	%fd853, %fd852, %fd832;
	neg.f64 	%fd5653, %fd853;
	mul.f64 	%fd854, %fd853, %fd5653;
	fma.rn.f64 	%fd5654, %fd854, 0d3FF71547652B82FE, 0d4338000000000000;
	{
	.reg .b32 %temp; 
	mov.b64 	{%r263, %temp}, %fd5654;
	}
	mov.f64 	%fd5655, 0dC338000000000000;
	add.rn.f64 	%fd5656, %fd5654, %fd5655;
	fma.rn.f64 	%fd5657, %fd5656, 0dBFE62E42FEFA39EF, %fd854;
	fma.rn.f64 	%fd5658, %fd5656, 0dBC7ABC9E3B39803F, %fd5657;
	fma.rn.f64 	%fd5659, %fd5658, 0d3E5ADE1569CE2BDF, 0d3E928AF3FCA213EA;
	fma.rn.f64 	%fd5660, %fd5659, %fd5658, 0d3EC71DEE62401315;
	fma.rn.f64 	%fd5661, %fd5660, %fd5658, 0d3EFA01997C89EB71;
	fma.rn.f64 	%fd5662, %fd5661, %fd5658, 0d3F2A01A014761F65;
	fma.rn.f64 	%fd5663, %fd5662, %fd5658, 0d3F56C16C1852B7AF;
	fma.rn.f64 	%fd5664, %fd5663, %fd5658, 0d3F81111111122322;
	fma.rn.f64 	%fd5665, %fd5664, %fd5658, 0d3FA55555555502A1;
	fma.rn.f64 	%fd5666, %fd5665, %fd5658, 0d3FC5555555555511;
	fma.rn.f64 	%fd5667, %fd5666, %fd5658, 0d3FE000000000000B;
	fma.rn.f64 	%fd5668, %fd5667, %fd5658, 0d3FF0000000000000;
	fma.rn.f64 	%fd5669, %fd5668, %fd5658, 0d3FF0000000000000;
	{
	.reg .b32 %temp; 
	mov.b64 	{%r264, %temp}, %fd5669;
	}
	{
	.reg .b32 %temp; 
	mov.b64 	{%temp, %r265}, %fd5669;
	}
	shl.b32 	%r1885, %r263, 20;
	add.s32 	%r1886, %r1885, %r265;
	mov.b64 	%fd11971, {%r264, %r1886};
	{
	.reg .b32 %temp; 
	mov.b64 	{%temp, %r1887}, %fd854;
	}
	mov.b32 	%f77, %r1887;
	abs.f32 	%f12, %f77;
	setp.lt.f32 	%p977, %f12, 0f4086232B;
	@%p977 bra 	$L__BB0_605;
	setp.lt.f64 	%p978, %fd854, 0d0000000000000000;
	add.f64 	%fd5670, %fd854, 0d7FF0000000000000;
	selp.f64 	%fd11971, 0d0000000000000000, %fd5670, %p978;
	setp.geu.f32 	%p979, %f12, 0f40874800;
	@%p979 bra 	$L__BB0_605;
	shr.u32 	%r1888, %r263, 31;
	add.s32 	%r1889, %r263, %r1888;
	shr.s32 	%r1890, %r1889, 1;
	shl.b32 	%r1891, %r1890, 20;
	add.s32 	%r1892, %r265, %r1891;
	mov.b64 	%fd5671, {%r264, %r1892};
	sub.s32 	%r1893, %r263, %r1890;
	shl.b32 	%r1894, %r1893, 20;
	add.s32 	%r1895, %r1894, 1072693248;
	mov.b32 	%r1896, 0;
	mov.b64 	%fd5672, {%r1896, %r1895};
	mul.f64 	%fd11971, %fd5672, %fd5671;
$L__BB0_605:
	abs.f64 	%fd5673, %fd853;
	fma.rn.f64 	%fd5674, %fd5673, 0dBCF0679AFBA6F279, 0d3D47088FDB46FA5F;
	fma.rn.f64 	%fd5675, %fd5674, %fd5673, 0dBD8DF9F9B976A9B2;
	fma.rn.f64 	%fd5676, %fd5675, %fd5673, 0d3DC7F1F5590CC332;
	fma.rn.f64 	%fd5677, %fd5676, %fd5673, 0dBDFA28A3CD2D56C4;
	fma.rn.f64 	%fd5678, %fd5677, %fd5673, 0d3E2485EE67835925;
	fma.rn.f64 	%fd5679, %fd5678, %fd5673, 0dBE476DB45919F583;
	fma.rn.f64 	%fd5680, %fd5679, %fd5673, 0d3E62D698D98C8D71;
	fma.rn.f64 	%fd5681, %fd5680, %fd5673, 0dBE720A2C7155D5C6;
	fma.rn.f64 	%fd5682, %fd5681, %fd5673, 0dBE41D29B37CA1397;
	fma.rn.f64 	%fd5683, %fd5682, %fd5673, 0d3EA2EF6CC0F67A49;
	fma.rn.f64 	%fd5684, %fd5683, %fd5673, 0dBEC102B892333B6F;
	fma.rn.f64 	%fd5685, %fd5684, %fd5673, 0d3ECA30375BA9A84E;
	fma.rn.f64 	%fd5686, %fd5685, %fd5673, 0d3ECAAD18DEDEA43E;
	fma.rn.f64 	%fd5687, %fd5686, %fd5673, 0dBEFF05355BC5B225;
	fma.rn.f64 	%fd5688, %fd5687, %fd5673, 0d3F10E37A3108BC8B;
	fma.rn.f64 	%fd5689, %fd5688, %fd5673, 0d3EFB292D828E5CB2;
	fma.rn.f64 	%fd5690, %fd5689, %fd5673, 0dBF4356626EBF9BFA;
	fma.rn.f64 	%fd5691, %fd5690, %fd5673, 0d3F5BCA68F73D6AFC;
	fma.rn.f64 	%fd5692, %fd5691, %fd5673, 0dBF2B6B69EBBC280B;
	fma.rn.f64 	%fd5693, %fd5692, %fd5673, 0dBF9396685912A453;
	fma.rn.f64 	%fd5694, %fd5693, %fd5673, 0d3FBA4F4E2A1ABEF8;
	fma.rn.f64 	%fd5695, %fd5694, %fd5673, 0d3FE45F306DC9C8BB;
	fma.rn.f64 	%fd5696, %fd5695, %fd5673, 0d3FC06EBA8214DB69;
	fma.rn.f64 	%fd5697, %fd5696, %fd5673, %fd5673;
	neg.f64 	%fd5698, %fd5697;
	cvt.rn.f32.f64 	%f78, %fd5697;
	mul.f32 	%f79, %f78, 0fBFB8AA3B;
	cvt.rni.f32.f32 	%f80, %f79;
	cvt.f64.f32 	%fd5699, %f80;
	fma.rn.f64 	%fd5700, %fd5699, 0dBFE62E42FEFA39EF, %fd5698;
	ex2.approx.ftz.f32 	%f81, %f80;
	cvt.f64.f32 	%fd5701, %f81;
	add.f64 	%fd5702, %fd853, %fd853;
	div.rn.f64 	%fd5703, %fd5702, 0dBFFC5BF891B4EF6A;
	setp.ge.f64 	%p980, %fd5673, 0d4017AFB48DC96626;
	fma.rn.f64 	%fd5704, %fd5700, 0d3E5AE904A4741B81, 0d3E928A27F89B6999;
	fma.rn.f64 	%fd5705, %fd5704, %fd5700, 0d3EC71DE715FF7E07;
	fma.rn.f64 	%fd5706, %fd5705, %fd5700, 0d3EFA019A6B0AC45A;
	fma.rn.f64 	%fd5707, %fd5706, %fd5700, 0d3F2A01A017EED94F;
	fma.rn.f64 	%fd5708, %fd5707, %fd5700, 0d3F56C16C17F2A71B;
	fma.rn.f64 	%fd5709, %fd5708, %fd5700, 0d3F811111111173C4;
	fma.rn.f64 	%fd5710, %fd5709, %fd5700, 0d3FA555555555211A;
	fma.rn.f64 	%fd5711, %fd5710, %fd5700, 0d3FC5555555555540;
	fma.rn.f64 	%fd5712, %fd5711, %fd5700, 0d3FE0000000000005;
	mul.f64 	%fd5713, %fd5700, %fd5712;
	sub.f64 	%fd5714, %fd5673, %fd5697;
	fma.rn.f64 	%fd5715, %fd5696, %fd5673, %fd5714;
	neg.f64 	%fd5716, %fd5715;
	fma.rn.f64 	%fd5717, %fd5713, %fd5700, %fd5716;
	add.f64 	%fd5718, %fd5700, %fd5717;
	neg.f64 	%fd5719, %fd5718;
	mov.f64 	%fd5720, 0d3FF0000000000000;
	sub.f64 	%fd5721, %fd5720, %fd5701;
	fma.rn.f64 	%fd5722, %fd5719, %fd5701, %fd5721;
	selp.f64 	%fd5723, 0d3FF0000000000000, %fd5722, %p980;
	copysign.f64 	%fd5724, %fd853, %fd5723;
	fma.rn.f64 	%fd5725, %fd5703, %fd11971, %fd5724;
	div.rn.f64 	%fd5726, %fd691, %fd851;
	mul.f64 	%fd5727, %fd5725, %fd5726;
	mul.f64 	%fd5728, %fd833, %fd5727;
	div.rn.f64 	%fd5729, %fd809, %fd831;
	div.rn.f64 	%fd5730, %fd810, %fd831;
	div.rn.f64 	%fd5731, %fd811, %fd831;
	mul.f64 	%fd5732, %fd5729, %fd834;
	mul.f64 	%fd5733, %fd5730, %fd834;
	mul.f64 	%fd5734, %fd5731, %fd834;
	div.rn.f64 	%fd5735, %fd812, %fd852;
	mul.f64 	%fd5736, %fd5735, %fd5728;
	div.rn.f64 	%fd5737, %fd813, %fd852;
	mul.f64 	%fd5738, %fd5737, %fd5728;
	div.rn.f64 	%fd5739, %fd814, %fd852;
	mul.f64 	%fd5740, %fd5739, %fd5728;
	sub.f64 	%fd5741, %fd5732, %fd5736;
	sub.f64 	%fd5742, %fd5733, %fd5738;
	sub.f64 	%fd5743, %fd5734, %fd5740;
	mul.f64 	%fd5744, %fd812, %fd561;
	mul.f64 	%fd5745, %fd813, %fd561;
	mul.f64 	%fd5746, %fd814, %fd561;
	mul.f64 	%fd5747, %fd561, %fd5741;
	mul.f64 	%fd5748, %fd561, %fd5742;
	mul.f64 	%fd5749, %fd561, %fd5743;
	div.rn.f64 	%fd5750, %fd5744, 0d4018000000000000;
	div.rn.f64 	%fd5751, %fd5745, 0d4018000000000000;
	div.rn.f64 	%fd5752, %fd5746, 0d4018000000000000;
	div.rn.f64 	%fd5753, %fd5747, 0d4018000000000000;
	div.rn.f64 	%fd5754, %fd5748, 0d4018000000000000;
	div.rn.f64 	%fd5755, %fd5749, 0d4018000000000000;
	add.f64 	%fd11986, %fd803, %fd5750;
	add.f64 	%fd11985, %fd804, %fd5751;
	add.f64 	%fd11984, %fd805, %fd5752;
	add.f64 	%fd11983, %fd806, %fd5753;
	add.f64 	%fd11982, %fd807, %fd5754;
	add.f64 	%fd11981, %fd808, %fd5755;
	bra.uni 	$L__BB0_652;
$L__BB0_606:
	setp.eq.s32 	%p696, %r224, 1062207488;
	neg.f64 	%fd865, %fd476;
	ld.f64 	%fd866, [%rd87+144];
	add.f64 	%fd4866, %fd562, %fd866;
	div.rn.f64 	%fd4867, %fd865, %fd4866;
	neg.f64 	%fd867, %fd477;
	ld.f64 	%fd868, [%rd87+248];
	add.f64 	%fd4868, %fd562, %fd868;
	div.rn.f64 	%fd4869, %fd867, %fd4868;
	ld.f64 	%fd4870, [%rd87+96];
	add.f64 	%fd869, %fd4870, %fd4870;
	div.rn.f64 	%fd4871, %fd869, %fd4867;
	div.rn.f64 	%fd4872, %fd4867, 0d3FF6A09E667F3BCD;
	fma.rn.f64 	%fd4873, %fd4871, %fd4871, 0d3FF0000000000000;
	sqrt.rn.f64 	%fd4874, %fd4873;
	add.f64 	%fd4875, %fd4874, 0d3FF0000000000000;
	sqrt.rn.f64 	%fd4876, %fd4875;
	div.rn.f64 	%fd4877, %fd869, %fd4869;
	div.rn.f64 	%fd4878, %fd4869, 0d3FF6A09E667F3BCD;
	fma.rn.f64 	%fd4879, %fd4877, %fd4877, 0d3FF0000000000000;
	sqrt.rn.f64 	%fd4880, %fd4879;
	add.f64 	%fd4881, %fd4880, 0d3FF0000000000000;
	sqrt.rn.f64 	%fd4882, %fd4881;
	mul.f64 	%fd4883, %fd4878, %fd4882;
	fma.rn.f64 	%fd4884, %fd4872, %fd4876, %fd4883;
	mul.f64 	%fd4885, %fd564, %fd4884;
	mul.f64 	%fd4886, %fd565, %fd4884;
	mul.f64 	%fd4887, %fd566, %fd4884;
	mul.f64 	%fd4888, %fd561, %fd470;
	mul.f64 	%fd4889, %fd561, %fd472;
	mul.f64 	%fd4890, %fd561, %fd474;
	mul.f64 	%fd870, %fd561, %fd4885;
	mul.f64 	%fd871, %fd561, %fd4886;
	mul.f64 	%fd872, %fd561, %fd4887;
	div.rn.f64 	%fd873, %fd4888, 0d4018000000000000;
	div.rn.f64 	%fd874, %fd4889, 0d4018000000000000;
	div.rn.f64 	%fd875, %fd4890, 0d4018000000000000;
	fma.rn.f64 	%fd876, %fd4888, 0d3FE0000000000000, %fd466;
	{
	.reg .b32 %temp; 
	mov.b64 	{%temp, %r266}, %fd876;
	}
	abs.f64 	%fd877, %fd876;
	{ // callseq 61, 0
	.param .b64 param0;
	st.param.f64 	[param0], %fd877;
	.param .b64 param1;
	st.param.f64 	[param1], 0d4000000000000000;
	.param .b64 retval0;
	call.uni (retval0), 
	__internal_accurate_pow, 
	(
	param0, 
	param1
	);
	ld.param.f64 	%fd4891, [retval0];
	} // callseq 61
	setp.lt.s32 	%p698, %r266, 0;
	neg.f64 	%fd4893, %fd4891;
	selp.f64 	%fd4894, %fd4893, %fd4891, %p696;
	selp.f64 	%fd4895, %fd4894, %fd4891, %p698;
	setp.eq.f64 	%p699, %fd876, 0d0000000000000000;
	selp.b32 	%r1522, %r266, 0, %p696;
	or.b32  	%r1523, %r1522, 2146435072;
	selp.b32 	%r1524, %r1523, %r1522, %p664;
	mov.b32 	%r1525, 0;
	mov.b64 	%fd4896, {%r1525, %r1524};
	selp.f64 	%fd11972, %fd4896, %fd4895, %p699;
	add.f64 	%fd4897, %fd876, 0d4000000000000000;
	{
	.reg .b32 %temp; 
	mov.b64 	{%temp, %r1526}, %fd4897;
	}
	and.b32  	%r1527, %r1526, 2146435072;
	setp.ne.s32 	%p700, %r1527, 2146435072;
	@%p700 bra 	$L__BB0_611;
	setp.num.f64 	%p701, %fd876, %fd876;
	@%p701 bra 	$L__BB0_609;
	mov.f64 	%fd4898, 0d4000000000000000;
	add.rn.f64 	%fd11972, %fd876, %fd4898;
	bra.uni 	$L__BB0_611;
$L__BB0_609:
	setp.neu.f64 	%p702, %fd877, 0d7FF0000000000000;
	@%p702 bra 	$L__BB0_611;
	selp.b32 	%r1528, %r226, %r225, %p2;
	selp.b32 	%r1529, %r1528, %r225, %p698;
	mov.b32 	%r1530, 0;
	mov.b64 	%fd11972, {%r1530, %r1529};
$L__BB0_611:
	mul.f64 	%fd4899, %fd561, %fd472;
	fma.rn.f64 	%fd882, %fd4899, 0d3FE0000000000000, %fd467;
	{
	.reg .b32 %temp; 
	mov.b64 	{%temp, %r267}, %fd882;
	}
	abs.f64 	%fd883, %fd882;
	{ // callseq 62, 0
	.param .b64 param0;
	st.param.f64 	[param0], %fd883;
	.param .b64 param1;
	st.param.f64 	[param1], 0d4000000000000000;
	.param .b64 retval0;
	call.uni (retval0), 
	__internal_accurate_pow, 
	(
	param0, 
	param1
	);
	ld.param.f64 	%fd4900, [retval0];
	} // callseq 62
	setp.lt.s32 	%p707, %r267, 0;
	neg.f64 	%fd4902, %fd4900;
	selp.f64 	%fd4903, %fd4902, %fd4900, %p696;
	selp.f64 	%fd4904, %fd4903, %fd4900, %p707;
	setp.eq.f64 	%p708, %fd882, 0d0000000000000000;
	selp.b32 	%r1531, %r267, 0, %p696;
	or.b32  	%r1532, %r1531, 2146435072;
	selp.b32 	%r1533, %r1532, %r1531, %p664;
	mov.b32 	%r1534, 0;
	mov.b64 	%fd4905, {%r1534, %r1533};
	selp.f64 	%fd11973, %fd4905, %fd4904, %p708;
	add.f64 	%fd4906, %fd882, 0d4000000000000000;
	{
	.reg .b32 %temp; 
	mov.b64 	{%temp, %r1535}, %fd4906;
	}
	and.b32  	%r1536, %r1535, 2146435072;
	setp.ne.s32 	%p709, %r1536, 2146435072;
	@%p709 bra 	$L__BB0_616;
	setp.num.f64 	%p710, %fd882, %fd882;
	@%p710 bra 	$L__BB0_614;
	mov.f64 	%fd4907, 0d4000000000000000;
	add.rn.f64 	%fd11973, %fd882, %fd4907;
	bra.uni 	$L__BB0_616;
$L__BB0_614:
	setp.neu.f64 	%p711, %fd883, 0d7FF0000000000000;
	@%p711 bra 	$L__BB0_616;
	selp.b32 	%r1537, %r226, %r225, %p2;
	selp.b32 	%r1538, %r1537, %r225, %p707;
	mov.b32 	%r1539, 0;
	mov.b64 	%fd11973, {%r1539, %r1538};
$L__BB0_616:
	mul.f64 	%fd4908, %fd561, %fd472;
	fma.rn.f64 	%fd4909, %fd4908, 0d3FE0000000000000, %fd467;
	setp.eq.f64 	%p716, %fd4909, 0d3FF0000000000000;
	selp.f64 	%fd4910, 0d3FF0000000000000, %fd11973, %p716;
	mul.f64 	%fd4911, %fd561, %fd470;
	fma.rn.f64 	%fd4912, %fd4911, 0d3FE0000000000000, %fd466;
	setp.eq.f64 	%p717, %fd4912, 0d3FF0000000000000;
	selp.f64 	%fd4913, 0d3FF0000000000000, %fd11972, %p717;
	add.f64 	%fd888, %fd4913, %fd4910;
	mul.f64 	%fd4914, %fd561, %fd474;
	fma.rn.f64 	%fd4915, %fd4914, 0d3FE0000000000000, %fd468;
	{
	.reg .b32 %temp; 
	mov.b64 	{%temp, %r268}, %fd4915;
	}
	abs.f64 	%fd889, %fd4915;
	{ // callseq 63, 0
	.param .b64 param0;
	st.param.f64 	[param0], %fd889;
	.param .b64 param1;
	st.param.f64 	[param1], 0d4000000000000000;
	.param .b64 retval0;
	call.uni (retval0), 
	__internal_accurate_pow, 
	(
	param0, 
	param1
	);
	ld.param.f64 	%fd4916, [retval0];
	} // callseq 63
	setp.lt.s32 	%p718, %r268, 0;
	neg.f64 	%fd4918, %fd4916;
	selp.f64 	%fd4919, %fd4918, %fd4916, %p696;
	selp.f64 	%fd4920, %fd4919, %fd4916, %p718;
	setp.eq.f64 	%p719, %fd4915, 0d0000000000000000;
	selp.b32 	%r1540, %r268, 0, %p696;
	or.b32  	%r1541, %r1540, 2146435072;
	selp.b32 	%r1542, %r1541, %r1540, %p664;
	mov.b32 	%r1543, 0;
	mov.b64 	%fd4921, {%r1543, %r1542};
	selp.f64 	%fd11974, %fd4921, %fd4920, %p719;
	add.f64 	%fd4922, %fd4915, 0d4000000000000000;
	{
	.reg .b32 %temp; 
	mov.b64 	{%temp, %r1544}, %fd4922;
	}
	and.b32  	%r1545, %r1544, 2146435072;
	setp.ne.s32 	%p720, %r1545, 2146435072;
	@%p720 bra 	$L__BB0_621;
	mul.f64 	%fd4923, %fd561, %fd474;
	fma.rn.f64 	%fd891, %fd4923, 0d3FE0000000000000, %fd468;
	setp.num.f64 	%p721, %fd891, %fd891;
	@%p721 bra 	$L__BB0_619;
	mov.f64 	%fd4924, 0d4000000000000000;
	add.rn.f64 	%fd11974, %fd891, %fd4924;
	bra.uni 	$L__BB0_621;
$L__BB0_619:
	setp.neu.f64 	%p722, %fd889, 0d7FF0000000000000;
	@%p722 bra 	$L__BB0_621;
	selp.b32 	%r1546, %r226, %r225, %p2;
	selp.b32 	%r1547, %r1546, %r225, %p718;
	mov.b32 	%r1548, 0;
	mov.b64 	%fd11974, {%r1548, %r1547};
$L__BB0_621:
	and.b32  	%r1549, %r681, 2146435072;
	setp.eq.s32 	%p725, %r1549, 1062207488;
	mul.f64 	%fd4925, %fd561, %fd474;
	fma.rn.f64 	%fd4926, %fd4925, 0d3FE0000000000000, %fd468;
	setp.eq.f64 	%p726, %fd4926, 0d3FF0000000000000;
	selp.f64 	%fd4927, 0d3FF0000000000000, %fd11974, %p726;
	add.f64 	%fd4928, %fd888, %fd4927;
	sqrt.rn.f64 	%fd4929, %fd4928;
	add.f64 	%fd4930, %fd4928, %fd866;
	div.rn.f64 	%fd4931, %fd865, %fd4930;
	add.f64 	%fd4932, %fd4928, %fd868;
	div.rn.f64 	%fd4933, %fd867, %fd4932;
	div.rn.f64 	%fd4934, %fd869, %fd4931;
	div.rn.f64 	%fd4935, %fd4931, 0d3FF6A09E667F3BCD;
	fma.rn.f64 	%fd4936, %fd4934, %fd4934, 0d3FF0000000000000;
	sqrt.rn.f64 	%fd4937, %fd4936;
	add.f64 	%fd4938, %fd4937, 0d3FF0000000000000;
	sqrt.rn.f64 	%fd4939, %fd4938;
	div.rn.f64 	%fd4940, %fd869, %fd4933;
	div.rn.f64 	%fd4941, %fd4933, 0d3FF6A09E667F3BCD;
	fma.rn.f64 	%fd4942, %fd4940, %fd4940, 0d3FF0000000000000;
	sqrt.rn.f64 	%fd4943, %fd4942;
	add.f64 	%fd4944, %fd4943, 0d3FF0000000000000;
	sqrt.rn.f64 	%fd4945, %fd4944;
	mul.f64 	%fd4946, %fd4941, %fd4945;
	fma.rn.f64 	%fd4947, %fd4935, %fd4939, %fd4946;
	mul.f64 	%fd4948, %fd561, %fd470;
	fma.rn.f64 	%fd4949, %fd4948, 0d3FE0000000000000, %fd466;
	div.rn.f64 	%fd4950, %fd4949, %fd4929;
	mul.f64 	%fd4951, %fd561, %fd472;
	fma.rn.f64 	%fd4952, %fd4951, 0d3FE0000000000000, %fd467;
	div.rn.f64 	%fd4953, %fd4952, %fd4929;
	div.rn.f64 	%fd4954, %fd4926, %fd4929;
	mul.f64 	%fd4955, %fd4950, %fd4947;
	mul.f64 	%fd4956, %fd4953, %fd4947;
	mul.f64 	%fd4957, %fd4954, %fd4947;
	mul.f64 	%fd4958, %fd870, 0d3FE0000000000000;
	sub.f64 	%fd4959, %fd4958, %fd469;
	mul.f64 	%fd4960, %fd4959, %fd561;
	mul.f64 	%fd4961, %fd871, 0d3FE0000000000000;
	sub.f64 	%fd4962, %fd4961, %fd471;
	mul.f64 	%fd4963, %fd4962, %fd561;
	mul.f64 	%fd4964, %fd872, 0d3FE0000000000000;
	sub.f64 	%fd4965, %fd4964, %fd473;
	mul.f64 	%fd4966, %fd4965, %fd561;
	mul.f64 	%fd4967, %fd561, %fd4955;
	mul.f64 	%fd4968, %fd561, %fd4956;
	mul.f64 	%fd4969, %fd561, %fd4957;
	div.rn.f64 	%fd4970, %fd4960, 0d4008000000000000;
	div.rn.f64 	%fd4971, %fd4963, 0d4008000000000000;
	div.rn.f64 	%fd4972, %fd4966, 0d4008000000000000;
	div.rn.f64 	%fd4973, %fd4967, 0d4008000000000000;
	div.rn.f64 	%fd4974, %fd4968, 0d4008000000000000;
	div.rn.f64 	%fd4975, %fd4969, 0d4008000000000000;
	add.f64 	%fd4976, %fd466, %fd873;
	add.f64 	%fd895, %fd4976, %fd4970;
	add.f64 	%fd4977, %fd467, %fd874;
	add.f64 	%fd896, %fd4977, %fd4971;
	add.f64 	%fd4978, %fd468, %fd875;
	add.f64 	%fd897, %fd4978, %fd4972;
	div.rn.f64 	%fd4979, %fd870, 0d4018000000000000;
	sub.f64 	%fd4980, %fd4979, %fd469;
	add.f64 	%fd898, %fd4980, %fd4973;
	div.rn.f64 	%fd4981, %fd871, 0d4018000000000000;
	sub.f64 	%fd4982, %fd4981, %fd471;
	add.f64 	%fd899, %fd4982, %fd4974;
	div.rn.f64 	%fd4983, %fd872, 0d4018000000000000;
	sub.f64 	%fd4984, %fd4983, %fd473;
	add.f64 	%fd900, %fd4984, %fd4975;
	mul.f64 	%fd901, %fd4967, 0d3FE0000000000000;
	mul.f64 	%fd902, %fd4968, 0d3FE0000000000000;
	mul.f64 	%fd903, %fd4969, 0d3FE0000000000000;
	fma.rn.f64 	%fd904, %fd4960, 0d3FE0000000000000, %fd466;
	fma.rn.f64 	%fd905, %fd4963, 0d3FE0000000000000, %fd467;
	fma.rn.f64 	%fd906, %fd4966, 0d3FE0000000000000, %fd468;
	{
	.reg .b32 %temp; 
	mov.b64 	{%temp, %r269}, %fd904;
	}
	abs.f64 	%fd907, %fd904;
	{ // callseq 64, 0
	.param .b64 param0;
	st.param.f64 	[param0], %fd907;
	.param .b64 param1;
	st.param.f64 	[param1], 0d4000000000000000;
	.param .b64 retval0;
	call.uni (retval0), 
	__internal_accurate_pow, 
	(
	param0, 
	param1
	);
	ld.param.f64 	%fd4985, [retval0];
	} // callseq 64
	setp.lt.s32 	%p727, %r269, 0;
	neg.f64 	%fd4987, %fd4985;
	selp.f64 	%fd4988, %fd4987, %fd4985, %p725;
	selp.f64 	%fd4989, %fd4988, %fd4985, %p727;
	setp.eq.f64 	%p728, %fd904, 0d0000000000000000;
	selp.b32 	%r1550, %r269, 0, %p725;
	or.b32  	%r1551, %r1550, 2146435072;
	selp.b32 	%r1552, %r1551, %r1550, %p664;
	mov.b32 	%r1553, 0;
	mov.b64 	%fd4990, {%r1553, %r1552};
	selp.f64 	%fd11975, %fd4990, %fd4989, %p728;
	add.f64 	%fd4991, %fd904, 0d4000000000000000;
	{
	.reg .b32 %temp; 
	mov.b64 	{%temp, %r1554}, %fd4991;
	}
	and.b32  	%r1555, %r1554, 2146435072;
	setp.ne.s32 	%p729, %r1555, 2146435072;
	@%p729 bra 	$L__BB0_626;
	setp.num.f64 	%p730, %fd904, %fd904;
	@%p730 bra 	$L__BB0_624;
	mov.f64 	%fd4992, 0d4000000000000000;
	add.rn.f64 	%fd11975, %fd904, %fd4992;
	bra.uni 	$L__BB0_626;
$L__BB0_624:
	setp.neu.f64 	%p731, %fd907, 0d7FF0000000000000;
	@%p731 bra 	$L__BB0_626;
	setp.lt.s32 	%p733, %r681, 0;
	selp.b32 	%r1556, 0, 2146435072, %p733;
	or.b32  	%r1557, %r1556, -2147483648;
	selp.b32 	%r1558, %r1557, %r1556, %p2;
	selp.b32 	%r1559, %r1558, %r1556, %p727;
	mov.b32 	%r1560, 0;
	mov.b64 	%fd11975, {%r1560, %r1559};
$L__BB0_626:
	and.b32  	%r1561, %r681, 2146435072;
	setp.eq.s32 	%p735, %r1561, 1062207488;
	{
	.reg .b32 %temp; 
	mov.b64 	{%temp, %r270}, %fd905;
	}
	abs.f64 	%fd912, %fd905;
	{ // callseq 65, 0
	.param .b64 param0;
	st.param.f64 	[param0], %fd912;
	.param .b64 param1;
	st.param.f64 	[param1], 0d4000000000000000;
	.param .b64 retval0;
	call.uni (retval0), 
	__internal_accurate_pow, 
	(
	param0, 
	param1
	);
	ld.param.f64 	%fd4993, [retval0];
	} // callseq 65
	setp.lt.s32 	%p736, %r270, 0;
	neg.f64 	%fd4995, %fd4993;
	selp.f64 	%fd4996, %fd4995, %fd4993, %p735;
	selp.f64 	%fd4997, %fd4996, %fd4993, %p736;
	setp.eq.f64 	%p737, %fd905, 0d0000000000000000;
	selp.b32 	%r1562, %r270, 0, %p735;
	or.b32  	%r1563, %r1562, 2146435072;
	selp.b32 	%r1564, %r1563, %r1562, %p664;
	mov.b32 	%r1565, 0;
	mov.b64 	%fd4998, {%r1565, %r1564};
	selp.f64 	%fd11976, %fd4998, %fd4997, %p737;
	add.f64 	%fd4999, %fd905, 0d4000000000000000;
	{
	.reg .b32 %temp; 
	mov.b64 	{%temp, %r1566}, %fd4999;
	}
	and.b32  	%r1567, %r1566, 2146435072;
	setp.ne.s32 	%p738, %r1567, 2146435072;
	@%p738 bra 	$L__BB0_631;
	setp.num.f64 	%p739, %fd905, %fd905;
	@%p739 bra 	$L__BB0_629;
	mov.f64 	%fd5000, 0d4000000000000000;
	add.rn.f64 	%fd11976, %fd905, %fd5000;
	bra.uni 	$L__BB0_631;
$L__BB0_629:
	setp.neu.f64 	%p740, %fd912, 0d7FF0000000000000;
	@%p740 bra 	$L__BB0_631;
	setp.lt.s32 	%p742, %r681, 0;
	selp.b32 	%r1568, 0, 2146435072, %p742;
	or.b32  	%r1569, %r1568, -2147483648;
	selp.b32 	%r1570, %r1569, %r1568, %p2;
	selp.b32 	%r1571, %r1570, %r1568, %p736;
	mov.b32 	%r1572, 0;
	mov.b64 	%fd11976, {%r1572, %r1571};
$L__BB0_631:
	and.b32  	%r1573, %r681, 2146435072;
	setp.eq.s32 	%p744, %r1573, 1062207488;
	setp.eq.f64 	%p745, %fd905, 0d3FF0000000000000;
	selp.f64 	%fd5001, 0d3FF0000000000000, %fd11976, %p745;
	setp.eq.f64 	%p746, %fd904, 0d3FF0000000000000;
	selp.f64 	%fd5002, 0d3FF0000000000000, %fd11975, %p746;
	add.f64 	%fd917, %fd5002, %fd5001;
	{
	.reg .b32 %temp; 
	mov.b64 	{%temp, %r271}, %fd906;
	}
	abs.f64 	%fd918, %fd906;
	{ // callseq 66, 0
	.param .b64 param0;
	st.param.f64 	[param0], %fd918;
	.param .b64 param1;
	st.param.f64 	[param1], 0d4000000000000000;
	.param .b64 retval0;
	call.uni (retval0), 
	__internal_accurate_pow, 
	(
	param0, 
	param1
	);
	ld.param.f64 	%fd5003, [retval0];
	} // callseq 66
	setp.lt.s32 	%p747, %r271, 0;
	neg.f64 	%fd5005, %fd5003;
	selp.f64 	%fd5006, %fd5005, %fd5003, %p744;
	selp.f64 	%fd5007, %fd5006, %fd5003, %p747;
	setp.eq.f64 	%p748, %fd906, 0d0000000000000000;
	selp.b32 	%r1574, %r271, 0, %p744;
	or.b32  	%r1575, %r1574, 2146435072;
	selp.b32 	%r1576, %r1575, %r1574, %p664;
	mov.b32 	%r1577, 0;
	mov.b64 	%fd5008, {%r1577, %r1576};
	selp.f64 	%fd11977, %fd5008, %fd5007, %p748;
	add.f64 	%fd5009, %fd906, 0d4000000000000000;
	{
	.reg .b32 %temp; 
	mov.b64 	{%temp, %r1578}, %fd5009;
	}
	and.b32  	%r1579, %r1578, 2146435072;
	setp.ne.s32 	%p749, %r1579, 2146435072;
	@%p749 bra 	$L__BB0_636;
	setp.num.f64 	%p750, %fd906, %fd906;
	@%p750 bra 	$L__BB0_634;
	mov.f64 	%fd5010, 0d4000000000000000;
	add.rn.f64 	%fd11977, %fd906, %fd5010;
	bra.uni 	$L__BB0_636;
$L__BB0_634:
	setp.neu.f64 	%p751, %fd918, 0d7FF0000000000000;
	@%p751 bra 	$L__BB0_636;
	setp.lt.s32 	%p753, %r681, 0;
	selp.b32 	%r1580, 0, 2146435072, %p753;
	or.b32  	%r1581, %r1580, -2147483648;
	selp.b32 	%r1582, %r1581, %r1580, %p2;
	selp.b32 	%r1583, %r1582, %r1580, %p747;
	mov.b32 	%r1584, 0;
	mov.b64 	%fd11977, {%r1584, %r1583};
$L__BB0_636:
	and.b32  	%r1585, %r681, 2146435072;
	setp.eq.s32 	%p755, %r1585, 1062207488;
	setp.eq.f64 	%p756, %fd906, 0d3FF0000000000000;
	selp.f64 	%fd5011, 0d3FF0000000000000, %fd11977, %p756;
	add.f64 	%fd5012, %fd917, %fd5011;
	sqrt.rn.f64 	%fd5013, %fd5012;
	add.f64 	%fd5014, %fd5012, %fd866;
	div.rn.f64 	%fd5015, %fd865, %fd5014;
	add.f64 	%fd5016, %fd5012, %fd868;
	div.rn.f64 	%fd5017, %fd867, %fd5016;
	div.rn.f64 	%fd5018, %fd869, %fd5015;
	div.rn.f64 	%fd5019, %fd5015, 0d3FF6A09E667F3BCD;
	fma.rn.f64 	%fd5020, %fd5018, %fd5018, 0d3FF0000000000000;
	sqrt.rn.f64 	%fd5021, %fd5020;
	add.f64 	%fd5022, %fd5021, 0d3FF0000000000000;
	sqrt.rn.f64 	%fd5023, %fd5022;
	div.rn.f64 	%fd5024, %fd869, %fd5017;
	div.rn.f64 	%fd5025, %fd5017, 0d3FF6A09E667F3BCD;
	fma.rn.f64 	%fd5026, %fd5024, %fd5024, 0d3FF0000000000000;
	sqrt.rn.f64 	%fd5027, %fd5026;
	add.f64 	%fd5028, %fd5027, 0d3FF0000000000000;
	sqrt.rn.f64 	%fd5029, %fd5028;
	mul.f64 	%fd5030, %fd5025, %fd5029;
	fma.rn.f64 	%fd5031, %fd5019, %fd5023, %fd5030;
	div.rn.f64 	%fd5032, %fd904, %fd5013;
	div.rn.f64 	%fd5033, %fd905, %fd5013;
	div.rn.f64 	%fd5034, %fd906, %fd5013;
	mul.f64 	%fd5035, %fd5032, %fd5031;
	mul.f64 	%fd5036, %fd5033, %fd5031;
	mul.f64 	%fd5037, %fd5034, %fd5031;
	sub.f64 	%fd5038, %fd901, %fd469;
	mul.f64 	%fd5039, %fd5038, %fd561;
	sub.f64 	%fd5040, %fd902, %fd471;
	mul.f64 	%fd5041, %fd5040, %fd561;
	sub.f64 	%fd5042, %fd903, %fd473;
	mul.f64 	%fd5043, %fd5042, %fd561;
	mul.f64 	%fd923, %fd561, %fd5035;
	mul.f64 	%fd924, %fd561, %fd5036;
	mul.f64 	%fd925, %fd561, %fd5037;
	div.rn.f64 	%fd5044, %fd5039, 0d4008000000000000;
	div.rn.f64 	%fd5045, %fd5041, 0d4008000000000000;
	div.rn.f64 	%fd5046, %fd5043, 0d4008000000000000;
	div.rn.f64 	%fd5047, %fd923, 0d4008000000000000;
	div.rn.f64 	%fd5048, %fd924, 0d4008000000000000;
	div.rn.f64 	%fd5049, %fd925, 0d4008000000000000;
	add.f64 	%fd926, %fd895, %fd5044;
	add.f64 	%fd927, %fd896, %fd5045;
	add.f64 	%fd928, %fd897, %fd5046;
	add.f64 	%fd929, %fd898, %fd5047;
	add.f64 	%fd930, %fd899, %fd5048;
	add.f64 	%fd931, %fd900, %fd5049;
	add.f64 	%fd932, %fd466, %fd5039;
	add.f64 	%fd933, %fd467, %fd5041;
	add.f64 	%fd934, %fd468, %fd5043;
	{
	.reg .b32 %temp; 
	mov.b64 	{%temp, %r272}, %fd932;
	}
	abs.f64 	%fd935, %fd932;
	{ // callseq 67, 0
	.param .b64 param0;
	st.param.f64 	[param0], %fd935;
	.param .b64 param1;
	st.param.f64 	[param1], 0d4000000000000000;
	.param .b64 retval0;
	call.uni (retval0), 
	__internal_accurate_pow, 
	(
	param0, 
	param1
	);
	ld.param.f64 	%fd5050, [retval0];
	} // callseq 67
	setp.lt.s32 	%p757, %r272, 0;
	neg.f64 	%fd5052, %fd5050;
	selp.f64 	%fd5053, %fd5052, %fd5050, %p755;
	selp.f64 	%fd5054, %fd5053, %fd5050, %p757;
	setp.eq.f64 	%p758, %fd932, 0d0000000000000000;
	selp.b32 	%r1586, %r272, 0, %p755;
	or.b32  	%r1587, %r1586, 2146435072;
	selp.b32 	%r1588, %r1587, %r1586, %p664;
	mov.b32 	%r1589, 0;
	mov.b64 	%fd5055, {%r1589, %r1588};
	selp.f64 	%fd11978, %fd5055, %fd5054, %p758;
	add.f64 	%fd5056, %fd932, 0d4000000000000000;
	{
	.reg .b32 %temp; 
	mov.b64 	{%temp, %r1590}, %fd5056;
	}
	and.b32  	%r1591, %r1590, 2146435072;
	setp.ne.s32 	%p759, %r1591, 2146435072;
	@%p759 bra 	$L__BB0_641;
	setp.num.f64 	%p760, %fd932, %fd932;
	@%p760 bra 	$L__BB0_639;
	mov.f64 	%fd5057, 0d4000000000000000;
	add.rn.f64 	%fd11978, %fd932, %fd5057;
	bra.uni 	$L__BB0_641;
$L__BB0_639:
	setp.neu.f64 	%p761, %fd935, 0d7FF0000000000000;
	@%p761 bra 	$L__BB0_641;
	setp.lt.s32 	%p763, %r681, 0;
	selp.b32 	%r1592, 0, 2146435072, %p763;
	or.b32  	%r1593, %r1592, -2147483648;
	selp.b32 	%r1594, %r1593, %r1592, %p2;
	selp.b32 	%r1595, %r1594, %r1592, %p757;
	mov.b32 	%r1596, 0;
	mov.b64 	%fd11978, {%r1596, %r1595};
$L__BB0_641:
	and.b32  	%r1597, %r681, 2146435072;
	setp.eq.s32 	%p765, %r1597, 1062207488;
	{
	.reg .b32 %temp; 
	mov.b64 	{%temp, %r273}, %fd933;
	}
	abs.f64 	%fd940, %fd933;
	{ // callseq 68, 0
	.param .b64 param0;
	st.param.f64 	[param0], %fd940;
	.param .b64 param1;
	st.param.f64 	[param1], 0d4000000000000000;
	.param .b64 retval0;
	call.uni (retval0), 
	__internal_accurate_pow, 
	(
	param0, 
	param1
	);
	ld.param.f64 	%fd5058, [retval0];
	} // callseq 68
	setp.lt.s32 	%p766, %r273, 0;
	neg.f64 	%fd5060, %fd5058;
	selp.f64 	%fd5061, %fd5060, %fd5058, %p765;
	selp.f64 	%fd5062, %fd5061, %fd5058, %p766;
	setp.eq.f64 	%p767, %fd933, 0d0000000000000000;
	selp.b32 	%r1598, %r273, 0, %p765;
	or.b32  	%r1599, %r1598, 2146435072;
	selp.b32 	%r1600, %r1599, %r1598, %p664;
	mov.b32 	%r1601, 0;
	mov.b64 	%fd5063, {%r1601, %r1600};
	selp.f64 	%fd11979, %fd5063, %fd5062, %p767;
	add.f64 	%fd5064, %fd933, 0d4000000000000000;
	{
	.reg .b32 %temp; 
	mov.b64 	{%temp, %r1602}, %fd5064;
	}
	and.b32  	%r1603, %r1602, 2146435072;
	setp.ne.s32 	%p768, %r1603, 2146435072;
	@%p768 bra 	$L__BB0_646;
	setp.num.f64 	%p769, %fd933, %fd933;
	@%p769 bra 	$L__BB0_644;
	mov.f64 	%fd5065, 0d4000000000000000;
	add.rn.f64 	%fd11979, %fd933, %fd5065;
	bra.uni 	$L__BB0_646;
$L__BB0_644:
	setp.neu.f64 	%p770, %fd940, 0d7FF0000000000000;
	@%p770 bra 	$L__BB0_646;
	setp.lt.s32 	%p772, %r681, 0;
	selp.b32 	%r1604, 0, 2146435072, %p772;
	or.b32  	%r1605, %r1604, -2147483648;
	selp.b32 	%r1606, %r1605, %r1604, %p2;
	selp.b32 	%r1607, %r1606, %r1604, %p766;
	mov.b32 	%r1608, 0;
	mov.b64 	%fd11979, {%r1608, %r1607};
$L__BB0_646:
	and.b32  	%r1609, %r681, 2146435072;
	setp.eq.s32 	%p774, %r1609, 1062207488;
	setp.eq.f64 	%p775, %fd933, 0d3FF0000000000000;
	selp.f64 	%fd5066, 0d3FF0000000000000, %fd11979, %p775;
	setp.eq.f64 	%p776, %fd932, 0d3FF0000000000000;
	selp.f64 	%fd5067, 0d3FF0000000000000, %fd11978, %p776;
	add.f64 	%fd945, %fd5067, %fd5066;
	{
	.reg .b32 %temp; 
	mov.b64 	{%temp, %r274}, %fd934;
	}
	abs.f64 	%fd946, %fd934;
	{ // callseq 69, 0
	.param .b64 param0;
	st.param.f64 	[param0], %fd946;
	.param .b64 param1;
	st.param.f64 	[param1], 0d4000000000000000;
	.param .b64 retval0;
	call.uni (retval0), 
	__internal_accurate_pow, 
	(
	param0, 
	param1
	);
	ld.param.f64 	%fd5068, [retval0];
	} // callseq 69
	setp.lt.s32 	%p777, %r274, 0;
	neg.f64 	%fd5070, %fd5068;
	selp.f64 	%fd5071, %fd5070, %fd5068, %p774;
	selp.f64 	%fd5072, %fd5071, %fd5068, %p777;
	setp.eq.f64 	%p778, %fd934, 0d0000000000000000;
	selp.b32 	%r1610, %r274, 0, %p774;
	or.b32  	%r1611, %r1610, 2146435072;
	selp.b32 	%r1612, %r1611, %r1610, %p664;
	mov.b32 	%r1613, 0;
	mov.b64 	%fd5073, {%r1613, %r1612};
	selp.f64 	%fd11980, %fd5073, %fd5072, %p778;
	add.f64 	%fd5074, %fd934, 0d4000000000000000;
	{
	.reg .b32 %temp; 
	mov.b64 	{%temp, %r1614}, %fd5074;
	}
	and.b32  	%r1615, %r1614, 2146435072;
	setp.ne.s32 	%p779, %r1615, 2146435072;
	@%p779 bra 	$L__BB0_651;
	setp.num.f64 	%p780, %fd934, %fd934;
	@%p780 bra 	$L__BB0_649;
	mov.f64 	%fd5075, 0d4000000000000000;
	add.rn.f64 	%fd11980, %fd934, %fd5075;
	bra.uni 	$L__BB0_651;
$L__BB0_649:
	setp.neu.f64 	%p781, %fd946, 0d7FF0000000000000;
	@%p781 bra 	$L__BB0_651;
	setp.lt.s32 	%p783, %r681, 0;
	selp.b32 	%r1616, 0, 2146435072, %p783;
	or.b32  	%r1617, %r1616, -2147483648;
	selp.b32 	%r1618, %r1617, %r1616, %p2;
	selp.b32 	%r1619, %r1618, %r1616, %p777;
	mov.b32 	%r1620, 0;
	mov.b64 	%fd11980, {%r1620, %r1619};
$L__BB0_651:
	setp.eq.f64 	%p784, %fd934, 0d3FF0000000000000;
	selp.f64 	%fd5076, 0d3FF0000000000000, %fd11980, %p784;
	add.f64 	%fd5077, %fd945, %fd5076;
	sqrt.rn.f64 	%fd5078, %fd5077;
	add.f64 	%fd5079, %fd5077, %fd866;
	div.rn.f64 	%fd5080, %fd865, %fd5079;
	add.f64 	%fd5081, %fd5077, %fd868;
	div.rn.f64 	%fd5082, %fd867, %fd5081;
	div.rn.f64 	%fd5083, %fd869, %fd5080;
	div.rn.f64 	%fd5084, %fd5080, 0d3FF6A09E667F3BCD;
	fma.rn.f64 	%fd5085, %fd5083, %fd5083, 0d3FF0000000000000;
	sqrt.rn.f64 	%fd5086, %fd5085;
	add.f64 	%fd5087, %fd5086, 0d3FF0000000000000;
	sqrt.rn.f64 	%fd5088, %fd5087;
	div.rn.f64 	%fd5089, %fd869, %fd5082;
	div.rn.f64 	%fd5090, %fd5082, 0d3FF6A09E667F3BCD;
	fma.rn.f64 	%fd5091, %fd5089, %fd5089, 0d3FF0000000000000;
	sqrt.rn.f64 	%fd5092, %fd5091;
	add.f64 	%fd5093, %fd5092, 0d3FF0000000000000;
	sqrt.rn.f64 	%fd5094, %fd5093;
	mul.f64 	%fd5095, %fd5090, %fd5094;
	fma.rn.f64 	%fd5096, %fd5084, %fd5088, %fd5095;
	div.rn.f64 	%fd5097, %fd932, %fd5078;
	div.rn.f64 	%fd5098, %fd933, %fd5078;
	div.rn.f64 	%fd5099, %fd934, %fd5078;
	mul.f64 	%fd5100, %fd5097, %fd5096;
	mul.f64 	%fd5101, %fd5098, %fd5096;
	mul.f64 	%fd5102, %fd5099, %fd5096;
	sub.f64 	%fd5103, %fd923, %fd469;
	mul.f64 	%fd5104, %fd5103, %fd561;
	sub.f64 	%fd5105, %fd924, %fd471;
	mul.f64 	%fd5106, %fd5105, %fd561;
	sub.f64 	%fd5107, %fd925, %fd473;
	mul.f64 	%fd5108, %fd5107, %fd561;
	mul.f64 	%fd5109, %fd561, %fd5100;
	mul.f64 	%fd5110, %fd561, %fd5101;
	mul.f64 	%fd5111, %fd561, %fd5102;
	div.rn.f64 	%fd5112, %fd5104, 0d4018000000000000;
	div.rn.f64 	%fd5113, %fd5106, 0d4018000000000000;
	div.rn.f64 	%fd5114, %fd5108, 0d4018000000000000;
	div.rn.f64 	%fd5115, %fd5109, 0d4018000000000000;
	div.rn.f64 	%fd5116, %fd5110, 0d4018000000000000;
	div.rn.f64 	%fd5117, %fd5111, 0d4018000000000000;
	add.f64 	%fd11986, %fd926, %fd5112;
	add.f64 	%fd11985, %fd927, %fd5113;
	add.f64 	%fd11984, %fd928, %fd5114;
	add.f64 	%fd11983, %fd929, %fd5115;
	add.f64 	%fd11982, %fd930, %fd5116;
	add.f64 	%fd11981, %fd931, %fd5117;
$L__BB0_652:
	setp.lt.s32 	%p1071, %r681, 0;
	selp.b32 	%r275, 0, 2146435072, %p1071;
	or.b32  	%r276, %r275, -2147483648;
	and.b32  	%r277, %r681, 2146435072;
	setp.eq.s32 	%p1072, %r277, 1062207488;
	{
	.reg .b32 %temp; 
	mov.b64 	{%temp, %r278}, %fd11986;
	}
	abs.f64 	%fd970, %fd11986;
	{ // callseq 97, 0
	.param .b64 param0;
	st.param.f64 	[param0], %fd970;
	.param .b64 param1;
	st.param.f64 	[param1], 0d4000000000000000;
	.param .b64 retval0;
	call.uni (retval0), 
	__internal_accurate_pow, 
	(
	param0, 
	param1
	);
	ld.param.f64 	%fd5941, [retval0];
	} // callseq 97
	setp.lt.s32 	%p1073, %r278, 0;
	neg.f64 	%fd5943, %fd5941;
	selp.f64 	%fd5944, %fd5943, %fd5941, %p1072;
	selp.f64 	%fd5945, %fd5944, %fd5941, %p1073;
	setp.eq.f64 	%p1074, %fd11986, 0d0000000000000000;
	selp.b32 	%r1978, %r278, 0, %p1072;
	or.b32  	%r1979, %r1978, 2146435072;
	selp.b32 	%r1980, %r1979, %r1978, %p1071;
	mov.b32 	%r1981, 0;
	mov.b64 	%fd5946, {%r1981, %r1980};
	selp.f64 	%fd11987, %fd5946, %fd5945, %p1074;
	add.f64 	%fd5947, %fd11986, 0d4000000000000000;
	{
	.reg .b32 %temp; 
	mov.b64 	{%temp, %r1982}, %fd5947;
	}
	and.b32  	%r1983, %r1982, 2146435072;
	setp.ne.s32 	%p1075, %r1983, 2146435072;
	@%p1075 bra 	$L__BB0_657;
	setp.num.f64 	%p1076, %fd11986, %fd11986;
	@%p1076 bra 	$L__BB0_655;
	mov.f64 	%fd5948, 0d4000000000000000;
	add.rn.f64 	%fd11987, %fd11986, %fd5948;
	bra.uni 	$L__BB0_657;
$L__BB0_655:
	setp.neu.f64 	%p1077, %fd970, 0d7FF0000000000000;
	@%p1077 bra 	$L__BB0_657;
	selp.b32 	%r1984, %r276, %r275, %p2;
	selp.b32 	%r1985, %r1984, %r275, %p1073;
	mov.b32 	%r1986, 0;
	mov.b64 	%fd11987, {%r1986, %r1985};
$L__BB0_657:
	{
	.reg .b32 %temp; 
	mov.b64 	{%temp, %r279}, %fd11985;
	}
	abs.f64 	%fd975, %fd11985;
	{ // callseq 98, 0
	.param .b64 param0;
	st.param.f64 	[param0], %fd975;
	.param .b64 param1;
	st.param.f64 	[param1], 0d4000000000000000;
	.param .b64 retval0;
	call.uni (retval0), 
	__internal_accurate_pow, 
	(
	param0, 
	param1
	);
	ld.param.f64 	%fd5949, [retval0];
	} // callseq 98
	setp.lt.s32 	%p1082, %r279, 0;
	neg.f64 	%fd5951, %fd5949;
	selp.f64 	%fd5952, %fd5951, %fd5949, %p1072;
	selp.f64 	%fd5953, %fd5952, %fd5949, %p1082;
	setp.eq.f64 	%p1083, %fd11985, 0d0000000000000000;
	selp.b32 	%r1987, %r279, 0, %p1072;
	or.b32  	%r1988, %r1987, 2146435072;
	selp.b32 	%r1989, %r1988, %r1987, %p1071;
	mov.b32 	%r1990, 0;
	mov.b64 	%fd5954, {%r1990, %r1989};
	selp.f64 	%fd11988, %fd5954, %fd5953, %p1083;
	add.f64 	%fd5955, %fd11985, 0d4000000000000000;
	{
	.reg .b32 %temp; 
	mov.b64 	{%temp, %r1991}, %fd5955;
	}
	and.b32  	%r1992, %r1991, 2146435072;
	setp.ne.s32 	%p1084, %r1992, 2146435072;
	@%p1084 bra 	$L__BB0_662;
	setp.num.f64 	%p1085, %fd11985, %fd11985;
	@%p1085 bra 	$L__BB0_660;
	mov.f64 	%fd5956, 0d4000000000000000;
	add.rn.f64 	%fd11988, %fd11985, %fd5956;
	bra.uni 	$L__BB0_662;
$L__BB0_660:
	setp.neu.f64 	%p1086, %fd975, 0d7FF0000000000000;
	@%p1086 bra 	$L__BB0_662;
	selp.b32 	%r1993, %r276, %r275, %p2;
	selp.b32 	%r1994, %r1993, %r275, %p1082;
	mov.b32 	%r1995, 0;
	mov.b64 	%fd11988, {%r1995, %r1994};
$L__BB0_662:
	setp.lt.s32 	%p1088, %r681, 0;
	setp.eq.s32 	%p1089, %r277, 1062207488;
	setp.eq.f64 	%p1091, %fd11985, 0d3FF0000000000000;
	selp.f64 	%fd5957, 0d3FF0000000000000, %fd11988, %p1091;
	setp.eq.f64 	%p1092, %fd11986, 0d3FF0000000000000;
	selp.f64 	%fd5958, 0d3FF0000000000000, %fd11987, %p1092;
	add.f64 	%fd980, %fd5958, %fd5957;
	{
	.reg .b32 %temp; 
	mov.b64 	{%temp, %r280}, %fd11984;
	}
	abs.f64 	%fd981, %fd11984;
	{ // callseq 99, 0
	.param .b64 param0;
	st.param.f64 	[param0], %fd981;
	.param .b64 param1;
	st.param.f64 	[param1], 0d4000000000000000;
	.param .b64 retval0;
	call.uni (retval0), 
	__internal_accurate_pow, 
	(
	param0, 
	param1
	);
	ld.param.f64 	%fd5959, [retval0];
	} // callseq 99
	setp.lt.s32 	%p1093, %r280, 0;
	neg.f64 	%fd5961, %fd5959;
	selp.f64 	%fd5962, %fd5961, %fd5959, %p1089;
	selp.f64 	%fd5963, %fd5962, %fd5959, %p1093;
	setp.eq.f64 	%p1094, %fd11984, 0d0000000000000000;
	selp.b32 	%r1996, %r280, 0, %p1089;
	or.b32  	%r1997, %r1996, 2146435072;
	selp.b32 	%r1998, %r1997, %r1996, %p1088;
	mov.b32 	%r1999, 0;
	mov.b64 	%fd5964, {%r1999, %r1998};
	selp.f64 	%fd11989, %fd5964, %fd5963, %p1094;
	add.f64 	%fd5965, %fd11984, 0d4000000000000000;
	{
	.reg .b32 %temp; 
	mov.b64 	{%temp, %r2000}, %fd5965;
	}
	and.b32  	%r2001, %r2000, 2146435072;
	setp.ne.s32 	%p1095, %r2001, 2146435072;
	@%p1095 bra 	$L__BB0_667;
	setp.num.f64 	%p1096, %fd11984, %fd11984;
	@%p1096 bra 	$L__BB0_665;
	mov.f64 	%fd5966, 0d4000000000000000;
	add.rn.f64 	%fd11989, %fd11984, %fd5966;
	bra.uni 	$L__BB0_667;
$L__BB0_665:
	setp.neu.f64 	%p1097, %fd981, 0d7FF0000000000000;
	@%p1097 bra 	$L__BB0_667;
	selp.b32 	%r2002, %r276, %r275, %p2;
	selp.b32 	%r2003, %r2002, %r275, %p1093;
	mov.b32 	%r2004, 0;
	mov.b64 	%fd11989, {%r2004, %r2003};
$L__BB0_667:
	setp.geu.f64 	%p1099, %fd559, 0d3FF0000000000000;
	setp.eq.f64 	%p1100, %fd11984, 0d3FF0000000000000;
	selp.f64 	%fd5967, 0d3FF0000000000000, %fd11989, %p1100;
	add.f64 	%fd986, %fd980, %fd5967;
	@%p1099 bra 	$L__BB0_670;
	sub.f64 	%fd5968, %fd986, %fd560;
	abs.f64 	%fd5969, %fd5968;
	div.rn.f64 	%fd5970, %fd5969, %fd560;
	setp.geu.f64 	%p1101, %fd5970, 0d3FA999999999999A;
	@%p1101 bra 	$L__BB0_670;
	setp.gt.f64 	%p1102, %fd986, %fd11932;
	selp.f64 	%fd11933, %fd581, %fd11933, %p1102;
	selp.f64 	%fd11932, %fd986, %fd11932, %p1102;
$L__BB0_670:
	sub.f64 	%fd11934, %fd581, %fd561;
	setp.gt.f64 	%p1103, %fd11934, 0dC03E000000000000;
	@%p1103 bra 	$L__BB0_454;
	setp.lt.s32 	%p1104, %r681, 0;
	setp.eq.s32 	%p1105, %r277, 1062207488;
	add.f64 	%fd5971, %fd581, %fd561;
	add.f64 	%fd5972, %fd561, %fd561;
	sub.f64 	%fd992, %fd5971, %fd5972;
	{
	.reg .b32 %temp; 
	mov.b64 	{%temp, %r281}, %fd11983;
	}
	abs.f64 	%fd993, %fd11983;
	{ // callseq 100, 0
	.param .b64 param0;
	st.param.f64 	[param0], %fd993;
	.param .b64 param1;
	st.param.f64 	[param1], 0d4000000000000000;
	.param .b64 retval0;
	call.uni (retval0), 
	__internal_accurate_pow, 
	(
	param0, 
	param1
	);
	ld.param.f64 	%fd5973, [retval0];
	} // callseq 100
	setp.lt.s32 	%p1107, %r281, 0;
	neg.f64 	%fd5975, %fd5973;
	selp.f64 	%fd5976, %fd5975, %fd5973, %p1105;
	selp.f64 	%fd5977, %fd5976, %fd5973, %p1107;
	setp.eq.f64 	%p1108, %fd11983, 0d0000000000000000;
	selp.b32 	%r2005, %r281, 0, %p1105;
	or.b32  	%r2006, %r2005, 2146435072;
	selp.b32 	%r2007, %r2006, %r2005, %p1104;
	mov.b32 	%r2008, 0;
	mov.b64 	%fd5978, {%r2008, %r2007};
	selp.f64 	%fd11992, %fd5978, %fd5977, %p1108;
	add.f64 	%fd5979, %fd11983, 0d4000000000000000;
	{
	.reg .b32 %temp; 
	mov.b64 	{%temp, %r2009}, %fd5979;
	}
	and.b32  	%r2010, %r2009, 2146435072;
	setp.ne.s32 	%p1109, %r2010, 2146435072;
	@%p1109 bra 	$L__BB0_676;
	setp.num.f64 	%p1110, %fd11983, %fd11983;
	@%p1110 bra 	$L__BB0_674;
	mov.f64 	%fd5980, 0d4000000000000000;
	add.rn.f64 	%fd11992, %fd11983, %fd5980;
	bra.uni 	$L__BB0_676;
$L__BB0_674:
	setp.neu.f64 	%p1111, %fd993, 0d7FF0000000000000;
	@%p1111 bra 	$L__BB0_676;
	setp.lt.s32 	%p1112, %r281, 0;
	selp.b32 	%r2011, %r276, %r275, %p2;
	selp.b32 	%r2012, %r2011, %r275, %p1112;
	mov.b32 	%r2013, 0;
	mov.b64 	%fd11992, {%r2013, %r2012};
$L__BB0_676:
	setp.lt.s32 	%p1113, %r681, 0;
	setp.eq.s32 	%p1114, %r277, 1062207488;
	setp.eq.f64 	%p1116, %fd11983, 0d3FF0000000000000;
	selp.f64 	%fd998, 0d3FF0000000000000, %fd11992, %p1116;
	{
	.reg .b32 %temp; 
	mov.b64 	{%temp, %r282}, %fd11982;
	}
	abs.f64 	%fd999, %fd11982;
	{ // callseq 101, 0
	.param .b64 param0;
	st.param.f64 	[param0], %fd999;
	.param .b64 param1;
	st.param.f64 	[param1], 0d4000000000000000;
	.param .b64 retval0;
	call.uni (retval0), 
	__internal_accurate_pow, 
	(
	param0, 
	param1
	);
	ld.param.f64 	%fd5981, [retval0];
	} // callseq 101
	setp.lt.s32 	%p1117, %r282, 0;
	neg.f64 	%fd5983, %fd5981;
	selp.f64 	%fd5984, %fd5983, %fd5981, %p1114;
	selp.f64 	%fd5985, %fd5984, %fd5981, %p1117;
	setp.eq.f64 	%p1118, %fd11982, 0d0000000000000000;
	selp.b32 	%r2014, %r282, 0, %p1114;
	or.b32  	%r2015, %r2014, 2146435072;
	selp.b32 	%r2016, %r2015, %r2014, %p1113;
	mov.b32 	%r2017, 0;
	mov.b64 	%fd5986, {%r2017, %r2016};
	selp.f64 	%fd11993, %fd5986, %fd5985, %p1118;
	add.f64 	%fd5987, %fd11982, 0d4000000000000000;
	{
	.reg .b32 %temp; 
	mov.b64 	{%temp, %r2018}, %fd5987;
	}
	and.b32  	%r2019, %r2018, 2146435072;
	setp.ne.s32 	%p1119, %r2019, 2146435072;
	@%p1119 bra 	$L__BB0_681;
	setp.num.f64 	%p1120, %fd11982, %fd11982;
	@%p1120 bra 	$L__BB0_679;
	mov.f64 	%fd5988, 0d4000000000000000;
	add.rn.f64 	%fd11993, %fd11982, %fd5988;
	bra.uni 	$L__BB0_681;
$L__BB0_679:
	setp.neu.f64 	%p1121, %fd999, 0d7FF0000000000000;
	@%p1121 bra 	$L__BB0_681;
	setp.lt.s32 	%p1122, %r282, 0;
	selp.b32 	%r2020, %r276, %r275, %p2;
	selp.b32 	%r2021, %r2020, %r275, %p1122;
	mov.b32 	%r2022, 0;
	mov.b64 	%fd11993, {%r2022, %r2021};
$L__BB0_681:
	setp.lt.s32 	%p1123, %r681, 0;
	setp.eq.s32 	%p1124, %r277, 1062207488;
	setp.eq.f64 	%p1126, %fd11982, 0d3FF0000000000000;
	selp.f64 	%fd5989, 0d3FF0000000000000, %fd11993, %p1126;
	add.f64 	%fd1004, %fd998, %fd5989;
	{
	.reg .b32 %temp; 
	mov.b64 	{%temp, %r283}, %fd11981;
	}
	abs.f64 	%fd1005, %fd11981;
	{ // callseq 102, 0
	.param .b64 param0;
	st.param.f64 	[param0], %fd1005;
	.param .b64 param1;
	st.param.f64 	[param1], 0d4000000000000000;
	.param .b64 retval0;
	call.uni (retval0), 
	__internal_accurate_pow, 
	(
	param0, 
	param1
	);
	ld.param.f64 	%fd5990, [retval0];
	} // callseq 102
	setp.lt.s32 	%p1127, %r283, 0;
	neg.f64 	%fd5992, %fd5990;
	selp.f64 	%fd5993, %fd5992, %fd5990, %p1124;
	selp.f64 	%fd5994, %fd5993, %fd5990, %p1127;
	setp.eq.f64 	%p1128, %fd11981, 0d0000000000000000;
	selp.b32 	%r2023, %r283, 0, %p1124;
	or.b32  	%r2024, %r2023, 2146435072;
	selp.b32 	%r2025, %r2024, %r2023, %p1123;
	mov.b32 	%r2026, 0;
	mov.b64 	%fd5995, {%r2026, %r2025};
	selp.f64 	%fd11994, %fd5995, %fd5994, %p1128;
	add.f64 	%fd5996, %fd11981, 0d4000000000000000;
	{
	.reg .b32 %temp; 
	mov.b64 	{%temp, %r2027}, %fd5996;
	}
	and.b32  	%r2028, %r2027, 2146435072;
	setp.ne.s32 	%p1129, %r2028, 2146435072;
	@%p1129 bra 	$L__BB0_686;
	setp.num.f64 	%p1130, %fd11981, %fd11981;
	@%p1130 bra 	$L__BB0_684;
	mov.f64 	%fd5997, 0d4000000000000000;
	add.rn.f64 	%fd11994, %fd11981, %fd5997;
	bra.uni 	$L__BB0_686;
$L__BB0_684:
	setp.neu.f64 	%p1131, %fd1005, 0d7FF0000000000000;
	@%p1131 bra 	$L__BB0_686;
	setp.lt.s32 	%p1132, %r283, 0;
	selp.b32 	%r2029, %r276, %r275, %p2;
	selp.b32 	%r2030, %r2029, %r275, %p1132;
	mov.b32 	%r2031, 0;
	mov.b64 	%fd11994, {%r2031, %r2030};
$L__BB0_686:
	setp.lt.f64 	%p1133, %fd559, 0d3FF0000000000000;
	setp.eq.f64 	%p1134, %fd11981, 0d3FF0000000000000;
	selp.f64 	%fd5998, 0d3FF0000000000000, %fd11994, %p1134;
	add.f64 	%fd1010, %fd1004, %fd5998;
	setp.lt.f64 	%p1135, %fd11933, 0d0000000000000000;
	and.pred  	%p1136, %p1133, %p1135;
	@%p1136 bra 	$L__BB0_688;
	sqrt.rn.f64 	%fd5999, %fd1010;
	mul.f64 	%fd6000, %fd475, 0dC024000000000000;
	div.rn.f64 	%fd6001, %fd6000, %fd5999;
	add.f64 	%fd11933, %fd992, %fd6001;
$L__BB0_688:
	ld.param.u64 	%rd819, [_Z9addKernelP9basic_run_param_0];
	setp.lt.f64 	%p1137, %fd11933, 0d4028000000000000;
	selp.f64 	%fd6002, 0dC014000000000000, %fd11933, %p1137;
	abs.f64 	%fd6003, %fd6002;
	cvta.to.global.u64 	%rd437, %rd819;
	mov.u32 	%r2032, %ctaid.x;
	mov.u32 	%r2033, %ntid.x;
	mov.u32 	%r2034, %tid.x;
	mad.lo.s32 	%r2035, %r2032, %r2033, %r2034;
	mul.wide.s32 	%rd438, %r2035, 1113392;
	add.s64 	%rd439, %rd437, %rd438;
	ld.global.f64 	%fd6004, [%rd439+192568];
	setp.lt.f64 	%p1138, %fd6003, %fd6004;
	selp.f64 	%fd6005, 0dC014000000000000, %fd6002, %p1138;
	st.global.f64 	[%rd439+192448], %fd6005;
	st.global.f64 	[%rd439+192440], %fd6005;
	mov.b16 	%rs18, 1;
	st.global.u8 	[%rd439+192561], %rs18;
$L__BB0_689:
	ld.param.u64 	%rd820, [_Z9addKernelP9basic_run_param_0];
	and.b32  	%r284, %r681, 2146435072;
	setp.eq.s32 	%p1139, %r284, 1062207488;
	and.b32  	%r2036, %r681, 2147483647;
	setp.ne.s32 	%p1140, %r2036, 1071644672;
	and.pred  	%p3, %p1139, %p1140;
	setp.lt.s32 	%p1141, %r681, 0;
	selp.b32 	%r285, 0, 2146435072, %p1141;
	or.b32  	%r286, %r285, -2147483648;
	cvta.to.global.u64 	%rd440, %rd820;
	mov.u32 	%r2037, %ctaid.x;
	mov.u32 	%r2038, %ntid.x;
	mov.u32 	%r2039, %tid.x;
	mad.lo.s32 	%r2040, %r2037, %r2038, %r2039;
	mul.wide.s32 	%rd441, %r2040, 1113392;
	add.s64 	%rd89, %rd440, %rd441;
	ld.global.u8 	%rs19, [%rd89+192560];
	setp.ne.s16 	%p1142, %rs19, 0;
	@%p1142 bra 	$L__BB0_978;
	ld.global.u64 	%rd90, [%rd89+192760];
	ld.f64 	%fd7172, [%rd90+192464];
	ld.f64 	%fd7173, [%rd90+192472];
	mul.f64 	%fd7174, %fd7173, 0d400921FB54442D18;
	div.rn.f64 	%fd1013, %fd7174, 0d4066800000000000;
	mul.f64 	%fd7175, %fd7172, 0d400921FB54442D18;
	div.rn.f64 	%fd1014, %fd7175, 0d4066800000000000;
	ld.f64 	%fd7176, [%rd90+136];
	ld.f64 	%fd7177, [%rd90+240];
	add.f64 	%fd1015, %fd7176, %fd7177;
	ld.f64 	%fd1016, [%rd90+192480];
	ld.f64 	%fd1017, [%rd90+152];
	ld.u32 	%r2529, [%rd90+120];
	setp.eq.s32 	%p1646, %r2529, 2;
	@%p1646 bra 	$L__BB0_695;
	setp.eq.s32 	%p1647, %r2529, 1;
	@%p1647 bra 	$L__BB0_694;
	setp.ne.s32 	%p1648, %r2529, 0;
	@%p1648 bra 	$L__BB0_696;
	fma.rn.f64 	%fd7197, %fd1016, %fd1016, %fd1017;
	div.rn.f64 	%fd11996, %fd1015, %fd7197;
	bra.uni 	$L__BB0_696;
$L__BB0_694:
	ld.global.u64 	%rd455, [%rd89+192648];
	ld.f64 	%fd7188, [%rd455+336024];
	mul.f64 	%fd7189, %fd1016, %fd7188;
	ld.f64 	%fd7190, [%rd455+336000];
	mul.f64 	%fd7191, %fd7189, %fd7190;
	div.rn.f64 	%fd7192, %fd7191, 0d4059000000000000;
	fma.rn.f64 	%fd7193, %fd7192, 0d409F400000000000, 0d3FF0000000000000;
	cvt.rzi.s32.f64 	%r2530, %fd7193;
	min.s32 	%r2531, %r2530, 2000;
	mul.wide.s32 	%rd456, %r2531, 8;
	add.s64 	%rd457, %rd455, %rd456;
	ld.f64 	%fd7194, [%rd457+272000];
	mul.f64 	%fd7195, %fd1015, %fd7194;
	ld.f64 	%fd7196, [%rd455+336008];
	mul.f64 	%fd11996, %fd7195, %fd7196;
	bra.uni 	$L__BB0_696;
$L__BB0_695:
	ld.f64 	%fd7178, [%rd90+96];
	fma.rn.f64 	%fd7179, %fd1016, %fd1016, %fd1017;
	div.rn.f64 	%fd7180, %fd1015, %fd7179;
	add.f64 	%fd7181, %fd7178, %fd7178;
	div.rn.f64 	%fd7182, %fd7181, %fd7180;
	div.rn.f64 	%fd7183, %fd7180, 0d3FF6A09E667F3BCD;
	fma.rn.f64 	%fd7184, %fd7182, %fd7182, 0d3FF0000000000000;
	sqrt.rn.f64 	%fd7185, %fd7184;
	add.f64 	%fd7186, %fd7185, 0d3FF0000000000000;
	sqrt.rn.f64 	%fd7187, %fd7186;
	mul.f64 	%fd11996, %fd7183, %fd7187;
$L__BB0_696:
	mul.f64 	%fd7198, %fd1016, %fd11996;
	sqrt.rn.f64 	%fd7199, %fd7198;
	mul.f64 	%fd7200, %fd7199, 0dBFF6A09E667F3BCD;
	ld.f64 	%fd7201, [%rd90+192488];
	mul.f64 	%fd1022, %fd7201, %fd7200;
	abs.f64 	%fd1023, %fd1013;
	setp.neu.f64 	%p1649, %fd1023, 0d7FF0000000000000;
	@%p1649 bra 	$L__BB0_698;
	mov.f64 	%fd7207, 0d0000000000000000;
	mul.rn.f64 	%fd11998, %fd1013, %fd7207;
	mov.b32 	%r4300, 1;
	bra.uni 	$L__BB0_701;
$L__BB0_698:
	mul.f64 	%fd7202, %fd1013, 0d3FE45F306DC9C883;
	cvt.rni.s32.f64 	%r4299, %fd7202;
	cvt.rn.f64.s32 	%fd7203, %r4299;
	fma.rn.f64 	%fd7204, %fd7203, 0dBFF921FB54442D18, %fd1013;
	fma.rn.f64 	%fd7205, %fd7203, 0dBC91A62633145C00, %fd7204;
	fma.rn.f64 	%fd11998, %fd7203, 0dB97B839A252049C0, %fd7205;
	setp.ltu.f64 	%p1650, %fd1023, 0d41E0000000000000;
	@%p1650 bra 	$L__BB0_700;
	{ // callseq 151, 0
	.param .b64 param0;
	st.param.f64 	[param0], %fd1013;
	.param .align 16 .b8 retval0[16];
	call.uni (retval0), 
	__internal_trig_reduction_slowpathd, 
	(
	param0
	);
	ld.param.f64 	%fd11998, [retval0];
	ld.param.b32 	%r4299, [retval0+8];
	} // callseq 151
$L__BB0_700:
	add.s32 	%r4300, %r4299, 1;
$L__BB0_701:
	setp.neu.f64 	%p1651, %fd1023, 0d7FF0000000000000;
	shl.b32 	%r2534, %r4300, 6;
	cvt.u64.u32 	%rd458, %r2534;
	and.b64  	%rd459, %rd458, 64;
	mov.u64 	%rd460, __cudart_sin_cos_coeffs;
	add.s64 	%rd461, %rd460, %rd459;
	mul.rn.f64 	%fd7208, %fd11998, %fd11998;
	and.b32  	%r2535, %r4300, 1;
	setp.eq.b32 	%p1652, %r2535, 1;
	selp.f64 	%fd7209, 0dBDA8FF8320FD8164, 0d3DE5DB65F9785EBA, %p1652;
	ld.global.nc.v2.f64 	{%fd7210, %fd7211}, [%rd461];
	fma.rn.f64 	%fd7212, %fd7209, %fd7208, %fd7210;
	fma.rn.f64 	%fd7213, %fd7212, %fd7208, %fd7211;
	ld.global.nc.v2.f64 	{%fd7214, %fd7215}, [%rd461+16];
	fma.rn.f64 	%fd7216, %fd7213, %fd7208, %fd7214;
	fma.rn.f64 	%fd7217, %fd7216, %fd7208, %fd7215;
	ld.global.nc.v2.f64 	{%fd7218, %fd7219}, [%rd461+32];
	fma.rn.f64 	%fd7220, %fd7217, %fd7208, %fd7218;
	fma.rn.f64 	%fd7221, %fd7220, %fd7208, %fd7219;
	fma.rn.f64 	%fd7222, %fd7221, %fd11998, %fd11998;
	fma.rn.f64 	%fd7223, %fd7221, %fd7208, 0d3FF0000000000000;
	selp.f64 	%fd7224, %fd7223, %fd7222, %p1652;
	and.b32  	%r2536, %r4300, 2;
	setp.eq.s32 	%p1653, %r2536, 0;
	mov.f64 	%fd7225, 0d0000000000000000;
	sub.f64 	%fd7226, %fd7225, %fd7224;
	selp.f64 	%fd1029, %fd7224, %fd7226, %p1653;
	mul.f64 	%fd12068, %fd1016, %fd1029;
	@%p1651 bra 	$L__BB0_703;
	mov.f64 	%fd7232, 0d0000000000000000;
	mul.rn.f64 	%fd11999, %fd1013, %fd7232;
	mov.b32 	%r4301, 0;
	bra.uni 	$L__BB0_705;
$L__BB0_703:
	mul.f64 	%fd7227, %fd1013, 0d3FE45F306DC9C883;
	cvt.rni.s32.f64 	%r4301, %fd7227;
	cvt.rn.f64.s32 	%fd7228, %r4301;
	fma.rn.f64 	%fd7229, %fd7228, 0dBFF921FB54442D18, %fd1013;
	fma.rn.f64 	%fd7230, %fd7228, 0dBC91A62633145C00, %fd7229;
	fma.rn.f64 	%fd11999, %fd7228, 0dB97B839A252049C0, %fd7230;
	setp.ltu.f64 	%p1654, %fd1023, 0d41E0000000000000;
	@%p1654 bra 	$L__BB0_705;
	{ // callseq 152, 0
	.param .b64 param0;
	st.param.f64 	[param0], %fd1013;
	.param .align 16 .b8 retval0[16];
	call.uni (retval0), 
	__internal_trig_reduction_slowpathd, 
	(
	param0
	);
	ld.param.f64 	%fd11999, [retval0];
	ld.param.b32 	%r4301, [retval0+8];
	} // callseq 152
$L__BB0_705:
	shl.b32 	%r2539, %r4301, 6;
	cvt.u64.u32 	%rd462, %r2539;
	and.b64  	%rd463, %rd462, 64;
	add.s64 	%rd465, %rd460, %rd463;
	mul.rn.f64 	%fd7233, %fd11999, %fd11999;
	and.b32  	%r2540, %r4301, 1;
	setp.eq.b32 	%p1655, %r2540, 1;
	selp.f64 	%fd7234, 0dBDA8FF8320FD8164, 0d3DE5DB65F9785EBA, %p1655;
	ld.global.nc.v2.f64 	{%fd7235, %fd7236}, [%rd465];
	fma.rn.f64 	%fd7237, %fd7234, %fd7233, %fd7235;
	fma.rn.f64 	%fd7238, %fd7237, %fd7233, %fd7236;
	ld.global.nc.v2.f64 	{%fd7239, %fd7240}, [%rd465+16];
	fma.rn.f64 	%fd7241, %fd7238, %fd7233, %fd7239;
	fma.rn.f64 	%fd7242, %fd7241, %fd7233, %fd7240;
	ld.global.nc.v2.f64 	{%fd7243, %fd7244}, [%rd465+32];
	fma.rn.f64 	%fd7245, %fd7242, %fd7233, %fd7243;
	fma.rn.f64 	%fd7246, %fd7245, %fd7233, %fd7244;
	fma.rn.f64 	%fd7247, %fd7246, %fd11999, %fd11999;
	fma.rn.f64 	%fd7248, %fd7246, %fd7233, 0d3FF0000000000000;
	selp.f64 	%fd7249, %fd7248, %fd7247, %p1655;
	and.b32  	%r2541, %r4301, 2;
	setp.eq.s32 	%p1656, %r2541, 0;
	mov.f64 	%fd7250, 0d0000000000000000;
	sub.f64 	%fd7251, %fd7250, %fd7249;
	selp.f64 	%fd1035, %fd7249, %fd7251, %p1656;
	abs.f64 	%fd1036, %fd1014;
	setp.neu.f64 	%p1657, %fd1036, 0d7FF0000000000000;
	@%p1657 bra 	$L__BB0_707;
	mov.f64 	%fd7257, 0d0000000000000000;
	mul.rn.f64 	%fd12001, %fd1014, %fd7257;
	mov.b32 	%r4303, 1;
	bra.uni 	$L__BB0_710;
$L__BB0_707:
	mul.f64 	%fd7252, %fd1014, 0d3FE45F306DC9C883;
	cvt.rni.s32.f64 	%r4302, %fd7252;
	cvt.rn.f64.s32 	%fd7253, %r4302;
	fma.rn.f64 	%fd7254, %fd7253, 0dBFF921FB54442D18, %fd1014;
	fma.rn.f64 	%fd7255, %fd7253, 0dBC91A62633145C00, %fd7254;
	fma.rn.f64 	%fd12001, %fd7253, 0dB97B839A252049C0, %fd7255;
	setp.ltu.f64 	%p1658, %fd1036, 0d41E0000000000000;
	@%p1658 bra 	$L__BB0_709;
	{ // callseq 153, 0
	.param .b64 param0;
	st.param.f64 	[param0], %fd1014;
	.param .align 16 .b8 retval0[16];
	call.uni (retval0), 
	__internal_trig_reduction_slowpathd, 
	(
	param0
	);
	ld.param.f64 	%fd12001, [retval0];
	ld.param.b32 	%r4302, [retval0+8];
	} // callseq 153
$L__BB0_709:
	add.s32 	%r4303, %r4302, 1;
$L__BB0_710:
	setp.neu.f64 	%p1659, %fd1036, 0d7FF0000000000000;
	shl.b32 	%r2544, %r4303, 6;
	cvt.u64.u32 	%rd466, %r2544;
	and.b64  	%rd467, %rd466, 64;
	add.s64 	%rd469, %rd460, %rd467;
	mul.rn.f64 	%fd7258, %fd12001, %fd12001;
	and.b32  	%r2545, %r4303, 1;
	setp.eq.b32 	%p1660, %r2545, 1;
	selp.f64 	%fd7259, 0dBDA8FF8320FD8164, 0d3DE5DB65F9785EBA, %p1660;
	ld.global.nc.v2.f64 	{%fd7260, %fd7261}, [%rd469];
	fma.rn.f64 	%fd7262, %fd7259, %fd7258, %fd7260;
	fma.rn.f64 	%fd7263, %fd7262, %fd7258, %fd7261;
	ld.global.nc.v2.f64 	{%fd7264, %fd7265}, [%rd469+16];
	fma.rn.f64 	%fd7266, %fd7263, %fd7258, %fd7264;
	fma.rn.f64 	%fd7267, %fd7266, %fd7258, %fd7265;
	ld.global.nc.v2.f64 	{%fd7268, %fd7269}, [%rd469+32];
	fma.rn.f64 	%fd7270, %fd7267, %fd7258, %fd7268;
	fma.rn.f64 	%fd7271, %fd7270, %fd7258, %fd7269;
	fma.rn.f64 	%fd7272, %fd7271, %fd12001, %fd12001;
	fma.rn.f64 	%fd7273, %fd7271, %fd7258, 0d3FF0000000000000;
	selp.f64 	%fd7274, %fd7273, %fd7272, %p1660;
	and.b32  	%r2546, %r4303, 2;
	setp.eq.s32 	%p1661, %r2546, 0;
	mov.f64 	%fd7275, 0d0000000000000000;
	sub.f64 	%fd7276, %fd7275, %fd7274;
	selp.f64 	%fd1042, %fd7274, %fd7276, %p1661;
	mul.f64 	%fd7277, %fd1035, %fd1042;
	mul.f64 	%fd12069, %fd1016, %fd7277;
	@%p1659 bra 	$L__BB0_712;
	mov.f64 	%fd7283, 0d0000000000000000;
	mul.rn.f64 	%fd12002, %fd1014, %fd7283;
	mov.b32 	%r4304, 0;
	bra.uni 	$L__BB0_714;
$L__BB0_712:
	mul.f64 	%fd7278, %fd1014, 0d3FE45F306DC9C883;
	cvt.rni.s32.f64 	%r4304, %fd7278;
	cvt.rn.f64.s32 	%fd7279, %r4304;
	fma.rn.f64 	%fd7280, %fd7279, 0dBFF921FB54442D18, %fd1014;
	fma.rn.f64 	%fd7281, %fd7279, 0dBC91A62633145C00, %fd7280;
	fma.rn.f64 	%fd12002, %fd7279, 0dB97B839A252049C0, %fd7281;
	setp.ltu.f64 	%p1662, %fd1036, 0d41E0000000000000;
	@%p1662 bra 	$L__BB0_714;
	{ // callseq 154, 0
	.param .b64 param0;
	st.param.f64 	[param0], %fd1014;
	.param .align 16 .b8 retval0[16];
	call.uni (retval0), 
	__internal_trig_reduction_slowpathd, 
	(
	param0
	);
	ld.param.f64 	%fd12002, [retval0];
	ld.param.b32 	%r4304, [retval0+8];
	} // callseq 154
$L__BB0_714:
	shl.b32 	%r2549, %r4304, 6;
	cvt.u64.u32 	%rd470, %r2549;
	and.b64  	%rd471, %rd470, 64;
	add.s64 	%rd473, %rd460, %rd471;
	mul.rn.f64 	%fd7284, %fd12002, %fd12002;
	and.b32  	%r2550, %r4304, 1;
	setp.eq.b32 	%p1663, %r2550, 1;
	selp.f64 	%fd7285, 0dBDA8FF8320FD8164, 0d3DE5DB65F9785EBA, %p1663;
	ld.global.nc.v2.f64 	{%fd7286, %fd7287}, [%rd473];
	fma.rn.f64 	%fd7288, %fd7285, %fd7284, %fd7286;
	fma.rn.f64 	%fd7289, %fd7288, %fd7284, %fd7287;
	ld.global.nc.v2.f64 	{%fd7290, %fd7291}, [%rd473+16];
	fma.rn.f64 	%fd7292, %fd7289, %fd7284, %fd7290;
	fma.rn.f64 	%fd7293, %fd7292, %fd7284, %fd7291;
	ld.global.nc.v2.f64 	{%fd7294, %fd7295}, [%rd473+32];
	fma.rn.f64 	%fd7296, %fd7293, %fd7284, %fd7294;
	fma.rn.f64 	%fd7297, %fd7296, %fd7284, %fd7295;
	fma.rn.f64 	%fd7298, %fd7297, %fd12002, %fd12002;
	fma.rn.f64 	%fd7299, %fd7297, %fd7284, 0d3FF0000000000000;
	selp.f64 	%fd7300, %fd7299, %fd7298, %p1663;
	and.b32  	%r2551, %r4304, 2;
	setp.eq.s32 	%p1664, %r2551, 0;
	mov.f64 	%fd7301, 0d0000000000000000;
	sub.f64 	%fd7302, %fd7301, %fd7300;
	selp.f64 	%fd7303, %fd7300, %fd7302, %p1664;
	mul.f64 	%fd7304, %fd1035, %fd7303;
	mul.f64 	%fd12070, %fd1016, %fd7304;
	neg.f64 	%fd7305, %fd1035;
	mul.f64 	%fd7306, %fd1022, %fd7305;
	mul.f64 	%fd7307, %fd1029, %fd1042;
	mul.f64 	%fd7308, %fd1022, %fd7307;
	mul.f64 	%fd7309, %fd1029, %fd7303;
	mul.f64 	%fd7310, %fd1022, %fd7309;
	st.f64 	[%rd90+192512], %fd12068;
	st.f64 	[%rd90+192520], %fd12069;
	st.f64 	[%rd90+192528], %fd12070;
	st.f64 	[%rd90+192536], %fd7306;
	st.f64 	[%rd90+192544], %fd7308;
	st.f64 	[%rd90+192552], %fd7310;
	ld.global.u64 	%rd474, [%rd89+192760];
	ld.f64 	%fd7311, [%rd474+192536];
	neg.f64 	%fd7312, %fd7311;
	ld.f64 	%fd7313, [%rd474+192544];
	neg.f64 	%fd7314, %fd7313;
	ld.f64 	%fd7315, [%rd474+192552];
	neg.f64 	%fd7316, %fd7315;
	st.f64 	[%rd474+192536], %fd7312;
	st.f64 	[%rd474+192544], %fd7314;
	st.f64 	[%rd474+192552], %fd7316;
	st.global.f64 	[%rd89+1113272], %fd12068;
	st.global.f64 	[%rd89+1113280], %fd12069;
	st.global.f64 	[%rd89+1113288], %fd12070;
	st.global.f64 	[%rd89+1113296], %fd7306;
	st.global.f64 	[%rd89+1113304], %fd7308;
	st.global.f64 	[%rd89+1113312], %fd7310;
	neg.f64 	%fd12071, %fd7306;
	neg.f64 	%fd12072, %fd7308;
	neg.f64 	%fd12073, %fd7310;
	ld.global.u64 	%rd475, [%rd89+192656];
	ld.f64 	%fd1052, [%rd475];
	setp.geu.f64 	%p1665, %fd1052, 0d0000000000000000;
	ld.global.u64 	%rd853, [%rd89+192760];
	@%p1665 bra 	$L__BB0_975;
	ld.u32 	%r303, [%rd853+120];
	ld.f64 	%fd1053, [%rd853+192568];
	mov.f64 	%fd12003, 0d0000000000000000;
	selp.b32 	%r2938, %r286, %r285, %p3;
	mov.f64 	%fd12010, %fd12003;
	mov.f64 	%fd12011, %fd12003;
	mov.f64 	%fd12012, %fd12003;
	mov.f64 	%fd12013, %fd12003;
	mov.f64 	%fd12014, %fd12003;
	mov.f64 	%fd12015, %fd12003;
$L__BB0_716:
	mov.f64 	%fd1063, %fd12068;
	mov.f64 	%fd1062, %fd12069;
	mov.f64 	%fd1061, %fd12070;
	mov.f64 	%fd1060, %fd12071;
	mov.f64 	%fd1059, %fd12072;
	mov.f64 	%fd1058, %fd12073;
	setp.ne.s32 	%p1666, %r303, 0;
	@%p1666 bra 	$L__BB0_778;
	setp.lt.s32 	%p2045, %r681, 0;
	setp.eq.s32 	%p2046, %r284, 1062207488;
	{
	.reg .b32 %temp; 
	mov.b64 	{%temp, %r304}, %fd1063;
	}
	abs.f64 	%fd1070, %fd1063;
	{ // callseq 191, 0
	.param .b64 param0;
	st.param.f64 	[param0], %fd1070;
	.param .b64 param1;
	st.param.f64 	[param1], 0d4000000000000000;
	.param .b64 retval0;
	call.uni (retval0), 
	__internal_accurate_pow, 
	(
	param0, 
	param1
	);
	ld.param.f64 	%fd8255, [retval0];
	} // callseq 191
	setp.lt.s32 	%p2048, %r304, 0;
	neg.f64 	%fd8257, %fd8255;
	selp.f64 	%fd8258, %fd8257, %fd8255, %p2046;
	selp.f64 	%fd8259, %fd8258, %fd8255, %p2048;
	setp.eq.f64 	%p2049, %fd1063, 0d0000000000000000;
	selp.b32 	%r2932, %r304, 0, %p2046;
	or.b32  	%r2933, %r2932, 2146435072;
	selp.b32 	%r2934, %r2933, %r2932, %p2045;
	mov.b32 	%r2935, 0;
	mov.b64 	%fd8260, {%r2935, %r2934};
	selp.f64 	%fd12016, %fd8260, %fd8259, %p2049;
	add.f64 	%fd8261, %fd1063, 0d4000000000000000;
	{
	.reg .b32 %temp; 
	mov.b64 	{%temp, %r2936}, %fd8261;
	}
	and.b32  	%r2937, %r2936, 2146435072;
	setp.ne.s32 	%p2050, %r2937, 2146435072;
	@%p2050 bra 	$L__BB0_722;
	setp.num.f64 	%p2051, %fd1063, %fd1063;
	@%p2051 bra 	$L__BB0_720;
	mov.f64 	%fd8262, 0d4000000000000000;
	add.rn.f64 	%fd12016, %fd1063, %fd8262;
	bra.uni 	$L__BB0_722;
$L__BB0_720:
	setp.neu.f64 	%p2052, %fd1070, 0d7FF0000000000000;
	@%p2052 bra 	$L__BB0_722;
	setp.lt.s32 	%p2053, %r304, 0;
	selp.b32 	%r2939, %r2938, %r285, %p2053;
	mov.b32 	%r2940, 0;
	mov.b64 	%fd12016, {%r2940, %r2939};
$L__BB0_722:
	setp.lt.s32 	%p2054, %r681, 0;
	setp.eq.s32 	%p2055, %r284, 1062207488;
	{
	.reg .b32 %temp; 
	mov.b64 	{%temp, %r305}, %fd1062;
	}
	abs.f64 	%fd1075, %fd1062;
	{ // callseq 192, 0
	.param .b64 param0;
	st.param.f64 	[param0], %fd1075;
	.param .b64 param1;
	st.param.f64 	[param1], 0d4000000000000000;
	.param .b64 retval0;
	call.uni (retval0), 
	__internal_accurate_pow, 
	(
	param0, 
	param1
	);
	ld.param.f64 	%fd8263, [retval0];
	} // callseq 192
	setp.lt.s32 	%p2057, %r305, 0;
	neg.f64 	%fd8265, %fd8263;
	selp.f64 	%fd8266, %fd8265, %fd8263, %p2055;
	selp.f64 	%fd8267, %fd8266, %fd8263, %p2057;
	setp.eq.f64 	%p2058, %fd1062, 0d0000000000000000;
	selp.b32 	%r2941, %r305, 0, %p2055;
	or.b32  	%r2942, %r2941, 2146435072;
	selp.b32 	%r2943, %r2942, %r2941, %p2054;
	mov.b32 	%r2944, 0;
	mov.b64 	%fd8268, {%r2944, %r2943};
	selp.f64 	%fd12017, %fd8268, %fd8267, %p2058;
	add.f64 	%fd8269, %fd1062, 0d4000000000000000;
	{
	.reg .b32 %temp; 
	mov.b64 	{%temp, %r2945}, %fd8269;
	}
	and.b32  	%r2946, %r2945, 2146435072;
	setp.ne.s32 	%p2059, %r2946, 2146435072;
	@%p2059 bra 	$L__BB0_727;
	setp.num.f64 	%p2060, %fd1062, %fd1062;
	@%p2060 bra 	$L__BB0_725;
	mov.f64 	%fd8270, 0d4000000000000000;
	add.rn.f64 	%fd12017, %fd1062, %fd8270;
	bra.uni 	$L__BB0_727;
$L__BB0_725:
	setp.neu.f64 	%p2061, %fd1075, 0d7FF0000000000000;
	@%p2061 bra 	$L__BB0_727;
	setp.lt.s32 	%p2062, %r305, 0;
	selp.b32 	%r2947, %r286, %r285, %p3;
	selp.b32 	%r2948, %r2947, %r285, %p2062;
	mov.b32 	%r2949, 0;
	mov.b64 	%fd12017, {%r2949, %r2948};
$L__BB0_727:
	setp.lt.s32 	%p2063, %r681, 0;
	setp.eq.s32 	%p2064, %r284, 1062207488;
	setp.eq.f64 	%p2066, %fd1062, 0d3FF0000000000000;
	selp.f64 	%fd8271, 0d3FF0000000000000, %fd12017, %p2066;
	setp.eq.f64 	%p2067, %fd1063, 0d3FF0000000000000;
	selp.f64 	%fd8272, 0d3FF0000000000000, %fd12016, %p2067;
	add.f64 	%fd1080, %fd8272, %fd8271;
	{
	.reg .b32 %temp; 
	mov.b64 	{%temp, %r306}, %fd1061;
	}
	abs.f64 	%fd1081, %fd1061;
	{ // callseq 193, 0
	.param .b64 param0;
	st.param.f64 	[param0], %fd1081;
	.param .b64 param1;
	st.param.f64 	[param1], 0d4000000000000000;
	.param .b64 retval0;
	call.uni (retval0), 
	__internal_accurate_pow, 
	(
	param0, 
	param1
	);
	ld.param.f64 	%fd8273, [retval0];
	} // callseq 193
	setp.lt.s32 	%p2068, %r306, 0;
	neg.f64 	%fd8275, %fd8273;
	selp.f64 	%fd8276, %fd8275, %fd8273, %p2064;
	selp.f64 	%fd8277, %fd8276, %fd8273, %p2068;
	setp.eq.f64 	%p2069, %fd1061, 0d0000000000000000;
	selp.b32 	%r2950, %r306, 0, %p2064;
	or.b32  	%r2951, %r2950, 2146435072;
	selp.b32 	%r2952, %r2951, %r2950, %p2063;
	mov.b32 	%r2953, 0;
	mov.b64 	%fd8278, {%r2953, %r2952};
	selp.f64 	%fd12018, %fd8278, %fd8277, %p2069;
	add.f64 	%fd8279, %fd1061, 0d4000000000000000;
	{
	.reg .b32 %temp; 
	mov.b64 	{%temp, %r2954}, %fd8279;
	}
	and.b32  	%r2955, %r2954, 2146435072;
	setp.ne.s32 	%p2070, %r2955, 2146435072;
	@%p2070 bra 	$L__BB0_732;
	setp.num.f64 	%p2071, %fd1061, %fd1061;
	@%p2071 bra 	$L__BB0_730;
	mov.f64 	%fd8280, 0d4000000000000000;
	add.rn.f64 	%fd12018, %fd1061, %fd8280;
	bra.uni 	$L__BB0_732;
$L__BB0_730:
	setp.neu.f64 	%p2072, %fd1081, 0d7FF0000000000000;
	@%p2072 bra 	$L__BB0_732;
	setp.lt.s32 	%p2073, %r306, 0;
	selp.b32 	%r2956, %r286, %r285, %p3;
	selp.b32 	%r2957, %r2956, %r285, %p2073;
	mov.b32 	%r2958, 0;
	mov.b64 	%fd12018, {%r2958, %r2957};
$L__BB0_732:
	setp.lt.s32 	%p2074, %r681, 0;
	setp.eq.s32 	%p2075, %r284, 1062207488;
	setp.eq.f64 	%p2077, %fd1061, 0d3FF0000000000000;
	selp.f64 	%fd8281, 0d3FF0000000000000, %fd12018, %p2077;
	add.f64 	%fd8282, %fd1080, %fd8281;
	sqrt.rn.f64 	%fd8283, %fd8282;
	ld.f64 	%fd8284, [%rd853+136];
	neg.f64 	%fd1086, %fd8284;
	ld.f64 	%fd1087, [%rd853+144];
	add.f64 	%fd8285, %fd8282, %fd1087;
	div.rn.f64 	%fd8286, %fd1086, %fd8285;
	ld.f64 	%fd1088, [%rd853+240];
	ld.f64 	%fd1089, [%rd853+248];
	add.f64 	%fd8287, %fd8282, %fd1089;
	div.rn.f64 	%fd8288, %fd1088, %fd8287;
	sub.f64 	%fd8289, %fd8286, %fd8288;
	div.rn.f64 	%fd8290, %fd1063, %fd8283;
	div.rn.f64 	%fd8291, %fd1062, %fd8283;
	div.rn.f64 	%fd8292, %fd1061, %fd8283;
	mul.f64 	%fd8293, %fd8290, %fd8289;
	mul.f64 	%fd8294, %fd8291, %fd8289;
	mul.f64 	%fd8295, %fd8292, %fd8289;
	mul.f64 	%fd8296, %fd1060, %fd1053;
	mul.f64 	%fd8297, %fd1059, %fd1053;
	mul.f64 	%fd8298, %fd1058, %fd1053;
	mul.f64 	%fd8299, %fd1053, %fd8293;
	mul.f64 	%fd8300, %fd1053, %fd8294;
	mul.f64 	%fd8301, %fd1053, %fd8295;
	div.rn.f64 	%fd1090, %fd8296, 0d4018000000000000;
	div.rn.f64 	%fd1091, %fd8297, 0d4018000000000000;
	div.rn.f64 	%fd1092, %fd8298, 0d4018000000000000;
	div.rn.f64 	%fd1093, %fd8299, 0d4018000000000000;
	div.rn.f64 	%fd1094, %fd8300, 0d4018000000000000;
	div.rn.f64 	%fd1095, %fd8301, 0d4018000000000000;
	fma.rn.f64 	%fd1096, %fd8296, 0d3FE0000000000000, %fd1063;
	fma.rn.f64 	%fd1097, %fd8297, 0d3FE0000000000000, %fd1062;
	fma.rn.f64 	%fd1098, %fd8298, 0d3FE0000000000000, %fd1061;
	fma.rn.f64 	%fd1099, %fd8299, 0d3FE0000000000000, %fd1060;
	fma.rn.f64 	%fd1100, %fd8300, 0d3FE0000000000000, %fd1059;
	fma.rn.f64 	%fd1101, %fd8301, 0d3FE0000000000000, %fd1058;
	{
	.reg .b32 %temp; 
	mov.b64 	{%temp, %r307}, %fd1096;
	}
	abs.f64 	%fd1102, %fd1096;
	{ // callseq 194, 0
	.param .b64 param0;
	st.param.f64 	[param0], %fd1102;
	.param .b64 param1;
	st.param.f64 	[param1], 0d4000000000000000;
	.param .b64 retval0;
	call.uni (retval0), 
	__internal_accurate_pow, 
	(
	param0, 
	param1
	);
	ld.param.f64 	%fd8302, [retval0];
	} // callseq 194
	setp.lt.s32 	%p2078, %r307, 0;
	neg.f64 	%fd8304, %fd8302;
	selp.f64 	%fd8305, %fd8304, %fd8302, %p2075;
	selp.f64 	%fd8306, %fd8305, %fd8302, %p2078;
	setp.eq.f64 	%p2079, %fd1096, 0d0000000000000000;
	selp.b32 	%r2959, %r307, 0, %p2075;
	or.b32  	%r2960, %r2959, 2146435072;
	selp.b32 	%r2961, %r2960, %r2959, %p2074;
	mov.b32 	%r2962, 0;
	mov.b64 	%fd8307, {%r2962, %r2961};
	selp.f64 	%fd12019, %fd8307, %fd8306, %p2079;
	add.f64 	%fd8308, %fd1096, 0d4000000000000000;
	{
	.reg .b32 %temp; 
	mov.b64 	{%temp, %r2963}, %fd8308;
	}
	and.b32  	%r2964, %r2963, 2146435072;
	setp.ne.s32 	%p2080, %r2964, 2146435072;
	@%p2080 bra 	$L__BB0_737;
	setp.num.f64 	%p2081, %fd1096, %fd1096;
	@%p2081 bra 	$L__BB0_735;
	mov.f64 	%fd8309, 0d4000000000000000;
	add.rn.f64 	%fd12019, %fd1096, %fd8309;
	bra.uni 	$L__BB0_737;
$L__BB0_735:
	setp.neu.f64 	%p2082, %fd1102, 0d7FF0000000000000;
	@%p2082 bra 	$L__BB0_737;
	selp.b32 	%r2965, %r286, %r285, %p3;
	selp.b32 	%r2966, %r2965, %r285, %p2078;
	mov.b32 	%r2967, 0;
	mov.b64 	%fd12019, {%r2967, %r2966};
$L__BB0_737:
	{
	.reg .b32 %temp; 
	mov.b64 	{%temp, %r308}, %fd1097;
	}
	abs.f64 	%fd1107, %fd1097;
	{ // callseq 195, 0
	.param .b64 param0;
	st.param.f64 	[param0], %fd1107;
	.param .b64 param1;
	st.param.f64 	[param1], 0d4000000000000000;
	.param .b64 retval0;
	call.uni (retval0), 
	__internal_accurate_pow, 
	(
	param0, 
	param1
	);
	ld.param.f64 	%fd8310, [retval0];
	} // callseq 195
	setp.lt.s32 	%p2087, %r308, 0;
	neg.f64 	%fd8312, %fd8310;
	selp.f64 	%fd8313, %fd8312, %fd8310, %p2075;
	selp.f64 	%fd8314, %fd8313, %fd8310, %p2087;
	setp.eq.f64 	%p2088, %fd1097, 0d0000000000000000;
	selp.b32 	%r2968, %r308, 0, %p2075;
	or.b32  	%r2969, %r2968, 2146435072;
	selp.b32 	%r2970, %r2969, %r2968, %p2074;
	mov.b32 	%r2971, 0;
	mov.b64 	%fd8315, {%r2971, %r2970};
	selp.f64 	%fd12020, %fd8315, %fd8314, %p2088;
	add.f64 	%fd8316, %fd1097, 0d4000000000000000;
	{
	.reg .b32 %temp; 
	mov.b64 	{%temp, %r2972}, %fd8316;
	}
	and.b32  	%r2973, %r2972, 2146435072;
	setp.ne.s32 	%p2089, %r2973, 2146435072;
	@%p2089 bra 	$L__BB0_742;
	setp.num.f64 	%p2090, %fd1097, %fd1097;
	@%p2090 bra 	$L__BB0_740;
	mov.f64 	%fd8317, 0d4000000000000000;
	add.rn.f64 	%fd12020, %fd1097, %fd8317;
	bra.uni 	$L__BB0_742;
$L__BB0_740:
	setp.neu.f64 	%p2091, %fd1107, 0d7FF0000000000000;
	@%p2091 bra 	$L__BB0_742;
	selp.b32 	%r2974, %r286, %r285, %p3;
	selp.b32 	%r2975, %r2974, %r285, %p2087;
	mov.b32 	%r2976, 0;
	mov.b64 	%fd12020, {%r2976, %r2975};
$L__BB0_742:
	setp.eq.f64 	%p2096, %fd1097, 0d3FF0000000000000;
	selp.f64 	%fd8318, 0d3FF0000000000000, %fd12020, %p2096;
	setp.eq.f64 	%p2097, %fd1096, 0d3FF0000000000000;
	selp.f64 	%fd8319, 0d3FF0000000000000, %fd12019, %p2097;
	add.f64 	%fd1112, %fd8319, %fd8318;
	{
	.reg .b32 %temp; 
	mov.b64 	{%temp, %r309}, %fd1098;
	}
	abs.f64 	%fd1113, %fd1098;
	{ // callseq 196, 0
	.param .b64 param0;
	st.param.f64 	[param0], %fd1113;
	.param .b64 param1;
	st.param.f64 	[param1], 0d4000000000000000;
	.param .b64 retval0;
	call.uni (retval0), 
	__internal_accurate_pow, 
	(
	param0, 
	param1
	);
	ld.param.f64 	%fd8320, [retval0];
	} // callseq 196
	setp.lt.s32 	%p2098, %r309, 0;
	neg.f64 	%fd8322, %fd8320;
	selp.f64 	%fd8323, %fd8322, %fd8320, %p2075;
	selp.f64 	%fd8324, %fd8323, %fd8320, %p2098;
	setp.eq.f64 	%p2099, %fd1098, 0d0000000000000000;
	selp.b32 	%r2977, %r309, 0, %p2075;
	or.b32  	%r2978, %r2977, 2146435072;
	selp.b32 	%r2979, %r2978, %r2977, %p2074;
	mov.b32 	%r2980, 0;
	mov.b64 	%fd8325, {%r2980, %r2979};
	selp.f64 	%fd12021, %fd8325, %fd8324, %p2099;
	add.f64 	%fd8326, %fd1098, 0d4000000000000000;
	{
	.reg .b32 %temp; 
	mov.b64 	{%temp, %r2981}, %fd8326;
	}
	and.b32  	%r2982, %r2981, 2146435072;
	setp.ne.s32 	%p2100, %r2982, 2146435072;
	@%p2100 bra 	$L__BB0_747;
	setp.num.f64 	%p2101, %fd1098, %fd1098;
	@%p2101 bra 	$L__BB0_745;
	mov.f64 	%fd8327, 0d4000000000000000;
	add.rn.f64 	%fd12021, %fd1098, %fd8327;
	bra.uni 	$L__BB0_747;
$L__BB0_745:
	setp.neu.f64 	%p2102, %fd1113, 0d7FF0000000000000;
	@%p2102 bra 	$L__BB0_747;
	selp.b32 	%r2983, %r286, %r285, %p3;
	selp.b32 	%r2984, %r2983, %r285, %p2098;
	mov.b32 	%r2985, 0;
	mov.b64 	%fd12021, {%r2985, %r2984};
$L__BB0_747:
	setp.eq.f64 	%p2107, %fd1098, 0d3FF0000000000000;
	selp.f64 	%fd8328, 0d3FF0000000000000, %fd12021, %p2107;
	add.f64 	%fd8329, %fd1112, %fd8328;
	sqrt.rn.f64 	%fd8330, %fd8329;
	add.f64 	%fd8331, %fd8329, %fd1087;
	div.rn.f64 	%fd8332, %fd1086, %fd8331;
	add.f64 	%fd8333, %fd8329, %fd1089;
	div.rn.f64 	%fd8334, %fd1088, %fd8333;
	sub.f64 	%fd8335, %fd8332, %fd8334;
	div.rn.f64 	%fd8336, %fd1096, %fd8330;
	div.rn.f64 	%fd8337, %fd1097, %fd8330;
	div.rn.f64 	%fd8338, %fd1098, %fd8330;
	mul.f64 	%fd8339, %fd8336, %fd8335;
	mul.f64 	%fd8340, %fd8337, %fd8335;
	mul.f64 	%fd8341, %fd8338, %fd8335;
	mul.f64 	%fd8342, %fd1099, %fd1053;
	mul.f64 	%fd8343, %fd1100, %fd1053;
	mul.f64 	%fd8344, %fd1101, %fd1053;
	mul.f64 	%fd8345, %fd1053, %fd8339;
	mul.f64 	%fd8346, %fd1053, %fd8340;
	mul.f64 	%fd8347, %fd1053, %fd8341;
	div.rn.f64 	%fd8348, %fd8342, 0d4008000000000000;
	div.rn.f64 	%fd8349, %fd8343, 0d4008000000000000;
	div.rn.f64 	%fd8350, %fd8344, 0d4008000000000000;
	div.rn.f64 	%fd8351, %fd8345, 0d4008000000000000;
	div.rn.f64 	%fd8352, %fd8346, 0d4008000000000000;
	div.rn.f64 	%fd8353, %fd8347, 0d4008000000000000;
	add.f64 	%fd8354, %fd1063, %fd1090;
	add.f64 	%fd1118, %fd8354, %fd8348;
	add.f64 	%fd8355, %fd1062, %fd1091;
	add.f64 	%fd1119, %fd8355, %fd8349;
	add.f64 	%fd8356, %fd1061, %fd1092;
	add.f64 	%fd1120, %fd8356, %fd8350;
	add.f64 	%fd8357, %fd1060, %fd1093;
	add.f64 	%fd1121, %fd8357, %fd8351;
	add.f64 	%fd8358, %fd1059, %fd1094;
	add.f64 	%fd1122, %fd8358, %fd8352;
	add.f64 	%fd8359, %fd1058, %fd1095;
	add.f64 	%fd1123, %fd8359, %fd8353;
	fma.rn.f64 	%fd1124, %fd8342, 0d3FE0000000000000, %fd1063;
	fma.rn.f64 	%fd1125, %fd8343, 0d3FE0000000000000, %fd1062;
	fma.rn.f64 	%fd1126, %fd8344, 0d3FE0000000000000, %fd1061;
	fma.rn.f64 	%fd1127, %fd8345, 0d3FE0000000000000, %fd1060;
	fma.rn.f64 	%fd1128, %fd8346, 0d3FE0000000000000, %fd1059;
	fma.rn.f64 	%fd1129, %fd8347, 0d3FE0000000000000, %fd1058;
	{
	.reg .b32 %temp; 
	mov.b64 	{%temp, %r310}, %fd1124;
	}
	abs.f64 	%fd1130, %fd1124;
	{ // callseq 197, 0
	.param .b64 param0;
	st.param.f64 	[param0], %fd1130;
	.param .b64 param1;
	st.param.f64 	[param1], 0d4000000000000000;
	.param .b64 retval0;
	call.uni (retval0), 
	__internal_accurate_pow, 
	(
	param0, 
	param1
	);
	ld.param.f64 	%fd8360, [retval0];
	} // callseq 197
	setp.lt.s32 	%p2108, %r310, 0;
	neg.f64 	%fd8362, %fd8360;
	selp.f64 	%fd8363, %fd8362, %fd8360, %p2075;
	selp.f64 	%fd8364, %fd8363, %fd8360, %p2108;
	setp.eq.f64 	%p2109, %fd1124, 0d0000000000000000;
	selp.b32 	%r2986, %r310, 0, %p2075;
	or.b32  	%r2987, %r2986, 2146435072;
	selp.b32 	%r2988, %r2987, %r2986, %p2074;
	mov.b32 	%r2989, 0;
	mov.b64 	%fd8365, {%r2989, %r2988};
	selp.f64 	%fd12022, %fd8365, %fd8364, %p2109;
	add.f64 	%fd8366, %fd1124, 0d4000000000000000;
	{
	.reg .b32 %temp; 
	mov.b64 	{%temp, %r2990}, %fd8366;
	}
	and.b32  	%r2991, %r2990, 2146435072;
	setp.ne.s32 	%p2110, %r2991, 2146435072;
	@%p2110 bra 	$L__BB0_752;
	setp.num.f64 	%p2111, %fd1124, %fd1124;
	@%p2111 bra 	$L__BB0_750;
	mov.f64 	%fd8367, 0d4000000000000000;
	add.rn.f64 	%fd12022, %fd1124, %fd8367;
	bra.uni 	$L__BB0_752;
$L__BB0_750:
	setp.neu.f64 	%p2112, %fd1130, 0d7FF0000000000000;
	@%p2112 bra 	$L__BB0_752;
	selp.b32 	%r2992, %r286, %r285, %p3;
	selp.b32 	%r2993, %r2992, %r285, %p2108;
	mov.b32 	%r2994, 0;
	mov.b64 	%fd12022, {%r2994, %r2993};
$L__BB0_752:
	{
	.reg .b32 %temp; 
	mov.b64 	{%temp, %r311}, %fd1125;
	}
	abs.f64 	%fd1135, %fd1125;
	{ // callseq 198, 0
	.param .b64 param0;
	st.param.f64 	[param0], %fd1135;
	.param .b64 param1;
	st.param.f64 	[param1], 0d4000000000000000;
	.param .b64 retval0;
	call.uni (retval0), 
	__internal_accurate_pow, 
	(
	param0, 
	param1
	);
	ld.param.f64 	%fd8368, [retval0];
	} // callseq 198
	setp.lt.s32 	%p2117, %r311, 0;
	neg.f64 	%fd8370, %fd8368;
	selp.f64 	%fd8371, %fd8370, %fd8368, %p2075;
	selp.f64 	%fd8372, %fd8371, %fd8368, %p2117;
	setp.eq.f64 	%p2118, %fd1125, 0d0000000000000000;
	selp.b32 	%r2995, %r311, 0, %p2075;
	or.b32  	%r2996, %r2995, 2146435072;
	selp.b32 	%r2997, %r2996, %r2995, %p2074;
	mov.b32 	%r2998, 0;
	mov.b64 	%fd8373, {%r2998, %r2997};
	selp.f64 	%fd12023, %fd8373, %fd8372, %p2118;
	add.f64 	%fd8374, %fd1125, 0d4000000000000000;
	{
	.reg .b32 %temp; 
	mov.b64 	{%temp, %r2999}, %fd8374;
	}
	and.b32  	%r3000, %r2999, 2146435072;
	setp.ne.s32 	%p2119, %r3000, 2146435072;
	@%p2119 bra 	$L__BB0_757;
	setp.num.f64 	%p2120, %fd1125, %fd1125;
	@%p2120 bra 	$L__BB0_755;
	mov.f64 	%fd8375, 0d4000000000000000;
	add.rn.f64 	%fd12023, %fd1125, %fd8375;
	bra.uni 	$L__BB0_757;
$L__BB0_755:
	setp.neu.f64 	%p2121, %fd1135, 0d7FF0000000000000;
	@%p2121 bra 	$L__BB0_757;
	selp.b32 	%r3001, %r286, %r285, %p3;
	selp.b32 	%r3002, %r3001, %r285, %p2117;
	mov.b32 	%r3003, 0;
	mov.b64 	%fd12023, {%r3003, %r3002};
$L__BB0_757:
	setp.eq.f64 	%p2126, %fd1125, 0d3FF0000000000000;
	selp.f64 	%fd8376, 0d3FF0000000000000, %fd12023, %p2126;
	setp.eq.f64 	%p2127, %fd1124, 0d3FF0000000000000;
	selp.f64 	%fd8377, 0d3FF0000000000000, %fd12022, %p2127;
	add.f64 	%fd1140, %fd8377, %fd8376;
	{
	.reg .b32 %temp; 
	mov.b64 	{%temp, %r312}, %fd1126;
	}
	abs.f64 	%fd1141, %fd1126;
	{ // callseq 199, 0
	.param .b64 param0;
	st.param.f64 	[param0], %fd1141;
	.param .b64 param1;
	st.param.f64 	[param1], 0d4000000000000000;
	.param .b64 retval0;
	call.uni (retval0), 
	__internal_accurate_pow, 
	(
	param0, 
	param1
	);
	ld.param.f64 	%fd8378, [retval0];
	} // callseq 199
	setp.lt.s32 	%p2128, %r312, 0;
	neg.f64 	%fd8380, %fd8378;
	selp.f64 	%fd8381, %fd8380, %fd8378, %p2075;
	selp.f64 	%fd8382, %fd8381, %fd8378, %p2128;
	setp.eq.f64 	%p2129, %fd1126, 0d0000000000000000;
	selp.b32 	%r3004, %r312, 0, %p2075;
	or.b32  	%r3005, %r3004, 2146435072;
	selp.b32 	%r3006, %r3005, %r3004, %p2074;
	mov.b32 	%r3007, 0;
	mov.b64 	%fd8383, {%r3007, %r3006};
	selp.f64 	%fd12024, %fd8383, %fd8382, %p2129;
	add.f64 	%fd8384, %fd1126, 0d4000000000000000;
	{
	.reg .b32 %temp; 
	mov.b64 	{%temp, %r3008}, %fd8384;
	}
	and.b32  	%r3009, %r3008, 2146435072;
	setp.ne.s32 	%p2130, %r3009, 2146435072;
	@%p2130 bra 	$L__BB0_762;
	setp.num.f64 	%p2131, %fd1126, %fd1126;
	@%p2131 bra 	$L__BB0_760;
	mov.f64 	%fd8385, 0d4000000000000000;
	add.rn.f64 	%fd12024, %fd1126, %fd8385;
	bra.uni 	$L__BB0_762;
$L__BB0_760:
	setp.neu.f64 	%p2132, %fd1141, 0d7FF0000000000000;
	@%p2132 bra 	$L__BB0_762;
	selp.b32 	%r3010, %r286, %r285, %p3;
	selp.b32 	%r3011, %r3010, %r285, %p2128;
	mov.b32 	%r3012, 0;
	mov.b64 	%fd12024, {%r3012, %r3011};
$L__BB0_762:
	setp.eq.f64 	%p2137, %fd1126, 0d3FF0000000000000;
	selp.f64 	%fd8386, 0d3FF0000000000000, %fd12024, %p2137;
	add.f64 	%fd8387, %fd1140, %fd8386;
	sqrt.rn.f64 	%fd8388, %fd8387;
	add.f64 	%fd8389, %fd8387, %fd1087;
	div.rn.f64 	%fd8390, %fd1086, %fd8389;
	add.f64 	%fd8391, %fd8387, %fd1089;
	div.rn.f64 	%fd8392, %fd1088, %fd8391;
	sub.f64 	%fd8393, %fd8390, %fd8392;
	div.rn.f64 	%fd8394, %fd1124, %fd8388;
	div.rn.f64 	%fd8395, %fd1125, %fd8388;
	div.rn.f64 	%fd8396, %fd1126, %fd8388;
	mul.f64 	%fd8397, %fd8394, %fd8393;
	mul.f64 	%fd8398, %fd8395, %fd8393;
	mul.f64 	%fd8399, %fd8396, %fd8393;
	mul.f64 	%fd8400, %fd1127, %fd1053;
	mul.f64 	%fd8401, %fd1128, %fd1053;
	mul.f64 	%fd8402, %fd1129, %fd1053;
	mul.f64 	%fd8403, %fd1053, %fd8397;
	mul.f64 	%fd8404, %fd1053, %fd8398;
	mul.f64 	%fd8405, %fd1053, %fd8399;
	div.rn.f64 	%fd8406, %fd8400, 0d4008000000000000;
	div.rn.f64 	%fd8407, %fd8401, 0d4008000000000000;
	div.rn.f64 	%fd8408, %fd8402, 0d4008000000000000;
	div.rn.f64 	%fd8409, %fd8403, 0d4008000000000000;
	div.rn.f64 	%fd8410, %fd8404, 0d4008000000000000;
	div.rn.f64 	%fd8411, %fd8405, 0d4008000000000000;
	add.f64 	%fd1146, %fd1118, %fd8406;
	add.f64 	%fd1147, %fd1119, %fd8407;
	add.f64 	%fd1148, %fd1120, %fd8408;
	add.f64 	%fd1149, %fd1121, %fd8409;
	add.f64 	%fd1150, %fd1122, %fd8410;
	add.f64 	%fd1151, %fd1123, %fd8411;
	add.f64 	%fd1152, %fd1063, %fd8400;
	add.f64 	%fd1153, %fd1062, %fd8401;
	add.f64 	%fd1154, %fd1061, %fd8402;
	add.f64 	%fd1155, %fd1060, %fd8403;
	add.f64 	%fd1156, %fd1059, %fd8404;
	add.f64 	%fd1157, %fd1058, %fd8405;
	{
	.reg .b32 %temp; 
	mov.b64 	{%temp, %r313}, %fd1152;
	}
	abs.f64 	%fd1158, %fd1152;
	{ // callseq 200, 0
	.param .b64 param0;
	st.param.f64 	[param0], %fd1158;
	.param .b64 param1;
	st.param.f64 	[param1], 0d4000000000000000;
	.param .b64 retval0;
	call.uni (retval0), 
	__internal_accurate_pow, 
	(
	param0, 
	param1
	);
	ld.param.f64 	%fd8412, [retval0];
	} // callseq 200
	setp.lt.s32 	%p2138, %r313, 0;
	neg.f64 	%fd8414, %fd8412;
	selp.f64 	%fd8415, %fd8414, %fd8412, %p2075;
	selp.f64 	%fd8416, %fd8415, %fd8412, %p2138;
	setp.eq.f64 	%p2139, %fd1152, 0d0000000000000000;
	selp.b32 	%r3013, %r313, 0, %p2075;
	or.b32  	%r3014, %r3013, 2146435072;
	selp.b32 	%r3015, %r3014, %r3013, %p2074;
	mov.b32 	%r3016, 0;
	mov.b64 	%fd8417, {%r3016, %r3015};
	selp.f64 	%fd12025, %fd8417, %fd8416, %p2139;
	add.f64 	%fd8418, %fd1152, 0d4000000000000000;
	{
	.reg .b32 %temp; 
	mov.b64 	{%temp, %r3017}, %fd8418;
	}
	and.b32  	%r3018, %r3017, 2146435072;
	setp.ne.s32 	%p2140, %r3018, 2146435072;
	@%p2140 bra 	$L__BB0_767;
	setp.num.f64 	%p2141, %fd1152, %fd1152;
	@%p2141 bra 	$L__BB0_765;
	mov.f64 	%fd8419, 0d4000000000000000;
	add.rn.f64 	%fd12025, %fd1152, %fd8419;
	bra.uni 	$L__BB0_767;
$L__BB0_765:
	setp.neu.f64 	%p2142, %fd1158, 0d7FF0000000000000;
	@%p2142 bra 	$L__BB0_767;
	setp.lt.s32 	%p2143, %r313, 0;
	selp.b32 	%r3019, %r286, %r285, %p3;
	selp.b32 	%r3020, %r3019, %r285, %p2143;
	mov.b32 	%r3021, 0;
	mov.b64 	%fd12025, {%r3021, %r3020};
$L__BB0_767:
	setp.lt.s32 	%p2144, %r681, 0;
	setp.eq.s32 	%p2145, %r284, 1062207488;
	{
	.reg .b32 %temp; 
	mov.b64 	{%temp, %r314}, %fd1153;
	}
	abs.f64 	%fd1163, %fd1153;
	{ // callseq 201, 0
	.param .b64 param0;
	st.param.f64 	[param0], %fd1163;
	.param .b64 param1;
	st.param.f64 	[param1], 0d4000000000000000;
	.param .b64 retval0;
	call.uni (retval0), 
	__internal_accurate_pow, 
	(
	param0, 
	param1
	);
	ld.param.f64 	%fd8420, [retval0];
	} // callseq 201
	setp.lt.s32 	%p2147, %r314, 0;
	neg.f64 	%fd8422, %fd8420;
	selp.f64 	%fd8423, %fd8422, %fd8420, %p2145;
	selp.f64 	%fd8424, %fd8423, %fd8420, %p2147;
	setp.eq.f64 	%p2148, %fd1153, 0d0000000000000000;
	selp.b32 	%r3022, %r314, 0, %p2145;
	or.b32  	%r3023, %r3022, 2146435072;
	selp.b32 	%r3024, %r3023, %r3022, %p2144;
	mov.b32 	%r3025, 0;
	mov.b64 	%fd8425, {%r3025, %r3024};
	selp.f64 	%fd12026, %fd8425, %fd8424, %p2148;
	add.f64 	%fd8426, %fd1153, 0d4000000000000000;
	{
	.reg .b32 %temp; 
	mov.b64 	{%temp, %r3026}, %fd8426;
	}
	and.b32  	%r3027, %r3026, 2146435072;
	setp.ne.s32 	%p2149, %r3027, 2146435072;
	@%p2149 bra 	$L__BB0_772;
	setp.num.f64 	%p2150, %fd1153, %fd1153;
	@%p2150 bra 	$L__BB0_770;
	mov.f64 	%fd8427, 0d4000000000000000;
	add.rn.f64 	%fd12026, %fd1153, %fd8427;
	bra.uni 	$L__BB0_772;
$L__BB0_770:
	setp.neu.f64 	%p2151, %fd1163, 0d7FF0000000000000;
	@%p2151 bra 	$L__BB0_772;
	setp.lt.s32 	%p2152, %r314, 0;
	selp.b32 	%r3028, %r286, %r285, %p3;
	selp.b32 	%r3029, %r3028, %r285, %p2152;
	mov.b32 	%r3030, 0;
	mov.b64 	%fd12026, {%r3030, %r3029};
$L__BB0_772:
	setp.lt.s32 	%p2153, %r681, 0;
	setp.eq.s32 	%p2154, %r284, 1062207488;
	setp.eq.f64 	%p2156, %fd1153, 0d3FF0000000000000;
	selp.f64 	%fd8428, 0d3FF0000000000000, %fd12026, %p2156;
	setp.eq.f64 	%p2157, %fd1152, 0d3FF0000000000000;
	selp.f64 	%fd8429, 0d3FF0000000000000, %fd12025, %p2157;
	add.f64 	%fd1168, %fd8429, %fd8428;
	{
	.reg .b32 %temp; 
	mov.b64 	{%temp, %r315}, %fd1154;
	}
	abs.f64 	%fd1169, %fd1154;
	{ // callseq 202, 0
	.param .b64 param0;
	st.param.f64 	[param0], %fd1169;
	.param .b64 param1;
	st.param.f64 	[param1], 0d4000000000000000;
	.param .b64 retval0;
	call.uni (retval0), 
	__internal_accurate_pow, 
	(
	param0, 
	param1
	);
	ld.param.f64 	%fd8430, [retval0];
	} // callseq 202
	setp.lt.s32 	%p2158, %r315, 0;
	neg.f64 	%fd8432, %fd8430;
	selp.f64 	%fd8433, %fd8432, %fd8430, %p2154;
	selp.f64 	%fd8434, %fd8433, %fd8430, %p2158;
	setp.eq.f64 	%p2159, %fd1154, 0d0000000000000000;
	selp.b32 	%r3031, %r315, 0, %p2154;
	or.b32  	%r3032, %r3031, 2146435072;
	selp.b32 	%r3033, %r3032, %r3031, %p2153;
	mov.b32 	%r3034, 0;
	mov.b64 	%fd8435, {%r3034, %r3033};
	selp.f64 	%fd12027, %fd8435, %fd8434, %p2159;
	add.f64 	%fd8436, %fd1154, 0d4000000000000000;
	{
	.reg .b32 %temp; 
	mov.b64 	{%temp, %r3035}, %fd8436;
	}
	and.b32  	%r3036, %r3035, 2146435072;
	setp.ne.s32 	%p2160, %r3036, 2146435072;
	@%p2160 bra 	$L__BB0_777;
	setp.num.f64 	%p2161, %fd1154, %fd1154;
	@%p2161 bra 	$L__BB0_775;
	mov.f64 	%fd8437, 0d4000000000000000;
	add.rn.f64 	%fd12027, %fd1154, %fd8437;
	bra.uni 	$L__BB0_777;
$L__BB0_775:
	setp.neu.f64 	%p2162, %fd1169, 0d7FF0000000000000;
	@%p2162 bra 	$L__BB0_777;
	setp.lt.s32 	%p2163, %r315, 0;
	selp.b32 	%r3037, %r286, %r285, %p3;
	selp.b32 	%r3038, %r3037, %r285, %p2163;
	mov.b32 	%r3039, 0;
	mov.b64 	%fd12027, {%r3039, %r3038};
$L__BB0_777:
	setp.eq.f64 	%p2164, %fd1154, 0d3FF0000000000000;
	selp.f64 	%fd8438, 0d3FF0000000000000, %fd12027, %p2164;
	add.f64 	%fd8439, %fd1168, %fd8438;
	sqrt.rn.f64 	%fd8440, %fd8439;
	add.f64 	%fd8441, %fd8439, %fd1087;
	div.rn.f64 	%fd8442, %fd1086, %fd8441;
	add.f64 	%fd8443, %fd8439, %fd1089;
	div.rn.f64 	%fd8444, %fd1088, %fd8443;
	sub.f64 	%fd8445, %fd8442, %fd8444;
	div.rn.f64 	%fd8446, %fd1152, %fd8440;
	div.rn.f64 	%fd8447, %fd1153, %fd8440;
	div.rn.f64 	%fd8448, %fd1154, %fd8440;
	mul.f64 	%fd8449, %fd8446, %fd8445;
	mul.f64 	%fd8450, %fd8447, %fd8445;
	mul.f64 	%fd8451, %fd8448, %fd8445;
	mul.f64 	%fd8452, %fd1155, %fd1053;
	mul.f64 	%fd8453, %fd1156, %fd1053;
	mul.f64 	%fd8454, %fd1157, %fd1053;
	mul.f64 	%fd8455, %fd1053, %fd8449;
	mul.f64 	%fd8456, %fd1053, %fd8450;
	mul.f64 	%fd8457, %fd1053, %fd8451;
	div.rn.f64 	%fd8458, %fd8452, 0d4018000000000000;
	div.rn.f64 	%fd8459, %fd8453, 0d4018000000000000;
	div.rn.f64 	%fd8460, %fd8454, 0d4018000000000000;
	div.rn.f64 	%fd8461, %fd8455, 0d4018000000000000;
	div.rn.f64 	%fd8462, %fd8456, 0d4018000000000000;
	div.rn.f64 	%fd8463, %fd8457, 0d4018000000000000;
	add.f64 	%fd12068, %fd1146, %fd8458;
	add.f64 	%fd12069, %fd1147, %fd8459;
	add.f64 	%fd12070, %fd1148, %fd8460;
	add.f64 	%fd12071, %fd1149, %fd8461;
	add.f64 	%fd12072, %fd1150, %fd8462;
	add.f64 	%fd12073, %fd1151, %fd8463;
	bra.uni 	$L__BB0_974;
$L__BB0_778:
	setp.eq.s32 	%p1667, %r303, 2;
	@%p1667 bra 	$L__BB0_913;
	setp.ne.s32 	%p1668, %r303, 1;
	mov.f64 	%fd12068, %fd12015;
	mov.f64 	%fd12069, %fd12014;
	mov.f64 	%fd12070, %fd12013;
	mov.f64 	%fd12071, %fd12012;
	mov.f64 	%fd12072, %fd12011;
	mov.f64 	%fd12073, %fd12010;
	@%p1668 bra 	$L__BB0_974;
	setp.lt.s32 	%p1789, %r681, 0;
	setp.eq.s32 	%p1790, %r284, 1062207488;
	{
	.reg .b32 %temp; 
	mov.b64 	{%temp, %r316}, %fd1063;
	}
	abs.f64 	%fd1180, %fd1063;
	{ // callseq 167, 0
	.param .b64 param0;
	st.param.f64 	[param0], %fd1180;
	.param .b64 param1;
	st.param.f64 	[param1], 0d4000000000000000;
	.param .b64 retval0;
	call.uni (retval0), 
	__internal_accurate_pow, 
	(
	param0, 
	param1
	);
	ld.param.f64 	%fd7581, [retval0];
	} // callseq 167
	setp.lt.s32 	%p1792, %r316, 0;
	neg.f64 	%fd7583, %fd7581;
	selp.f64 	%fd7584, %fd7583, %fd7581, %p1790;
	selp.f64 	%fd7585, %fd7584, %fd7581, %p1792;
	setp.eq.f64 	%p1793, %fd1063, 0d0000000000000000;
	selp.b32 	%r2660, %r316, 0, %p1790;
	or.b32  	%r2661, %r2660, 2146435072;
	selp.b32 	%r2662, %r2661, %r2660, %p1789;
	mov.b32 	%r2663, 0;
	mov.b64 	%fd7586, {%r2663, %r2662};
	selp.f64 	%fd12028, %fd7586, %fd7585, %p1793;
	add.f64 	%fd7587, %fd1063, 0d4000000000000000;
	{
	.reg .b32 %temp; 
	mov.b64 	{%temp, %r2664}, %fd7587;
	}
	and.b32  	%r2665, %r2664, 2146435072;
	setp.ne.s32 	%p1794, %r2665, 2146435072;
	@%p1794 bra 	$L__BB0_785;
	setp.num.f64 	%p1795, %fd1063, %fd1063;
	@%p1795 bra 	$L__BB0_783;
	mov.f64 	%fd7588, 0d4000000000000000;
	add.rn.f64 	%fd12028, %fd1063, %fd7588;
	bra.uni 	$L__BB0_785;
$L__BB0_783:
	setp.neu.f64 	%p1796, %fd1180, 0d7FF0000000000000;
	@%p1796 bra 	$L__BB0_785;
	setp.lt.s32 	%p1797, %r316, 0;
	selp.b32 	%r2666, %r286, %r285, %p3;
	selp.b32 	%r2667, %r2666, %r285, %p1797;
	mov.b32 	%r2668, 0;
	mov.b64 	%fd12028, {%r2668, %r2667};
$L__BB0_785:
	setp.lt.s32 	%p1798, %r681, 0;
	setp.eq.s32 	%p1799, %r284, 1062207488;
	{
	.reg .b32 %temp; 
	mov.b64 	{%temp, %r317}, %fd1062;
	}
	abs.f64 	%fd1185, %fd1062;
	{ // callseq 168, 0
	.param .b64 param0;
	st.param.f64 	[param0], %fd1185;
	.param .b64 param1;
	st.param.f64 	[param1], 0d4000000000000000;
	.param .b64 retval0;
	call.uni (retval0), 
	__internal_accurate_pow, 
	(
	param0, 
	param1
	);
	ld.param.f64 	%fd7589, [retval0];
	} // callseq 168
	setp.lt.s32 	%p1801, %r317, 0;
	neg.f64 	%fd7591, %fd7589;
	selp.f64 	%fd7592, %fd7591, %fd7589, %p1799;
	selp.f64 	%fd7593, %fd7592, %fd7589, %p1801;
	setp.eq.f64 	%p1802, %fd1062, 0d0000000000000000;
	selp.b32 	%r2669, %r317, 0, %p1799;
	or.b32  	%r2670, %r2669, 2146435072;
	selp.b32 	%r2671, %r2670, %r2669, %p1798;
	mov.b32 	%r2672, 0;
	mov.b64 	%fd7594, {%r2672, %r2671};
	selp.f64 	%fd12029, %fd7594, %fd7593, %p1802;
	add.f64 	%fd7595, %fd1062, 0d4000000000000000;
	{
	.reg .b32 %temp; 
	mov.b64 	{%temp, %r2673}, %fd7595;
	}
	and.b32  	%r2674, %r2673, 2146435072;
	setp.ne.s32 	%p1803, %r2674, 2146435072;
	@%p1803 bra 	$L__BB0_790;
	setp.num.f64 	%p1804, %fd1062, %fd1062;
	@%p1804 bra 	$L__BB0_788;
	mov.f64 	%fd7596, 0d4000000000000000;
	add.rn.f64 	%fd12029, %fd1062, %fd7596;
	bra.uni 	$L__BB0_790;
$L__BB0_788:
	setp.neu.f64 	%p1805, %fd1185, 0d7FF0000000000000;
	@%p1805 bra 	$L__BB0_790;
	setp.lt.s32 	%p1806, %r317, 0;
	selp.b32 	%r2675, %r286, %r285, %p3;
	selp.b32 	%r2676, %r2675, %r285, %p1806;
	mov.b32 	%r2677, 0;
	mov.b64 	%fd12029, {%r2677, %r2676};
$L__BB0_790:
	setp.lt.s32 	%p1807, %r681, 0;
	setp.eq.s32 	%p1808, %r284, 1062207488;
	setp.eq.f64 	%p1810, %fd1062, 0d3FF0000000000000;
	selp.f64 	%fd7597, 0d3FF0000000000000, %fd12029, %p1810;
	setp.eq.f64 	%p1811, %fd1063, 0d3FF0000000000000;
	selp.f64 	%fd7598, 0d3FF0000000000000, %fd12028, %p1811;
	add.f64 	%fd1190, %fd7598, %fd7597;
	{
	.reg .b32 %temp; 
	mov.b64 	{%temp, %r318}, %fd1061;
	}
	abs.f64 	%fd1191, %fd1061;
	{ // callseq 169, 0
	.param .b64 param0;
	st.param.f64 	[param0], %fd1191;
	.param .b64 param1;
	st.param.f64 	[param1], 0d4000000000000000;
	.param .b64 retval0;
	call.uni (retval0), 
	__internal_accurate_pow, 
	(
	param0, 
	param1
	);
	ld.param.f64 	%fd7599, [retval0];
	} // callseq 169
	setp.lt.s32 	%p1812, %r318, 0;
	neg.f64 	%fd7601, %fd7599;
	selp.f64 	%fd7602, %fd7601, %fd7599, %p1808;
	selp.f64 	%fd7603, %fd7602, %fd7599, %p1812;
	setp.eq.f64 	%p1813, %fd1061, 0d0000000000000000;
	selp.b32 	%r2678, %r318, 0, %p1808;
	or.b32  	%r2679, %r2678, 2146435072;
	selp.b32 	%r2680, %r2679, %r2678, %p1807;
	mov.b32 	%r2681, 0;
	mov.b64 	%fd7604, {%r2681, %r2680};
	selp.f64 	%fd12030, %fd7604, %fd7603, %p1813;
	add.f64 	%fd7605, %fd1061, 0d4000000000000000;
	{
	.reg .b32 %temp; 
	mov.b64 	{%temp, %r2682}, %fd7605;
	}
	and.b32  	%r2683, %r2682, 2146435072;
	setp.ne.s32 	%p1814, %r2683, 2146435072;
	@%p1814 bra 	$L__BB0_795;
	setp.num.f64 	%p1815, %fd1061, %fd1061;
	@%p1815 bra 	$L__BB0_793;
	mov.f64 	%fd7606, 0d4000000000000000;
	add.rn.f64 	%fd12030, %fd1061, %fd7606;
	bra.uni 	$L__BB0_795;
$L__BB0_793:
	setp.neu.f64 	%p1816, %fd1191, 0d7FF0000000000000;
	@%p1816 bra 	$L__BB0_795;
	setp.lt.s32 	%p1817, %r318, 0;
	selp.b32 	%r2684, %r286, %r285, %p3;
	selp.b32 	%r2685, %r2684, %r285, %p1817;
	mov.b32 	%r2686, 0;
	mov.b64 	%fd12030, {%r2686, %r2685};
$L__BB0_795:
	setp.lt.s32 	%p1818, %r681, 0;
	setp.eq.s32 	%p1819, %r284, 1062207488;
	setp.eq.f64 	%p1821, %fd1061, 0d3FF0000000000000;
	selp.f64 	%fd7607, 0d3FF0000000000000, %fd12030, %p1821;
	add.f64 	%fd7608, %fd1190, %fd7607;
	sqrt.rn.f64 	%fd1196, %fd7608;
	ld.global.u64 	%rd92, [%rd89+192648];
	ld.f64 	%fd1197, [%rd92+336024];
	mul.f64 	%fd7609, %fd1197, %fd1196;
	ld.f64 	%fd1198, [%rd92+336000];
	mul.f64 	%fd7610, %fd1198, %fd7609;
	div.rn.f64 	%fd7611, %fd7610, 0d4059000000000000;
	fma.rn.f64 	%fd7612, %fd7611, 0d409F400000000000, 0d3FF0000000000000;
	cvt.rzi.s32.f64 	%r2687, %fd7612;
	min.s32 	%r2688, %r2687, 2000;
	mul.wide.s32 	%rd476, %r2688, 8;
	add.s64 	%rd477, %rd92, %rd476;
	ld.f64 	%fd7613, [%rd477+272000];
	ld.f64 	%fd1199, [%rd92+336008];
	mul.f64 	%fd1200, %fd7613, %fd1199;
	ld.f64 	%fd1201, [%rd477+240000];
	ld.f64 	%fd1202, [%rd477+304000];
	ld.f64 	%fd1203, [%rd92+336016];
	ld.f64 	%fd1204, [%rd853+136];
	ld.f64 	%fd1205, [%rd853+240];
	neg.f64 	%fd1206, %fd1205;
	{
	.reg .b32 %temp; 
	mov.b64 	{%temp, %r319}, %fd1060;
	}
	abs.f64 	%fd1207, %fd1060;
	{ // callseq 170, 0
	.param .b64 param0;
	st.param.f64 	[param0], %fd1207;
	.param .b64 param1;
	st.param.f64 	[param1], 0d4000000000000000;
	.param .b64 retval0;
	call.uni (retval0), 
	__internal_accurate_pow, 
	(
	param0, 
	param1
	);
	ld.param.f64 	%fd7614, [retval0];
	} // callseq 170
	setp.lt.s32 	%p1822, %r319, 0;
	neg.f64 	%fd7616, %fd7614;
	selp.f64 	%fd7617, %fd7616, %fd7614, %p1819;
	selp.f64 	%fd7618, %fd7617, %fd7614, %p1822;
	setp.eq.f64 	%p1823, %fd1060, 0d0000000000000000;
	selp.b32 	%r2689, %r319, 0, %p1819;
	or.b32  	%r2690, %r2689, 2146435072;
	selp.b32 	%r2691, %r2690, %r2689, %p1818;
	mov.b32 	%r2692, 0;
	mov.b64 	%fd7619, {%r2692, %r2691};
	selp.f64 	%fd12031, %fd7619, %fd7618, %p1823;
	add.f64 	%fd7620, %fd1060, 0d4000000000000000;
	{
	.reg .b32 %temp; 
	mov.b64 	{%temp, %r2693}, %fd7620;
	}
	and.b32  	%r2694, %r2693, 2146435072;
	setp.ne.s32 	%p1824, %r2694, 2146435072;
	@%p1824 bra 	$L__BB0_800;
	setp.num.f64 	%p1825, %fd1060, %fd1060;
	@%p1825 bra 	$L__BB0_798;
	mov.f64 	%fd7621, 0d4000000000000000;
	add.rn.f64 	%fd12031, %fd1060, %fd7621;
	bra.uni 	$L__BB0_800;
$L__BB0_798:
	setp.neu.f64 	%p1826, %fd1207, 0d7FF0000000000000;
	@%p1826 bra 	$L__BB0_800;
	setp.lt.s32 	%p1827, %r319, 0;
	selp.b32 	%r2695, %r286, %r285, %p3;
	selp.b32 	%r2696, %r2695, %r285, %p1827;
	mov.b32 	%r2697, 0;
	mov.b64 	%fd12031, {%r2697, %r2696};
$L__BB0_800:
	setp.lt.s32 	%p1828, %r681, 0;
	setp.eq.s32 	%p1829, %r284, 1062207488;
	{
	.reg .b32 %temp; 
	mov.b64 	{%temp, %r320}, %fd1059;
	}
	abs.f64 	%fd1212, %fd1059;
	{ // callseq 171, 0
	.param .b64 param0;
	st.param.f64 	[param0], %fd1212;
	.param .b64 param1;
	st.param.f64 	[param1], 0d4000000000000000;
	.param .b64 retval0;
	call.uni (retval0), 
	__internal_accurate_pow, 
	(
	param0, 
	param1
	);
	ld.param.f64 	%fd7622, [retval0];
	} // callseq 171
	setp.lt.s32 	%p1831, %r320, 0;
	neg.f64 	%fd7624, %fd7622;
	selp.f64 	%fd7625, %fd7624, %fd7622, %p1829;
	selp.f64 	%fd7626, %fd7625, %fd7622, %p1831;
	setp.eq.f64 	%p1832, %fd1059, 0d0000000000000000;
	selp.b32 	%r2698, %r320, 0, %p1829;
	or.b32  	%r2699, %r2698, 2146435072;
	selp.b32 	%r2700, %r2699, %r2698, %p1828;
	mov.b32 	%r2701, 0;
	mov.b64 	%fd7627, {%r2701, %r2700};
	selp.f64 	%fd12032, %fd7627, %fd7626, %p1832;
	add.f64 	%fd7628, %fd1059, 0d4000000000000000;
	{
	.reg .b32 %temp; 
	mov.b64 	{%temp, %r2702}, %fd7628;
	}
	and.b32  	%r2703, %r2702, 2146435072;
	setp.ne.s32 	%p1833, %r2703, 2146435072;
	@%p1833 bra 	$L__BB0_805;
	setp.num.f64 	%p1834, %fd1059, %fd1059;
	@%p1834 bra 	$L__BB0_803;
	mov.f64 	%fd7629, 0d4000000000000000;
	add.rn.f64 	%fd12032, %fd1059, %fd7629;
	bra.uni 	$L__BB0_805;
$L__BB0_803:
	setp.neu.f64 	%p1835, %fd1212, 0d7FF0000000000000;
	@%p1835 bra 	$L__BB0_805;
	setp.lt.s32 	%p1836, %r320, 0;
	selp.b32 	%r2704, %r286, %r285, %p3;
	selp.b32 	%r2705, %r2704, %r285, %p1836;
	mov.b32 	%r2706, 0;
	mov.b64 	%fd12032, {%r2706, %r2705};
$L__BB0_805:
	setp.lt.s32 	%p1837, %r681, 0;
	setp.eq.s32 	%p1838, %r284, 1062207488;
	setp.eq.f64 	%p1840, %fd1059, 0d3FF0000000000000;
	selp.f64 	%fd7630, 0d3FF0000000000000, %fd12032, %p1840;
	setp.eq.f64 	%p1841, %fd1060, 0d3FF0000000000000;
	selp.f64 	%fd7631, 0d3FF0000000000000, %fd12031, %p1841;
	add.f64 	%fd1217, %fd7631, %fd7630;
	{
	.reg .b32 %temp; 
	mov.b64 	{%temp, %r321}, %fd1058;
	}
	abs.f64 	%fd1218, %fd1058;
	{ // callseq 172, 0
	.param .b64 param0;
	st.param.f64 	[param0], %fd1218;
	.param .b64 param1;
	st.param.f64 	[param1], 0d4000000000000000;
	.param .b64 retval0;
	call.uni (retval0), 
	__internal_accurate_pow, 
	(
	param0, 
	param1
	);
	ld.param.f64 	%fd7632, [retval0];
	} // callseq 172
	setp.lt.s32 	%p1842, %r321, 0;
	neg.f64 	%fd7634, %fd7632;
	selp.f64 	%fd7635, %fd7634, %fd7632, %p1838;
	selp.f64 	%fd7636, %fd7635, %fd7632, %p1842;
	setp.eq.f64 	%p1843, %fd1058, 0d0000000000000000;
	selp.b32 	%r2707, %r321, 0, %p1838;
	or.b32  	%r2708, %r2707, 2146435072;
	selp.b32 	%r2709, %r2708, %r2707, %p1837;
	mov.b32 	%r2710, 0;
	mov.b64 	%fd7637, {%r2710, %r2709};
	selp.f64 	%fd12033, %fd7637, %fd7636, %p1843;
	add.f64 	%fd7638, %fd1058, 0d4000000000000000;
	{
	.reg .b32 %temp; 
	mov.b64 	{%temp, %r2711}, %fd7638;
	}
	and.b32  	%r2712, %r2711, 2146435072;
	setp.ne.s32 	%p1844, %r2712, 2146435072;
	@%p1844 bra 	$L__BB0_810;
	setp.num.f64 	%p1845, %fd1058, %fd1058;
	@%p1845 bra 	$L__BB0_808;
	mov.f64 	%fd7639, 0d4000000000000000;
	add.rn.f64 	%fd12033, %fd1058, %fd7639;
	bra.uni 	$L__BB0_810;
$L__BB0_808:
	setp.neu.f64 	%p1846, %fd1218, 0d7FF0000000000000;
	@%p1846 bra 	$L__BB0_810;
	setp.lt.s32 	%p1847, %r321, 0;
	selp.b32 	%r2713, %r286, %r285, %p3;
	selp.b32 	%r2714, %r2713, %r285, %p1847;
	mov.b32 	%r2715, 0;
	mov.b64 	%fd12033, {%r2715, %r2714};
$L__BB0_810:
	setp.eq.f64 	%p1848, %fd1058, 0d3FF0000000000000;
	selp.f64 	%fd7640, 0d3FF0000000000000, %fd12033, %p1848;
	add.f64 	%fd1223, %fd1217, %fd7640;
	sqrt.rn.f64 	%fd1224, %fd1223;
	mul.f64 	%fd7641, %fd1201, %fd1199;
	div.rn.f64 	%fd1225, %fd1224, %fd7641;
	neg.f64 	%fd7642, %fd1225;
	mul.f64 	%fd1226, %fd1225, %fd7642;
	fma.rn.f64 	%fd7643, %fd1226, 0d3FF71547652B82FE, 0d4338000000000000;
	{
	.reg .b32 %temp; 
	mov.b64 	{%r322, %temp}, %fd7643;
	}
	mov.f64 	%fd7644, 0dC338000000000000;
	add.rn.f64 	%fd7645, %fd7643, %fd7644;
	fma.rn.f64 	%fd7646, %fd7645, 0dBFE62E42FEFA39EF, %fd1226;
	fma.rn.f64 	%fd7647, %fd7645, 0dBC7ABC9E3B39803F, %fd7646;
	fma.rn.f64 	%fd7648, %fd7647, 0d3E5ADE1569CE2BDF, 0d3E928AF3FCA213EA;
	fma.rn.f64 	%fd7649, %fd7648, %fd7647, 0d3EC71DEE62401315;
	fma.rn.f64 	%fd7650, %fd7649, %fd7647, 0d3EFA01997C89EB71;
	fma.rn.f64 	%fd7651, %fd7650, %fd7647, 0d3F2A01A014761F65;
	fma.rn.f64 	%fd7652, %fd7651, %fd7647, 0d3F56C16C1852B7AF;
	fma.rn.f64 	%fd7653, %fd7652, %fd7647, 0d3F81111111122322;
	fma.rn.f64 	%fd7654, %fd7653, %fd7647, 0d3FA55555555502A1;
	fma.rn.f64 	%fd7655, %fd7654, %fd7647, 0d3FC5555555555511;
	fma.rn.f64 	%fd7656, %fd7655, %fd7647, 0d3FE000000000000B;
	fma.rn.f64 	%fd7657, %fd7656, %fd7647, 0d3FF0000000000000;
	fma.rn.f64 	%fd7658, %fd7657, %fd7647, 0d3FF0000000000000;
	{
	.reg .b32 %temp; 
	mov.b64 	{%r323, %temp}, %fd7658;
	}
	{
	.reg .b32 %temp; 
	mov.b64 	{%temp, %r324}, %fd7658;
	}
	shl.b32 	%r2716, %r322, 20;
	add.s32 	%r2717, %r2716, %r324;
	mov.b64 	%fd12034, {%r323, %r2717};
	{
	.reg .b32 %temp; 
	mov.b64 	{%temp, %r2718}, %fd1226;
	}
	mov.b32 	%f102, %r2718;
	abs.f32 	%f13, %f102;
	setp.lt.f32 	%p1849, %f13, 0f4086232B;
	@%p1849 bra 	$L__BB0_813;
	setp.lt.f64 	%p1850, %fd1226, 0d0000000000000000;
	add.f64 	%fd7659, %fd1226, 0d7FF0000000000000;
	selp.f64 	%fd12034, 0d0000000000000000, %fd7659, %p1850;
	setp.geu.f32 	%p1851, %f13, 0f40874800;
	@%p1851 bra 	$L__BB0_813;
	shr.u32 	%r2719, %r322, 31;
	add.s32 	%r2720, %r322, %r2719;
	shr.s32 	%r2721, %r2720, 1;
	shl.b32 	%r2722, %r2721, 20;
	add.s32 	%r2723, %r324, %r2722;
	mov.b64 	%fd7660, {%r323, %r2723};
	sub.s32 	%r2724, %r322, %r2721;
	shl.b32 	%r2725, %r2724, 20;
	add.s32 	%r2726, %r2725, 1072693248;
	mov.b32 	%r2727, 0;
	mov.b64 	%fd7661, {%r2727, %r2726};
	mul.f64 	%fd12034, %fd7661, %fd7660;
$L__BB0_813:
	abs.f64 	%fd7662, %fd1225;
	fma.rn.f64 	%fd7663, %fd7662, 0dBCF0679AFBA6F279, 0d3D47088FDB46FA5F;
	fma.rn.f64 	%fd7664, %fd7663, %fd7662, 0dBD8DF9F9B976A9B2;
	fma.rn.f64 	%fd7665, %fd7664, %fd7662, 0d3DC7F1F5590CC332;
	fma.rn.f64 	%fd7666, %fd7665, %fd7662, 0dBDFA28A3CD2D56C4;
	fma.rn.f64 	%fd7667, %fd7666, %fd7662, 0d3E2485EE67835925;
	fma.rn.f64 	%fd7668, %fd7667, %fd7662, 0dBE476DB45919F583;
	fma.rn.f64 	%fd7669, %fd7668, %fd7662, 0d3E62D698D98C8D71;
	fma.rn.f64 	%fd7670, %fd7669, %fd7662, 0dBE720A2C7155D5C6;
	fma.rn.f64 	%fd7671, %fd7670, %fd7662, 0dBE41D29B37CA1397;
	fma.rn.f64 	%fd7672, %fd7671, %fd7662, 0d3EA2EF6CC0F67A49;
	fma.rn.f64 	%fd7673, %fd7672, %fd7662, 0dBEC102B892333B6F;
	fma.rn.f64 	%fd7674, %fd7673, %fd7662, 0d3ECA30375BA9A84E;
	fma.rn.f64 	%fd7675, %fd7674, %fd7662, 0d3ECAAD18DEDEA43E;
	fma.rn.f64 	%fd7676, %fd7675, %fd7662, 0dBEFF05355BC5B225;
	fma.rn.f64 	%fd7677, %fd7676, %fd7662, 0d3F10E37A3108BC8B;
	fma.rn.f64 	%fd7678, %fd7677, %fd7662, 0d3EFB292D828E5CB2;
	fma.rn.f64 	%fd7679, %fd7678, %fd7662, 0dBF4356626EBF9BFA;
	fma.rn.f64 	%fd7680, %fd7679, %fd7662, 0d3F5BCA68F73D6AFC;
	fma.rn.f64 	%fd7681, %fd7680, %fd7662, 0dBF2B6B69EBBC280B;
	fma.rn.f64 	%fd7682, %fd7681, %fd7662, 0dBF9396685912A453;
	fma.rn.f64 	%fd7683, %fd7682, %fd7662, 0d3FBA4F4E2A1ABEF8;
	fma.rn.f64 	%fd7684, %fd7683, %fd7662, 0d3FE45F306DC9C8BB;
	fma.rn.f64 	%fd7685, %fd7684, %fd7662, 0d3FC06EBA8214DB69;
	fma.rn.f64 	%fd7686, %fd7685, %fd7662, %fd7662;
	neg.f64 	%fd7687, %fd7686;
	cvt.rn.f32.f64 	%f103, %fd7686;
	mul.f32 	%f104, %f103, 0fBFB8AA3B;
	cvt.rni.f32.f32 	%f105, %f104;
	cvt.f64.f32 	%fd7688, %f105;
	fma.rn.f64 	%fd7689, %fd7688, 0dBFE62E42FEFA39EF, %fd7687;
	ex2.approx.ftz.f32 	%f106, %f105;
	cvt.f64.f32 	%fd7690, %f106;
	mul.f64 	%fd7691, %fd1200, %fd1204;
	mul.f64 	%fd7692, %fd1200, %fd1206;
	sub.f64 	%fd7693, %fd7692, %fd7691;
	setp.lt.s32 	%p1852, %r681, 0;
	setp.eq.s32 	%p1853, %r284, 1062207488;
	add.f64 	%fd7694, %fd1225, %fd1225;
	div.rn.f64 	%fd7695, %fd7694, 0dBFFC5BF891B4EF6A;
	setp.ge.f64 	%p1855, %fd7662, 0d4017AFB48DC96626;
	fma.rn.f64 	%fd7696, %fd7689, 0d3E5AE904A4741B81, 0d3E928A27F89B6999;
	fma.rn.f64 	%fd7697, %fd7696, %fd7689, 0d3EC71DE715FF7E07;
	fma.rn.f64 	%fd7698, %fd7697, %fd7689, 0d3EFA019A6B0AC45A;
	fma.rn.f64 	%fd7699, %fd7698, %fd7689, 0d3F2A01A017EED94F;
	fma.rn.f64 	%fd7700, %fd7699, %fd7689, 0d3F56C16C17F2A71B;
	fma.rn.f64 	%fd7701, %fd7700, %fd7689, 0d3F811111111173C4;
	fma.rn.f64 	%fd7702, %fd7701, %fd7689, 0d3FA555555555211A;
	fma.rn.f64 	%fd7703, %fd7702, %fd7689, 0d3FC5555555555540;
	fma.rn.f64 	%fd7704, %fd7703, %fd7689, 0d3FE0000000000005;
	mul.f64 	%fd7705, %fd7689, %fd7704;
	sub.f64 	%fd7706, %fd7662, %fd7686;
	fma.rn.f64 	%fd7707, %fd7685, %fd7662, %fd7706;
	neg.f64 	%fd7708, %fd7707;
	fma.rn.f64 	%fd7709, %fd7705, %fd7689, %fd7708;
	add.f64 	%fd7710, %fd7689, %fd7709;
	neg.f64 	%fd7711, %fd7710;
	mov.f64 	%fd7712, 0d3FF0000000000000;
	sub.f64 	%fd7713, %fd7712, %fd7690;
	fma.rn.f64 	%fd7714, %fd7711, %fd7690, %fd7713;
	selp.f64 	%fd7715, 0d3FF0000000000000, %fd7714, %p1855;
	copysign.f64 	%fd7716, %fd1225, %fd7715;
	fma.rn.f64 	%fd7717, %fd7695, %fd12034, %fd7716;
	mul.f64 	%fd7718, %fd1205, 0dC02921FB54442D18;
	ld.f64 	%fd7719, [%rd92+336032];
	mul.f64 	%fd1231, %fd7718, %fd7719;
	div.rn.f64 	%fd7720, %fd1231, %fd1223;
	mul.f64 	%fd7721, %fd7717, %fd7720;
	mul.f64 	%fd7722, %fd1202, %fd1203;
	mul.f64 	%fd7723, %fd7722, %fd7721;
	div.rn.f64 	%fd7724, %fd1063, %fd1196;
	div.rn.f64 	%fd7725, %fd1062, %fd1196;
	div.rn.f64 	%fd7726, %fd1061, %fd1196;
	mul.f64 	%fd7727, %fd7724, %fd7693;
	mul.f64 	%fd7728, %fd7725, %fd7693;
	mul.f64 	%fd7729, %fd7726, %fd7693;
	div.rn.f64 	%fd7730, %fd1060, %fd1224;
	mul.f64 	%fd7731, %fd7730, %fd7723;
	div.rn.f64 	%fd7732, %fd1059, %fd1224;
	mul.f64 	%fd7733, %fd7732, %fd7723;
	div.rn.f64 	%fd7734, %fd1058, %fd1224;
	mul.f64 	%fd7735, %fd7734, %fd7723;
	sub.f64 	%fd7736, %fd7727, %fd7731;
	sub.f64 	%fd7737, %fd7728, %fd7733;
	sub.f64 	%fd7738, %fd7729, %fd7735;
	mul.f64 	%fd7739, %fd1060, %fd1053;
	mul.f64 	%fd7740, %fd1059, %fd1053;
	mul.f64 	%fd7741, %fd1058, %fd1053;
	mul.f64 	%fd7742, %fd1053, %fd7736;
	mul.f64 	%fd7743, %fd1053, %fd7737;
	mul.f64 	%fd7744, %fd1053, %fd7738;
	div.rn.f64 	%fd1232, %fd7739, 0d4018000000000000;
	div.rn.f64 	%fd1233, %fd7740, 0d4018000000000000;
	div.rn.f64 	%fd1234, %fd7741, 0d4018000000000000;
	div.rn.f64 	%fd1235, %fd7742, 0d4018000000000000;
	div.rn.f64 	%fd1236, %fd7743, 0d4018000000000000;
	div.rn.f64 	%fd1237, %fd7744, 0d4018000000000000;
	fma.rn.f64 	%fd1238, %fd7739, 0d3FE0000000000000, %fd1063;
	fma.rn.f64 	%fd1239, %fd7740, 0d3FE0000000000000, %fd1062;
	fma.rn.f64 	%fd1240, %fd7741, 0d3FE0000000000000, %fd1061;
	fma.rn.f64 	%fd1241, %fd7742, 0d3FE0000000000000, %fd1060;
	fma.rn.f64 	%fd1242, %fd7743, 0d3FE0000000000000, %fd1059;
	fma.rn.f64 	%fd1243, %fd7744, 0d3FE0000000000000, %fd1058;
	{
	.reg .b32 %temp; 
	mov.b64 	{%temp, %r325}, %fd1238;
	}
	abs.f64 	%fd1244, %fd1238;
	{ // callseq 173, 0
	.param .b64 param0;
	st.param.f64 	[param0], %fd1244;
	.param .b64 param1;
	st.param.f64 	[param1], 0d4000000000000000;
	.param .b64 retval0;
	call.uni (retval0), 
	__internal_accurate_pow, 
	(
	param0, 
	param1
	);
	ld.param.f64 	%fd7745, [retval0];
	} // callseq 173
	setp.lt.s32 	%p1856, %r325, 0;
	neg.f64 	%fd7747, %fd7745;
	selp.f64 	%fd7748, %fd7747, %fd7745, %p1853;
	selp.f64 	%fd7749, %fd7748, %fd7745, %p1856;
	setp.eq.f64 	%p1857, %fd1238, 0d0000000000000000;
	selp.b32 	%r2728, %r325, 0, %p1853;
	or.b32  	%r2729, %r2728, 2146435072;
	selp.b32 	%r2730, %r2729, %r2728, %p1852;
	mov.b32 	%r2731, 0;
	mov.b64 	%fd7750, {%r2731, %r2730};
	selp.f64 	%fd12035, %fd7750, %fd7749, %p1857;
	add.f64 	%fd7751, %fd1238, 0d4000000000000000;
	{
	.reg .b32 %temp; 
	mov.b64 	{%temp, %r2732}, %fd7751;
	}
	and.b32  	%r2733, %r2732, 2146435072;
	setp.ne.s32 	%p1858, %r2733, 2146435072;
	@%p1858 bra 	$L__BB0_818;
	setp.num.f64 	%p1859, %fd1238, %fd1238;
	@%p1859 bra 	$L__BB0_816;
	mov.f64 	%fd7752, 0d4000000000000000;
	add.rn.f64 	%fd12035, %fd1238, %fd7752;
	bra.uni 	$L__BB0_818;
$L__BB0_816:
	setp.neu.f64 	%p1860, %fd1244, 0d7FF0000000000000;
	@%p1860 bra 	$L__BB0_818;
	selp.b32 	%r2734, %r286, %r285, %p3;
	selp.b32 	%r2735, %r2734, %r285, %p1856;
	mov.b32 	%r2736, 0;
	mov.b64 	%fd12035, {%r2736, %r2735};
$L__BB0_818:
	{
	.reg .b32 %temp; 
	mov.b64 	{%temp, %r326}, %fd1239;
	}
	abs.f64 	%fd1249, %fd1239;
	{ // callseq 174, 0
	.param .b64 param0;
	st.param.f64 	[param0], %fd1249;
	.param .b64 param1;
	st.param.f64 	[param1], 0d4000000000000000;
	.param .b64 retval0;
	call.uni (retval0), 
	__internal_accurate_pow, 
	(
	param0, 
	param1
	);
	ld.param.f64 	%fd7753, [retval0];
	} // callseq 174
	setp.lt.s32 	%p1865, %r326, 0;
	neg.f64 	%fd7755, %fd7753;
	selp.f64 	%fd7756, %fd7755, %fd7753, %p1853;
	selp.f64 	%fd7757, %fd7756, %fd7753, %p1865;
	setp.eq.f64 	%p1866, %fd1239, 0d0000000000000000;
	selp.b32 	%r2737, %r326, 0, %p1853;
	or.b32  	%r2738, %r2737, 2146435072;
	selp.b32 	%r2739, %r2738, %r2737, %p1852;
	mov.b32 	%r2740, 0;
	mov.b64 	%fd7758, {%r2740, %r2739};
	selp.f64 	%fd12036, %fd7758, %fd7757, %p1866;
	add.f64 	%fd7759, %fd1239, 0d4000000000000000;
	{
	.reg .b32 %temp; 
	mov.b64 	{%temp, %r2741}, %fd7759;
	}
	and.b32  	%r2742, %r2741, 2146435072;
	setp.ne.s32 	%p1867, %r2742, 2146435072;
	@%p1867 bra 	$L__BB0_823;
	setp.num.f64 	%p1868, %fd1239, %fd1239;
	@%p1868 bra 	$L__BB0_821;
	mov.f64 	%fd7760, 0d4000000000000000;
	add.rn.f64 	%fd12036, %fd1239, %fd7760;
	bra.uni 	$L__BB0_823;
$L__BB0_821:
	setp.neu.f64 	%p1869, %fd1249, 0d7FF0000000000000;
	@%p1869 bra 	$L__BB0_823;
	selp.b32 	%r2743, %r286, %r285, %p3;
	selp.b32 	%r2744, %r2743, %r285, %p1865;
	mov.b32 	%r2745, 0;
	mov.b64 	%fd12036, {%r2745, %r2744};
$L__BB0_823:
	setp.eq.f64 	%p1874, %fd1239, 0d3FF0000000000000;
	selp.f64 	%fd7761, 0d3FF0000000000000, %fd12036, %p1874;
	setp.eq.f64 	%p1875, %fd1238, 0d3FF0000000000000;
	selp.f64 	%fd7762, 0d3FF0000000000000, %fd12035, %p1875;
	add.f64 	%fd1254, %fd7762, %fd7761;
	{
	.reg .b32 %temp; 
	mov.b64 	{%temp, %r327}, %fd1240;
	}
	abs.f64 	%fd1255, %fd1240;
	{ // callseq 175, 0
	.param .b64 param0;
	st.param.f64 	[param0], %fd1255;
	.param .b64 param1;
	st.param.f64 	[param1], 0d4000000000000000;
	.param .b64 retval0;
	call.uni (retval0), 
	__internal_accurate_pow, 
	(
	param0, 
	param1
	);
	ld.param.f64 	%fd7763, [retval0];
	} // callseq 175
	setp.lt.s32 	%p1876, %r327, 0;
	neg.f64 	%fd7765, %fd7763;
	selp.f64 	%fd7766, %fd7765, %fd7763, %p1853;
	selp.f64 	%fd7767, %fd7766, %fd7763, %p1876;
	setp.eq.f64 	%p1877, %fd1240, 0d0000000000000000;
	selp.b32 	%r2746, %r327, 0, %p1853;
	or.b32  	%r2747, %r2746, 2146435072;
	selp.b32 	%r2748, %r2747, %r2746, %p1852;
	mov.b32 	%r2749, 0;
	mov.b64 	%fd7768, {%r2749, %r2748};
	selp.f64 	%fd12037, %fd7768, %fd7767, %p1877;
	add.f64 	%fd7769, %fd1240, 0d4000000000000000;
	{
	.reg .b32 %temp; 
	mov.b64 	{%temp, %r2750}, %fd7769;
	}
	and.b32  	%r2751, %r2750, 2146435072;
	setp.ne.s32 	%p1878, %r2751, 2146435072;
	@%p1878 bra 	$L__BB0_828;
	setp.num.f64 	%p1879, %fd1240, %fd1240;
	@%p1879 bra 	$L__BB0_826;
	mov.f64 	%fd7770, 0d4000000000000000;
	add.rn.f64 	%fd12037, %fd1240, %fd7770;
	bra.uni 	$L__BB0_828;
$L__BB0_826:
	setp.neu.f64 	%p1880, %fd1255, 0d7FF0000000000000;
	@%p1880 bra 	$L__BB0_828;
	selp.b32 	%r2752, %r286, %r285, %p3;
	selp.b32 	%r2753, %r2752, %r285, %p1876;
	mov.b32 	%r2754, 0;
	mov.b64 	%fd12037, {%r2754, %r2753};
$L__BB0_828:
	setp.eq.f64 	%p1885, %fd1240, 0d3FF0000000000000;
	selp.f64 	%fd7771, 0d3FF0000000000000, %fd12037, %p1885;
	add.f64 	%fd7772, %fd1254, %fd7771;
	sqrt.rn.f64 	%fd1260, %fd7772;
	mul.f64 	%fd7773, %fd1197, %fd1260;
	mul.f64 	%fd7774, %fd1198, %fd7773;
	div.rn.f64 	%fd7775, %fd7774, 0d4059000000000000;
	fma.rn.f64 	%fd7776, %fd7775, 0d409F400000000000, 0d3FF0000000000000;
	cvt.rzi.s32.f64 	%r2755, %fd7776;
	min.s32 	%r2756, %r2755, 2000;
	mul.wide.s32 	%rd478, %r2756, 8;
	add.s64 	%rd479, %rd92, %rd478;
	ld.f64 	%fd7777, [%rd479+272000];
	mul.f64 	%fd1261, %fd7777, %fd1199;
	ld.f64 	%fd1262, [%rd479+240000];
	ld.f64 	%fd1263, [%rd479+304000];
	{
	.reg .b32 %temp; 
	mov.b64 	{%temp, %r328}, %fd1241;
	}
	abs.f64 	%fd1264, %fd1241;
	{ // callseq 176, 0
	.param .b64 param0;
	st.param.f64 	[param0], %fd1264;
	.param .b64 param1;
	st.param.f64 	[param1], 0d4000000000000000;
	.param .b64 retval0;
	call.uni (retval0), 
	__internal_accurate_pow, 
	(
	param0, 
	param1
	);
	ld.param.f64 	%fd7778, [retval0];
	} // callseq 176
	setp.lt.s32 	%p1886, %r328, 0;
	neg.f64 	%fd7780, %fd7778;
	selp.f64 	%fd7781, %fd7780, %fd7778, %p1853;
	selp.f64 	%fd7782, %fd7781, %fd7778, %p1886;
	setp.eq.f64 	%p1887, %fd1241, 0d0000000000000000;
	selp.b32 	%r2757, %r328, 0, %p1853;
	or.b32  	%r2758, %r2757, 2146435072;
	selp.b32 	%r2759, %r2758, %r2757, %p1852;
	mov.b32 	%r2760, 0;
	mov.b64 	%fd7783, {%r2760, %r2759};
	selp.f64 	%fd12038, %fd7783, %fd7782, %p1887;
	add.f64 	%fd7784, %fd1241, 0d4000000000000000;
	{
	.reg .b32 %temp; 
	mov.b64 	{%temp, %r2761}, %fd7784;
	}
	and.b32  	%r2762, %r2761, 2146435072;
	setp.ne.s32 	%p1888, %r2762, 2146435072;
	@%p1888 bra 	$L__BB0_833;
	setp.num.f64 	%p1889, %fd1241, %fd1241;
	@%p1889 bra 	$L__BB0_831;
	mov.f64 	%fd7785, 0d4000000000000000;
	add.rn.f64 	%fd12038, %fd1241, %fd7785;
	bra.uni 	$L__BB0_833;
$L__BB0_831:
	setp.neu.f64 	%p1890, %fd1264, 0d7FF0000000000000;
	@%p1890 bra 	$L__BB0_833;
	selp.b32 	%r2763, %r286, %r285, %p3;
	selp.b32 	%r2764, %r2763, %r285, %p1886;
	mov.b32 	%r2765, 0;
	mov.b64 	%fd12038, {%r2765, %r2764};
$L__BB0_833:
	{
	.reg .b32 %temp; 
	mov.b64 	{%temp, %r329}, %fd1242;
	}
	abs.f64 	%fd1269, %fd1242;
	{ // callseq 177, 0
	.param .b64 param0;
	st.param.f64 	[param0], %fd1269;
	.param .b64 param1;
	st.param.f64 	[param1], 0d4000000000000000;
	.param .b64 retval0;
	call.uni (retval0), 
	__internal_accurate_pow, 
	(
	param0, 
	param1
	);
	ld.param.f64 	%fd7786, [retval0];
	} // callseq 177
	setp.lt.s32 	%p1895, %r329, 0;
	neg.f64 	%fd7788, %fd7786;
	selp.f64 	%fd7789, %fd7788, %fd7786, %p1853;
	selp.f64 	%fd7790, %fd7789, %fd7786, %p1895;
	setp.eq.f64 	%p1896, %fd1242, 0d0000000000000000;
	selp.b32 	%r2766, %r329, 0, %p1853;
	or.b32  	%r2767, %r2766, 2146435072;
	selp.b32 	%r2768, %r2767, %r2766, %p1852;
	mov.b32 	%r2769, 0;
	mov.b64 	%fd7791, {%r2769, %r2768};
	selp.f64 	%fd12039, %fd7791, %fd7790, %p1896;
	add.f64 	%fd7792, %fd1242, 0d4000000000000000;
	{
	.reg .b32 %temp; 
	mov.b64 	{%temp, %r2770}, %fd7792;
	}
	and.b32  	%r2771, %r2770, 2146435072;
	setp.ne.s32 	%p1897, %r2771, 2146435072;
	@%p1897 bra 	$L__BB0_838;
	setp.num.f64 	%p1898, %fd1242, %fd1242;
	@%p1898 bra 	$L__BB0_836;
	mov.f64 	%fd7793, 0d4000000000000000;
	add.rn.f64 	%fd12039, %fd1242, %fd7793;
	bra.uni 	$L__BB0_838;
$L__BB0_836:
	setp.neu.f64 	%p1899, %fd1269, 0d7FF0000000000000;
	@%p1899 bra 	$L__BB0_838;
	selp.b32 	%r2772, %r286, %r285, %p3;
	selp.b32 	%r2773, %r2772, %r285, %p1895;
	mov.b32 	%r2774, 0;
	mov.b64 	%fd12039, {%r2774, %r2773};
$L__BB0_838:
	setp.eq.f64 	%p1904, %fd1242, 0d3FF0000000000000;
	selp.f64 	%fd7794, 0d3FF0000000000000, %fd12039, %p1904;
	setp.eq.f64 	%p1905, %fd1241, 0d3FF0000000000000;
	selp.f64 	%fd7795, 0d3FF0000000000000, %fd12038, %p1905;
	add.f64 	%fd1274, %fd7795, %fd7794;
	{
	.reg .b32 %temp; 
	mov.b64 	{%temp, %r330}, %fd1243;
	}
	abs.f64 	%fd1275, %fd1243;
	{ // callseq 178, 0
	.param .b64 param0;
	st.param.f64 	[param0], %fd1275;
	.param .b64 param1;
	st.param.f64 	[param1], 0d4000000000000000;
	.param .b64 retval0;
	call.uni (retval0), 
	__internal_accurate_pow, 
	(
	param0, 
	param1
	);
	ld.param.f64 	%fd7796, [retval0];
	} // callseq 178
	setp.lt.s32 	%p1906, %r330, 0;
	neg.f64 	%fd7798, %fd7796;
	selp.f64 	%fd7799, %fd7798, %fd7796, %p1853;
	selp.f64 	%fd7800, %fd7799, %fd7796, %p1906;
	setp.eq.f64 	%p1907, %fd1243, 0d0000000000000000;
	selp.b32 	%r2775, %r330, 0, %p1853;
	or.b32  	%r2776, %r2775, 2146435072;
	selp.b32 	%r2777, %r2776, %r2775, %p1852;
	mov.b32 	%r2778, 0;
	mov.b64 	%fd7801, {%r2778, %r2777};
	selp.f64 	%fd12040, %fd7801, %fd7800, %p1907;
	add.f64 	%fd7802, %fd1243, 0d4000000000000000;
	{
	.reg .b32 %temp; 
	mov.b64 	{%temp, %r2779}, %fd7802;
	}
	and.b32  	%r2780, %r2779, 2146435072;
	setp.ne.s32 	%p1908, %r2780, 2146435072;
	@%p1908 bra 	$L__BB0_843;
	setp.num.f64 	%p1909, %fd1243, %fd1243;
	@%p1909 bra 	$L__BB0_841;
	mov.f64 	%fd7803, 0d4000000000000000;
	add.rn.f64 	%fd12040, %fd1243, %fd7803;
	bra.uni 	$L__BB0_843;
$L__BB0_841:
	setp.neu.f64 	%p1910, %fd1275, 0d7FF0000000000000;
	@%p1910 bra 	$L__BB0_843;
	selp.b32 	%r2781, %r286, %r285, %p3;
	selp.b32 	%r2782, %r2781, %r285, %p1906;
	mov.b32 	%r2783, 0;
	mov.b64 	%fd12040, {%r2783, %r2782};
$L__BB0_843:
	setp.eq.f64 	%p1912, %fd1243, 0d3FF0000000000000;
	selp.f64 	%fd7804, 0d3FF0000000000000, %fd12040, %p1912;
	add.f64 	%fd1280, %fd1274, %fd7804;
	sqrt.rn.f64 	%fd1281, %fd1280;
	mul.f64 	%fd7805, %fd1262, %fd1199;
	div.rn.f64 	%fd1282, %fd1281, %fd7805;
	neg.f64 	%fd7806, %fd1282;
	mul.f64 	%fd1283, %fd1282, %fd7806;
	fma.rn.f64 	%fd7807, %fd1283, 0d3FF71547652B82FE, 0d4338000000000000;
	{
	.reg .b32 %temp; 
	mov.b64 	{%r331, %temp}, %fd7807;
	}
	mov.f64 	%fd7808, 0dC338000000000000;
	add.rn.f64 	%fd7809, %fd7807, %fd7808;
	fma.rn.f64 	%fd7810, %fd7809, 0dBFE62E42FEFA39EF, %fd1283;
	fma.rn.f64 	%fd7811, %fd7809, 0dBC7ABC9E3B39803F, %fd7810;
	fma.rn.f64 	%fd7812, %fd7811, 0d3E5ADE1569CE2BDF, 0d3E928AF3FCA213EA;
	fma.rn.f64 	%fd7813, %fd7812, %fd7811, 0d3EC71DEE62401315;
	fma.rn.f64 	%fd7814, %fd7813, %fd7811, 0d3EFA01997C89EB71;
	fma.rn.f64 	%fd7815, %fd7814, %fd7811, 0d3F2A01A014761F65;
	fma.rn.f64 	%fd7816, %fd7815, %fd7811, 0d3F56C16C1852B7AF;
	fma.rn.f64 	%fd7817, %fd7816, %fd7811, 0d3F81111111122322;
	fma.rn.f64 	%fd7818, %fd7817, %fd7811, 0d3FA55555555502A1;
	fma.rn.f64 	%fd7819, %fd7818, %fd7811, 0d3FC5555555555511;
	fma.rn.f64 	%fd7820, %fd7819, %fd7811, 0d3FE000000000000B;
	fma.rn.f64 	%fd7821, %fd7820, %fd7811, 0d3FF0000000000000;
	fma.rn.f64 	%fd7822, %fd7821, %fd7811, 0d3FF0000000000000;
	{
	.reg .b32 %temp; 
	mov.b64 	{%r332, %temp}, %fd7822;
	}
	{
	.reg .b32 %temp; 
	mov.b64 	{%temp, %r333}, %fd7822;
	}
	shl.b32 	%r2784, %r331, 20;
	add.s32 	%r2785, %r2784, %r333;
	mov.b64 	%fd12041, {%r332, %r2785};
	{
	.reg .b32 %temp; 
	mov.b64 	{%temp, %r2786}, %fd1283;
	}
	mov.b32 	%f107, %r2786;
	abs.f32 	%f14, %f107;
	setp.lt.f32 	%p1913, %f14, 0f4086232B;
	@%p1913 bra 	$L__BB0_846;
	setp.lt.f64 	%p1914, %fd1283, 0d0000000000000000;
	add.f64 	%fd7823, %fd1283, 0d7FF0000000000000;
	selp.f64 	%fd12041, 0d0000000000000000, %fd7823, %p1914;
	setp.geu.f32 	%p1915, %f14, 0f40874800;
	@%p1915 bra 	$L__BB0_846;
	shr.u32 	%r2787, %r331, 31;
	add.s32 	%r2788, %r331, %r2787;
	shr.s32 	%r2789, %r2788, 1;
	shl.b32 	%r2790, %r2789, 20;
	add.s32 	%r2791, %r333, %r2790;
	mov.b64 	%fd7824, {%r332, %r2791};
	sub.s32 	%r2792, %r331, %r2789;
	shl.b32 	%r2793, %r2792, 20;
	add.s32 	%r2794, %r2793, 1072693248;
	mov.b32 	%r2795, 0;
	mov.b64 	%fd7825, {%r2795, %r2794};
	mul.f64 	%fd12041, %fd7825, %fd7824;
$L__BB0_846:
	abs.f64 	%fd7826, %fd1282;
	fma.rn.f64 	%fd7827, %fd7826, 0dBCF0679AFBA6F279, 0d3D47088FDB46FA5F;
	fma.rn.f64 	%fd7828, %fd7827, %fd7826, 0dBD8DF9F9B976A9B2;
	fma.rn.f64 	%fd7829, %fd7828, %fd7826, 0d3DC7F1F5590CC332;
	fma.rn.f64 	%fd7830, %fd7829, %fd7826, 0dBDFA28A3CD2D56C4;
	fma.rn.f64 	%fd7831, %fd7830, %fd7826, 0d3E2485EE67835925;
	fma.rn.f64 	%fd7832, %fd7831, %fd7826, 0dBE476DB45919F583;
	fma.rn.f64 	%fd7833, %fd7832, %fd7826, 0d3E62D698D98C8D71;
	fma.rn.f64 	%fd7834, %fd7833, %fd7826, 0dBE720A2C7155D5C6;
	fma.rn.f64 	%fd7835, %fd7834, %fd7826, 0dBE41D29B37CA1397;
	fma.rn.f64 	%fd7836, %fd7835, %fd7826, 0d3EA2EF6CC0F67A49;
	fma.rn.f64 	%fd7837, %fd7836, %fd7826, 0dBEC102B892333B6F;
	fma.rn.f64 	%fd7838, %fd7837, %fd7826, 0d3ECA30375BA9A84E;
	fma.rn.f64 	%fd7839, %fd7838, %fd7826, 0d3ECAAD18DEDEA43E;
	fma.rn.f64 	%fd7840, %fd7839, %fd7826, 0dBEFF05355BC5B225;
	fma.rn.f64 	%fd7841, %fd7840, %fd7826, 0d3F10E37A3108BC8B;
	fma.rn.f64 	%fd7842, %fd7841, %fd7826, 0d3EFB292D828E5CB2;
	fma.rn.f64 	%fd7843, %fd7842, %fd7826, 0dBF4356626EBF9BFA;
	fma.rn.f64 	%fd7844, %fd7843, %fd7826, 0d3F5BCA68F73D6AFC;
	fma.rn.f64 	%fd7845, %fd7844, %fd7826, 0dBF2B6B69EBBC280B;
	fma.rn.f64 	%fd7846, %fd7845, %fd7826, 0dBF9396685912A453;
	fma.rn.f64 	%fd7847, %fd7846, %fd7826, 0d3FBA4F4E2A1ABEF8;
	fma.rn.f64 	%fd7848, %fd7847, %fd7826, 0d3FE45F306DC9C8BB;
	fma.rn.f64 	%fd7849, %fd7848, %fd7826, 0d3FC06EBA8214DB69;
	fma.rn.f64 	%fd7850, %fd7849, %fd7826, %fd7826;
	neg.f64 	%fd7851, %fd7850;
	cvt.rn.f32.f64 	%f108, %fd7850;
	mul.f32 	%f109, %f108, 0fBFB8AA3B;
	cvt.rni.f32.f32 	%f110, %f109;
	cvt.f64.f32 	%fd7852, %f110;
	fma.rn.f64 	%fd7853, %fd7852, 0dBFE62E42FEFA39EF, %fd7851;
	ex2.approx.ftz.f32 	%f111, %f110;
	cvt.f64.f32 	%fd7854, %f111;
	mul.f64 	%fd7855, %fd1261, %fd1204;
	mul.f64 	%fd7856, %fd1261, %fd1206;
	sub.f64 	%fd7857, %fd7856, %fd7855;
	add.f64 	%fd7858, %fd1282, %fd1282;
	div.rn.f64 	%fd7859, %fd7858, 0dBFFC5BF891B4EF6A;
	setp.ge.f64 	%p1919, %fd7826, 0d4017AFB48DC96626;
	fma.rn.f64 	%fd7860, %fd7853, 0d3E5AE904A4741B81, 0d3E928A27F89B6999;
	fma.rn.f64 	%fd7861, %fd7860, %fd7853, 0d3EC71DE715FF7E07;
	fma.rn.f64 	%fd7862, %fd7861, %fd7853, 0d3EFA019A6B0AC45A;
	fma.rn.f64 	%fd7863, %fd7862, %fd7853, 0d3F2A01A017EED94F;
	fma.rn.f64 	%fd7864, %fd7863, %fd7853, 0d3F56C16C17F2A71B;
	fma.rn.f64 	%fd7865, %fd7864, %fd7853, 0d3F811111111173C4;
	fma.rn.f64 	%fd7866, %fd7865, %fd7853, 0d3FA555555555211A;
	fma.rn.f64 	%fd7867, %fd7866, %fd7853, 0d3FC5555555555540;
	fma.rn.f64 	%fd7868, %fd7867, %fd7853, 0d3FE0000000000005;
	mul.f64 	%fd7869, %fd7853, %fd7868;
	sub.f64 	%fd7870, %fd7826, %fd7850;
	fma.rn.f64 	%fd7871, %fd7849, %fd7826, %fd7870;
	neg.f64 	%fd7872, %fd7871;
	fma.rn.f64 	%fd7873, %fd7869, %fd7853, %fd7872;
	add.f64 	%fd7874, %fd7853, %fd7873;
	neg.f64 	%fd7875, %fd7874;
	mov.f64 	%fd7876, 0d3FF0000000000000;
	sub.f64 	%fd7877, %fd7876, %fd7854;
	fma.rn.f64 	%fd7878, %fd7875, %fd7854, %fd7877;
	selp.f64 	%fd7879, 0d3FF0000000000000, %fd7878, %p1919;
	copysign.f64 	%fd7880, %fd1282, %fd7879;
	fma.rn.f64 	%fd7881, %fd7859, %fd12041, %fd7880;
	div.rn.f64 	%fd7882, %fd1231, %fd1280;
	mul.f64 	%fd7883, %fd7881, %fd7882;
	mul.f64 	%fd7884, %fd1263, %fd1203;
	mul.f64 	%fd7885, %fd7884, %fd7883;
	div.rn.f64 	%fd7886, %fd1238, %fd1260;
	div.rn.f64 	%fd7887, %fd1239, %fd1260;
	div.rn.f64 	%fd7888, %fd1240, %fd1260;
	mul.f64 	%fd7889, %fd7886, %fd7857;
	mul.f64 	%fd7890, %fd7887, %fd7857;
	mul.f64 	%fd7891, %fd7888, %fd7857;
	div.rn.f64 	%fd7892, %fd1241, %fd1281;
	mul.f64 	%fd7893, %fd7892, %fd7885;
	div.rn.f64 	%fd7894, %fd1242, %fd1281;
	mul.f64 	%fd7895, %fd7894, %fd7885;
	div.rn.f64 	%fd7896, %fd1243, %fd1281;
	mul.f64 	%fd7897, %fd7896, %fd7885;
	sub.f64 	%fd7898, %fd7889, %fd7893;
	sub.f64 	%fd7899, %fd7890, %fd7895;
	sub.f64 	%fd7900, %fd7891, %fd7897;
	mul.f64 	%fd7901, %fd1241, %fd1053;
	mul.f64 	%fd7902, %fd1242, %fd1053;
	mul.f64 	%fd7903, %fd1243, %fd1053;
	mul.f64 	%fd7904, %fd1053, %fd7898;
	mul.f64 	%fd7905, %fd1053, %fd7899;
	mul.f64 	%fd7906, %fd1053, %fd7900;
	div.rn.f64 	%fd7907, %fd7901, 0d4008000000000000;
	div.rn.f64 	%fd7908, %fd7902, 0d4008000000000000;
	div.rn.f64 	%fd7909, %fd7903, 0d4008000000000000;
	div.rn.f64 	%fd7910, %fd7904, 0d4008000000000000;
	div.rn.f64 	%fd7911, %fd7905, 0d4008000000000000;
	div.rn.f64 	%fd7912, %fd7906, 0d4008000000000000;
	add.f64 	%fd7913, %fd1063, %fd1232;
	add.f64 	%fd1288, %fd7913, %fd7907;
	add.f64 	%fd7914, %fd1062, %fd1233;
	add.f64 	%fd1289, %fd7914, %fd7908;
	add.f64 	%fd7915, %fd1061, %fd1234;
	add.f64 	%fd1290, %fd7915, %fd7909;
	add.f64 	%fd7916, %fd1060, %fd1235;
	add.f64 	%fd1291, %fd7916, %fd7910;
	add.f64 	%fd7917, %fd1059, %fd1236;
	add.f64 	%fd1292, %fd7917, %fd7911;
	add.f64 	%fd7918, %fd1058, %fd1237;
	add.f64 	%fd1293, %fd7918, %fd7912;
	fma.rn.f64 	%fd1294, %fd7901, 0d3FE0000000000000, %fd1063;
	fma.rn.f64 	%fd1295, %fd7902, 0d3FE0000000000000, %fd1062;
	fma.rn.f64 	%fd1296, %fd7903, 0d3FE0000000000000, %fd1061;
	fma.rn.f64 	%fd1297, %fd7904, 0d3FE0000000000000, %fd1060;
	fma.rn.f64 	%fd1298, %fd7905, 0d3FE0000000000000, %fd1059;
	fma.rn.f64 	%fd1299, %fd7906, 0d3FE0000000000000, %fd1058;
	{
	.reg .b32 %temp; 
	mov.b64 	{%temp, %r334}, %fd1294;
	}
	abs.f64 	%fd1300, %fd1294;
	{ // callseq 179, 0
	.param .b64 param0;
	st.param.f64 	[param0], %fd1300;
	.param .b64 param1;
	st.param.f64 	[param1], 0d4000000000000000;
	.param .b64 retval0;
	call.uni (retval0), 
	__internal_accurate_pow, 
	(
	param0, 
	param1
	);
	ld.param.f64 	%fd7919, [retval0];
	} // callseq 179
	setp.lt.s32 	%p1920, %r334, 0;
	neg.f64 	%fd7921, %fd7919;
	selp.f64 	%fd7922, %fd7921, %fd7919, %p1853;
	selp.f64 	%fd7923, %fd7922, %fd7919, %p1920;
	setp.eq.f64 	%p1921, %fd1294, 0d0000000000000000;
	selp.b32 	%r2796, %r334, 0, %p1853;
	or.b32  	%r2797, %r2796, 2146435072;
	selp.b32 	%r2798, %r2797, %r2796, %p1852;
	mov.b32 	%r2799, 0;
	mov.b64 	%fd7924, {%r2799, %r2798};
	selp.f64 	%fd12042, %fd7924, %fd7923, %p1921;
	add.f64 	%fd7925, %fd1294, 0d4000000000000000;
	{
	.reg .b32 %temp; 
	mov.b64 	{%temp, %r2800}, %fd7925;
	}
	and.b32  	%r2801, %r2800, 2146435072;
	setp.ne.s32 	%p1922, %r2801, 2146435072;
	@%p1922 bra 	$L__BB0_851;
	setp.num.f64 	%p1923, %fd1294, %fd1294;
	@%p1923 bra 	$L__BB0_849;
	mov.f64 	%fd7926, 0d4000000000000000;
	add.rn.f64 	%fd12042, %fd1294, %fd7926;
	bra.uni 	$L__BB0_851;
$L__BB0_849:
	setp.neu.f64 	%p1924, %fd1300, 0d7FF0000000000000;
	@%p1924 bra 	$L__BB0_851;
	selp.b32 	%r2802, %r286, %r285, %p3;
	selp.b32 	%r2803, %r2802, %r285, %p1920;
	mov.b32 	%r2804, 0;
	mov.b64 	%fd12042, {%r2804, %r2803};
$L__BB0_851:
	{
	.reg .b32 %temp; 
	mov.b64 	{%temp, %r335}, %fd1295;
	}
	abs.f64 	%fd1305, %fd1295;
	{ // callseq 180, 0
	.param .b64 param0;
	st.param.f64 	[param0], %fd1305;
	.param .b64 param1;
	st.param.f64 	[param1], 0d4000000000000000;
	.param .b64 retval0;
	call.uni (retval0), 
	__internal_accurate_pow, 
	(
	param0, 
	param1
	);
	ld.param.f64 	%fd7927, [retval0];
	} // callseq 180
	setp.lt.s32 	%p1929, %r335, 0;
	neg.f64 	%fd7929, %fd7927;
	selp.f64 	%fd7930, %fd7929, %fd7927, %p1853;
	selp.f64 	%fd7931, %fd7930, %fd7927, %p1929;
	setp.eq.f64 	%p1930, %fd1295, 0d0000000000000000;
	selp.b32 	%r2805, %r335, 0, %p1853;
	or.b32  	%r2806, %r2805, 2146435072;
	selp.b32 	%r2807, %r2806, %r2805, %p1852;
	mov.b32 	%r2808, 0;
	mov.b64 	%fd7932, {%r2808, %r2807};
	selp.f64 	%fd12043, %fd7932, %fd7931, %p1930;
	add.f64 	%fd7933, %fd1295, 0d4000000000000000;
	{
	.reg .b32 %temp; 
	mov.b64 	{%temp, %r2809}, %fd7933;
	}
	and.b32  	%r2810, %r2809, 2146435072;
	setp.ne.s32 	%p1931, %r2810, 2146435072;
	@%p1931 bra 	$L__BB0_856;
	setp.num.f64 	%p1932, %fd1295, %fd1295;
	@%p1932 bra 	$L__BB0_854;
	mov.f64 	%fd7934, 0d4000000000000000;
	add.rn.f64 	%fd12043, %fd1295, %fd7934;
	bra.uni 	$L__BB0_856;
$L__BB0_854:
	setp.neu.f64 	%p1933, %fd1305, 0d7FF0000000000000;
	@%p1933 bra 	$L__BB0_856;
	selp.b32 	%r2811, %r286, %r285, %p3;
	selp.b32 	%r2812, %r2811, %r285, %p1929;
	mov.b32 	%r2813, 0;
	mov.b64 	%fd12043, {%r2813, %r2812};
$L__BB0_856:
	setp.eq.f64 	%p1938, %fd1295, 0d3FF0000000000000;
	selp.f64 	%fd7935, 0d3FF0000000000000, %fd12043, %p1938;
	setp.eq.f64 	%p1939, %fd1294, 0d3FF0000000000000;
	selp.f64 	%fd7936, 0d3FF0000000000000, %fd12042, %p1939;
	add.f64 	%fd1310, %fd7936, %fd7935;
	{
	.reg .b32 %temp; 
	mov.b64 	{%temp, %r336}, %fd1296;
	}
	abs.f64 	%fd1311, %fd1296;
	{ // callseq 181, 0
	.param .b64 param0;
	st.param.f64 	[param0], %fd1311;
	.param .b64 param1;
	st.param.f64 	[param1], 0d4000000000000000;
	.param .b64 retval0;
	call.uni (retval0), 
	__internal_accurate_pow, 
	(
	param0, 
	param1
	);
	ld.param.f64 	%fd7937, [retval0];
	} // callseq 181
	setp.lt.s32 	%p1940, %r336, 0;
	neg.f64 	%fd7939, %fd7937;
	selp.f64 	%fd7940, %fd7939, %fd7937, %p1853;
	selp.f64 	%fd7941, %fd7940, %fd7937, %p1940;
	setp.eq.f64 	%p1941, %fd1296, 0d0000000000000000;
	selp.b32 	%r2814, %r336, 0, %p1853;
	or.b32  	%r2815, %r2814, 2146435072;
	selp.b32 	%r2816, %r2815, %r2814, %p1852;
	mov.b32 	%r2817, 0;
	mov.b64 	%fd7942, {%r2817, %r2816};
	selp.f64 	%fd12044, %fd7942, %fd7941, %p1941;
	add.f64 	%fd7943, %fd1296, 0d4000000000000000;
	{
	.reg .b32 %temp; 
	mov.b64 	{%temp, %r2818}, %fd7943;
	}
	and.b32  	%r2819, %r2818, 2146435072;
	setp.ne.s32 	%p1942, %r2819, 2146435072;
	@%p1942 bra 	$L__BB0_861;
	setp.num.f64 	%p1943, %fd1296, %fd1296;
	@%p1943 bra 	$L__BB0_859;
	mov.f64 	%fd7944, 0d4000000000000000;
	add.rn.f64 	%fd12044, %fd1296, %fd7944;
	bra.uni 	$L__BB0_861;
$L__BB0_859:
	setp.neu.f64 	%p1944, %fd1311, 0d7FF0000000000000;
	@%p1944 bra 	$L__BB0_861;
	selp.b32 	%r2820, %r286, %r285, %p3;
	selp.b32 	%r2821, %r2820, %r285, %p1940;
	mov.b32 	%r2822, 0;
	mov.b64 	%fd12044, {%r2822, %r2821};
$L__BB0_861:
	setp.eq.f64 	%p1949, %fd1296, 0d3FF0000000000000;
	selp.f64 	%fd7945, 0d3FF0000000000000, %fd12044, %p1949;
	add.f64 	%fd7946, %fd1310, %fd7945;
	sqrt.rn.f64 	%fd1316, %fd7946;
	mul.f64 	%fd7947, %fd1197, %fd1316;
	mul.f64 	%fd7948, %fd1198, %fd7947;
	div.rn.f64 	%fd7949, %fd7948, 0d4059000000000000;
	fma.rn.f64 	%fd7950, %fd7949, 0d409F400000000000, 0d3FF0000000000000;
	cvt.rzi.s32.f64 	%r2823, %fd7950;
	min.s32 	%r2824, %r2823, 2000;
	mul.wide.s32 	%rd480, %r2824, 8;
	add.s64 	%rd481, %rd92, %rd480;
	ld.f64 	%fd7951, [%rd481+272000];
	mul.f64 	%fd1317, %fd7951, %fd1199;
	ld.f64 	%fd1318, [%rd481+240000];
	ld.f64 	%fd1319, [%rd481+304000];
	{
	.reg .b32 %temp; 
	mov.b64 	{%temp, %r337}, %fd1297;
	}
	abs.f64 	%fd1320, %fd1297;
	{ // callseq 182, 0
	.param .b64 param0;
	st.param.f64 	[param0], %fd1320;
	.param .b64 param1;
	st.param.f64 	[param1], 0d4000000000000000;
	.param .b64 retval0;
	call.uni (retval0), 
	__internal_accurate_pow, 
	(
	param0, 
	param1
	);
	ld.param.f64 	%fd7952, [retval0];
	} // callseq 182
	setp.lt.s32 	%p1950, %r337, 0;
	neg.f64 	%fd7954, %fd7952;
	selp.f64 	%fd7955, %fd7954, %fd7952, %p1853;
	selp.f64 	%fd7956, %fd7955, %fd7952, %p1950;
	setp.eq.f64 	%p1951, %fd1297, 0d0000000000000000;
	selp.b32 	%r2825, %r337, 0, %p1853;
	or.b32  	%r2826, %r2825, 2146435072;
	selp.b32 	%r2827, %r2826, %r2825, %p1852;
	mov.b32 	%r2828, 0;
	mov.b64 	%fd7957, {%r2828, %r2827};
	selp.f64 	%fd12045, %fd7957, %fd7956, %p1951;
	add.f64 	%fd7958, %fd1297, 0d4000000000000000;
	{
	.reg .b32 %temp; 
	mov.b64 	{%temp, %r2829}, %fd7958;
	}
	and.b32  	%r2830, %r2829, 2146435072;
	setp.ne.s32 	%p1952, %r2830, 2146435072;
	@%p1952 bra 	$L__BB0_866;
	setp.num.f64 	%p1953, %fd1297, %fd1297;
	@%p1953 bra 	$L__BB0_864;
	mov.f64 	%fd7959, 0d4000000000000000;
	add.rn.f64 	%fd12045, %fd1297, %fd7959;
	bra.uni 	$L__BB0_866;
$L__BB0_864:
	setp.neu.f64 	%p1954, %fd1320, 0d7FF0000000000000;
	@%p1954 bra 	$L__BB0_866;
	selp.b32 	%r2831, %r286, %r285, %p3;
	selp.b32 	%r2832, %r2831, %r285, %p1950;
	mov.b32 	%r2833, 0;
	mov.b64 	%fd12045, {%r2833, %r2832};
$L__BB0_866:
	{
	.reg .b32 %temp; 
	mov.b64 	{%temp, %r338}, %fd1298;
	}
	abs.f64 	%fd1325, %fd1298;
	{ // callseq 183, 0
	.param .b64 param0;
	st.param.f64 	[param0], %fd1325;
	.param .b64 param1;
	st.param.f64 	[param1], 0d4000000000000000;
	.param .b64 retval0;
	call.uni (retval0), 
	__internal_accurate_pow, 
	(
	param0, 
	param1
	);
	ld.param.f64 	%fd7960, [retval0];
	} // callseq 183
	setp.lt.s32 	%p1959, %r338, 0;
	neg.f64 	%fd7962, %fd7960;
	selp.f64 	%fd7963, %fd7962, %fd7960, %p1853;
	selp.f64 	%fd7964, %fd7963, %fd7960, %p1959;
	setp.eq.f64 	%p1960, %fd1298, 0d0000000000000000;
	selp.b32 	%r2834, %r338, 0, %p1853;
	or.b32  	%r2835, %r2834, 2146435072;
	selp.b32 	%r2836, %r2835, %r2834, %p1852;
	mov.b32 	%r2837, 0;
	mov.b64 	%fd7965, {%r2837, %r2836};
	selp.f64 	%fd12046, %fd7965, %fd7964, %p1960;
	add.f64 	%fd7966, %fd1298, 0d4000000000000000;
	{
	.reg .b32 %temp; 
	mov.b64 	{%temp, %r2838}, %fd7966;
	}
	and.b32  	%r2839, %r2838, 2146435072;
	setp.ne.s32 	%p1961, %r2839, 2146435072;
	@%p1961 bra 	$L__BB0_871;
	setp.num.f64 	%p1962, %fd1298, %fd1298;
	@%p1962 bra 	$L__BB0_869;
	mov.f64 	%fd7967, 0d4000000000000000;
	add.rn.f64 	%fd12046, %fd1298, %fd7967;
	bra.uni 	$L__BB0_871;
$L__BB0_869:
	setp.neu.f64 	%p1963, %fd1325, 0d7FF0000000000000;
	@%p1963 bra 	$L__BB0_871;
	selp.b32 	%r2840, %r286, %r285, %p3;
	selp.b32 	%r2841, %r2840, %r285, %p1959;
	mov.b32 	%r2842, 0;
	mov.b64 	%fd12046, {%r2842, %r2841};
$L__BB0_871:
	setp.eq.f64 	%p1968, %fd1298, 0d3FF0000000000000;
	selp.f64 	%fd7968, 0d3FF0000000000000, %fd12046, %p1968;
	setp.eq.f64 	%p1969, %fd1297, 0d3FF0000000000000;
	selp.f64 	%fd7969, 0d3FF0000000000000, %fd12045, %p1969;
	add.f64 	%fd1330, %fd7969, %fd7968;
	{
	.reg .b32 %temp; 
	mov.b64 	{%temp, %r339}, %fd1299;
	}
	abs.f64 	%fd1331, %fd1299;
	{ // callseq 184, 0
	.param .b64 param0;
	st.param.f64 	[param0], %fd1331;
	.param .b64 param1;
	st.param.f64 	[param1], 0d4000000000000000;
	.param .b64 retval0;
	call.uni (retval0), 
	__internal_accurate_pow, 
	(
	param0, 
	param1
	);
	ld.param.f64 	%fd7970, [retval0];
	} // callseq 184
	setp.lt.s32 	%p1970, %r339, 0;
	neg.f64 	%fd7972, %fd7970;
	selp.f64 	%fd7973, %fd7972, %fd7970, %p1853;
	selp.f64 	%fd7974, %fd7973, %fd7970, %p1970;
	setp.eq.f64 	%p1971, %fd1299, 0d0000000000000000;
	selp.b32 	%r2843, %r339, 0, %p1853;
	or.b32  	%r2844, %r2843, 2146435072;
	selp.b32 	%r2845, %r2844, %r2843, %p1852;
	mov.b32 	%r2846, 0;
	mov.b64 	%fd7975, {%r2846, %r2845};
	selp.f64 	%fd12047, %fd7975, %fd7974, %p1971;
	add.f64 	%fd7976, %fd1299, 0d4000000000000000;
	{
	.reg .b32 %temp; 
	mov.b64 	{%temp, %r2847}, %fd7976;
	}
	and.b32  	%r2848, %r2847, 2146435072;
	setp.ne.s32 	%p1972, %r2848, 2146435072;
	@%p1972 bra 	$L__BB0_876;
	setp.num.f64 	%p1973, %fd1299, %fd1299;
	@%p1973 bra 	$L__BB0_874;
	mov.f64 	%fd7977, 0d4000000000000000;
	add.rn.f64 	%fd12047, %fd1299, %fd7977;
	bra.uni 	$L__BB0_876;
$L__BB0_874:
	setp.neu.f64 	%p1974, %fd1331, 0d7FF0000000000000;
	@%p1974 bra 	$L__BB0_876;
	selp.b32 	%r2849, %r286, %r285, %p3;
	selp.b32 	%r2850, %r2849, %r285, %p1970;
	mov.b32 	%r2851, 0;
	mov.b64 	%fd12047, {%r2851, %r2850};
$L__BB0_876:
	setp.eq.f64 	%p1976, %fd1299, 0d3FF0000000000000;
	selp.f64 	%fd7978, 0d3FF0000000000000, %fd12047, %p1976;
	add.f64 	%fd1336, %fd1330, %fd7978;
	sqrt.rn.f64 	%fd1337, %fd1336;
	mul.f64 	%fd7979, %fd1318, %fd1199;
	div.rn.f64 	%fd1338, %fd1337, %fd7979;
	neg.f64 	%fd7980, %fd1338;
	mul.f64 	%fd1339, %fd1338, %fd7980;
	fma.rn.f64 	%fd7981, %fd1339, 0d3FF71547652B82FE, 0d4338000000000000;
	{
	.reg .b32 %temp; 
	mov.b64 	{%r340, %temp}, %fd7981;
	}
	mov.f64 	%fd7982, 0dC338000000000000;
	add.rn.f64 	%fd7983, %fd7981, %fd7982;
	fma.rn.f64 	%fd7984, %fd7983, 0dBFE62E42FEFA39EF, %fd1339;
	fma.rn.f64 	%fd7985, %fd7983, 0dBC7ABC9E3B39803F, %fd7984;
	fma.rn.f64 	%fd7986, %fd7985, 0d3E5ADE1569CE2BDF, 0d3E928AF3FCA213EA;
	fma.rn.f64 	%fd7987, %fd7986, %fd7985, 0d3EC71DEE62401315;
	fma.rn.f64 	%fd7988, %fd7987, %fd7985, 0d3EFA01997C89EB71;
	fma.rn.f64 	%fd7989, %fd7988, %fd7985, 0d3F2A01A014761F65;
	fma.rn.f64 	%fd7990, %fd7989, %fd7985, 0d3F56C16C1852B7AF;
	fma.rn.f64 	%fd7991, %fd7990, %fd7985, 0d3F81111111122322;
	fma.rn.f64 	%fd7992, %fd7991, %fd7985, 0d3FA55555555502A1;
	fma.rn.f64 	%fd7993, %fd7992, %fd7985, 0d3FC5555555555511;
	fma.rn.f64 	%fd7994, %fd7993, %fd7985, 0d3FE000000000000B;
	fma.rn.f64 	%fd7995, %fd7994, %fd7985, 0d3FF0000000000000;
	fma.rn.f64 	%fd7996, %fd7995, %fd7985, 0d3FF0000000000000;
	{
	.reg .b32 %temp; 
	mov.b64 	{%r341, %temp}, %fd7996;
	}
	{
	.reg .b32 %temp; 
	mov.b64 	{%temp, %r342}, %fd7996;
	}
	shl.b32 	%r2852, %r340, 20;
	add.s32 	%r2853, %r2852, %r342;
	mov.b64 	%fd12048, {%r341, %r2853};
	{
	.reg .b32 %temp; 
	mov.b64 	{%temp, %r2854}, %fd1339;
	}
	mov.b32 	%f112, %r2854;
	abs.f32 	%f15, %f112;
	setp.lt.f32 	%p1977, %f15, 0f4086232B;
	@%p1977 bra 	$L__BB0_879;
	setp.lt.f64 	%p1978, %fd1339, 0d0000000000000000;
	add.f64 	%fd7997, %fd1339, 0d7FF0000000000000;
	selp.f64 	%fd12048, 0d0000000000000000, %fd7997, %p1978;
	setp.geu.f32 	%p1979, %f15, 0f40874800;
	@%p1979 bra 	$L__BB0_879;
	shr.u32 	%r2855, %r340, 31;
	add.s32 	%r2856, %r340, %r2855;
	shr.s32 	%r2857, %r2856, 1;
	shl.b32 	%r2858, %r2857, 20;
	add.s32 	%r2859, %r342, %r2858;
	mov.b64 	%fd7998, {%r341, %r2859};
	sub.s32 	%r2860, %r340, %r2857;
	shl.b32 	%r2861, %r2860, 20;
	add.s32 	%r2862, %r2861, 1072693248;
	mov.b32 	%r2863, 0;
	mov.b64 	%fd7999, {%r2863, %r2862};
	mul.f64 	%fd12048, %fd7999, %fd7998;
$L__BB0_879:
	abs.f64 	%fd8000, %fd1338;
	fma.rn.f64 	%fd8001, %fd8000, 0dBCF0679AFBA6F279, 0d3D47088FDB46FA5F;
	fma.rn.f64 	%fd8002, %fd8001, %fd8000, 0dBD8DF9F9B976A9B2;
	fma.rn.f64 	%fd8003, %fd8002, %fd8000, 0d3DC7F1F5590CC332;
	fma.rn.f64 	%fd8004, %fd8003, %fd8000, 0dBDFA28A3CD2D56C4;
	fma.rn.f64 	%fd8005, %fd8004, %fd8000, 0d3E2485EE67835925;
	fma.rn.f64 	%fd8006, %fd8005, %fd8000, 0dBE476DB45919F583;
	fma.rn.f64 	%fd8007, %fd8006, %fd8000, 0d3E62D698D98C8D71;
	fma.rn.f64 	%fd8008, %fd8007, %fd8000, 0dBE720A2C7155D5C6;
	fma.rn.f64 	%fd8009, %fd8008, %fd8000, 0dBE41D29B37CA1397;
	fma.rn.f64 	%fd8010, %fd8009, %fd8000, 0d3EA2EF6CC0F67A49;
	fma.rn.f64 	%fd8011, %fd8010, %fd8000, 0dBEC102B892333B6F;
	fma.rn.f64 	%fd8012, %fd8011, %fd8000, 0d3ECA30375BA9A84E;
	fma.rn.f64 	%fd8013, %fd8012, %fd8000, 0d3ECAAD18DEDEA43E;
	fma.rn.f64 	%fd8014, %fd8013, %fd8000, 0dBEFF05355BC5B225;
	fma.rn.f64 	%fd8015, %fd8014, %fd8000, 0d3F10E37A3108BC8B;
	fma.rn.f64 	%fd8016, %fd8015, %fd8000, 0d3EFB292D828E5CB2;
	fma.rn.f64 	%fd8017, %fd8016, %fd8000, 0dBF4356626EBF9BFA;
	fma.rn.f64 	%fd8018, %fd8017, %fd8000, 0d3F5BCA68F73D6AFC;
	fma.rn.f64 	%fd8019, %fd8018, %fd8000, 0dBF2B6B69EBBC280B;
	fma.rn.f64 	%fd8020, %fd8019, %fd8000, 0dBF9396685912A453;
	fma.rn.f64 	%fd8021, %fd8020, %fd8000, 0d3FBA4F4E2A1ABEF8;
	fma.rn.f64 	%fd8022, %fd8021, %fd8000, 0d3FE45F306DC9C8BB;
	fma.rn.f64 	%fd8023, %fd8022, %fd8000, 0d3FC06EBA8214DB69;
	fma.rn.f64 	%fd8024, %fd8023, %fd8000, %fd8000;
	neg.f64 	%fd8025, %fd8024;
	cvt.rn.f32.f64 	%f113, %fd8024;
	mul.f32 	%f114, %f113, 0fBFB8AA3B;
	cvt.rni.f32.f32 	%f115, %f114;
	cvt.f64.f32 	%fd8026, %f115;
	fma.rn.f64 	%fd8027, %fd8026, 0dBFE62E42FEFA39EF, %fd8025;
	ex2.approx.ftz.f32 	%f116, %f115;
	cvt.f64.f32 	%fd8028, %f116;
	mul.f64 	%fd8029, %fd1317, %fd1204;
	mul.f64 	%fd8030, %fd1317, %fd1206;
	sub.f64 	%fd8031, %fd8030, %fd8029;
	add.f64 	%fd8032, %fd1338, %fd1338;
	div.rn.f64 	%fd8033, %fd8032, 0dBFFC5BF891B4EF6A;
	setp.ge.f64 	%p1983, %fd8000, 0d4017AFB48DC96626;
	fma.rn.f64 	%fd8034, %fd8027, 0d3E5AE904A4741B81, 0d3E928A27F89B6999;
	fma.rn.f64 	%fd8035, %fd8034, %fd8027, 0d3EC71DE715FF7E07;
	fma.rn.f64 	%fd8036, %fd8035, %fd8027, 0d3EFA019A6B0AC45A;
	fma.rn.f64 	%fd8037, %fd8036, %fd8027, 0d3F2A01A017EED94F;
	fma.rn.f64 	%fd8038, %fd8037, %fd8027, 0d3F56C16C17F2A71B;
	fma.rn.f64 	%fd8039, %fd8038, %fd8027, 0d3F811111111173C4;
	fma.rn.f64 	%fd8040, %fd8039, %fd8027, 0d3FA555555555211A;
	fma.rn.f64 	%fd8041, %fd8040, %fd8027, 0d3FC5555555555540;
	fma.rn.f64 	%fd8042, %fd8041, %fd8027, 0d3FE0000000000005;
	mul.f64 	%fd8043, %fd8027, %fd8042;
	sub.f64 	%fd8044, %fd8000, %fd8024;
	fma.rn.f64 	%fd8045, %fd8023, %fd8000, %fd8044;
	neg.f64 	%fd8046, %fd8045;
	fma.rn.f64 	%fd8047, %fd8043, %fd8027, %fd8046;
	add.f64 	%fd8048, %fd8027, %fd8047;
	neg.f64 	%fd8049, %fd8048;
	mov.f64 	%fd8050, 0d3FF0000000000000;
	sub.f64 	%fd8051, %fd8050, %fd8028;
	fma.rn.f64 	%fd8052, %fd8049, %fd8028, %fd8051;
	selp.f64 	%fd8053, 0d3FF0000000000000, %fd8052, %p1983;
	copysign.f64 	%fd8054, %fd1338, %fd8053;
	fma.rn.f64 	%fd8055, %fd8033, %fd12048, %fd8054;
	div.rn.f64 	%fd8056, %fd1231, %fd1336;
	mul.f64 	%fd8057, %fd8055, %fd8056;
	mul.f64 	%fd8058, %fd1319, %fd1203;
	mul.f64 	%fd8059, %fd8058, %fd8057;
	div.rn.f64 	%fd8060, %fd1294, %fd1316;
	div.rn.f64 	%fd8061, %fd1295, %fd1316;
	div.rn.f64 	%fd8062, %fd1296, %fd1316;
	mul.f64 	%fd8063, %fd8060, %fd8031;
	mul.f64 	%fd8064, %fd8061, %fd8031;
	mul.f64 	%fd8065, %fd8062, %fd8031;
	div.rn.f64 	%fd8066, %fd1297, %fd1337;
	mul.f64 	%fd8067, %fd8066, %fd8059;
	div.rn.f64 	%fd8068, %fd1298, %fd1337;
	mul.f64 	%fd8069, %fd8068, %fd8059;
	div.rn.f64 	%fd8070, %fd1299, %fd1337;
	mul.f64 	%fd8071, %fd8070, %fd8059;
	sub.f64 	%fd8072, %fd8063, %fd8067;
	sub.f64 	%fd8073, %fd8064, %fd8069;
	sub.f64 	%fd8074, %fd8065, %fd8071;
	mul.f64 	%fd8075, %fd1297, %fd1053;
	mul.f64 	%fd8076, %fd1298, %fd1053;
	mul.f64 	%fd8077, %fd1299, %fd1053;
	mul.f64 	%fd8078, %fd1053, %fd8072;
	mul.f64 	%fd8079, %fd1053, %fd8073;
	mul.f64 	%fd8080, %fd1053, %fd8074;
	div.rn.f64 	%fd8081, %fd8075, 0d4008000000000000;
	div.rn.f64 	%fd8082, %fd8076, 0d4008000000000000;
	div.rn.f64 	%fd8083, %fd8077, 0d4008000000000000;
	div.rn.f64 	%fd8084, %fd8078, 0d4008000000000000;
	div.rn.f64 	%fd8085, %fd8079, 0d4008000000000000;
	div.rn.f64 	%fd8086, %fd8080, 0d4008000000000000;
	add.f64 	%fd1344, %fd1288, %fd8081;
	add.f64 	%fd1345, %fd1289, %fd8082;
	add.f64 	%fd1346, %fd1290, %fd8083;
	add.f64 	%fd1347, %fd1291, %fd8084;
	add.f64 	%fd1348, %fd1292, %fd8085;
	add.f64 	%fd1349, %fd1293, %fd8086;
	add.f64 	%fd1350, %fd1063, %fd8075;
	add.f64 	%fd1351, %fd1062, %fd8076;
	add.f64 	%fd1352, %fd1061, %fd8077;
	add.f64 	%fd1353, %fd1060, %fd8078;
	add.f64 	%fd1354, %fd1059, %fd8079;
	add.f64 	%fd1355, %fd1058, %fd8080;
	{
	.reg .b32 %temp; 
	mov.b64 	{%temp, %r343}, %fd1350;
	}
	abs.f64 	%fd1356, %fd1350;
	{ // callseq 185, 0
	.param .b64 param0;
	st.param.f64 	[param0], %fd1356;
	.param .b64 param1;
	st.param.f64 	[param1], 0d4000000000000000;
	.param .b64 retval0;
	call.uni (retval0), 
	__internal_accurate_pow, 
	(
	param0, 
	param1
	);
	ld.param.f64 	%fd8087, [retval0];
	} // callseq 185
	setp.lt.s32 	%p1984, %r343, 0;
	neg.f64 	%fd8089, %fd8087;
	selp.f64 	%fd8090, %fd8089, %fd8087, %p1853;
	selp.f64 	%fd8091, %fd8090, %fd8087, %p1984;
	setp.eq.f64 	%p1985, %fd1350, 0d0000000000000000;
	selp.b32 	%r2864, %r343, 0, %p1853;
	or.b32  	%r2865, %r2864, 2146435072;
	selp.b32 	%r2866, %r2865, %r2864, %p1852;
	mov.b32 	%r2867, 0;
	mov.b64 	%fd8092, {%r2867, %r2866};
	selp.f64 	%fd12049, %fd8092, %fd8091, %p1985;
	add.f64 	%fd8093, %fd1350, 0d4000000000000000;
	{
	.reg .b32 %temp; 
	mov.b64 	{%temp, %r2868}, %fd8093;
	}
	and.b32  	%r2869, %r2868, 2146435072;
	setp.ne.s32 	%p1986, %r2869, 2146435072;
	@%p1986 bra 	$L__BB0_884;
	setp.num.f64 	%p1987, %fd1350, %fd1350;
	@%p1987 bra 	$L__BB0_882;
	mov.f64 	%fd8094, 0d4000000000000000;
	add.rn.f64 	%fd12049, %fd1350, %fd8094;
	bra.uni 	$L__BB0_884;
$L__BB0_882:
	setp.neu.f64 	%p1988, %fd1356, 0d7FF0000000000000;
	@%p1988 bra 	$L__BB0_884;
	setp.lt.s32 	%p1989, %r343, 0;
	selp.b32 	%r2870, %r286, %r285, %p3;
	selp.b32 	%r2871, %r2870, %r285, %p1989;
	mov.b32 	%r2872, 0;
	mov.b64 	%fd12049, {%r2872, %r2871};
$L__BB0_884:
	setp.lt.s32 	%p1990, %r681, 0;
	setp.eq.s32 	%p1991, %r284, 1062207488;
	{
	.reg .b32 %temp; 
	mov.b64 	{%temp, %r344}, %fd1351;
	}
	abs.f64 	%fd1361, %fd1351;
	{ // callseq 186, 0
	.param .b64 param0;
	st.param.f64 	[param0], %fd1361;
	.param .b64 param1;
	st.param.f64 	[param1], 0d4000000000000000;
	.param .b64 retval0;
	call.uni (retval0), 
	__internal_accurate_pow, 
	(
	param0, 
	param1
	);
	ld.param.f64 	%fd8095, [retval0];
	} // callseq 186
	setp.lt.s32 	%p1993, %r344, 0;
	neg.f64 	%fd8097, %fd8095;
	selp.f64 	%fd8098, %fd8097, %fd8095, %p1991;
	selp.f64 	%fd8099, %fd8098, %fd8095, %p1993;
	setp.eq.f64 	%p1994, %fd1351, 0d0000000000000000;
	selp.b32 	%r2873, %r344, 0, %p1991;
	or.b32  	%r2874, %r2873, 2146435072;
	selp.b32 	%r2875, %r2874, %r2873, %p1990;
	mov.b32 	%r2876, 0;
	mov.b64 	%fd8100, {%r2876, %r2875};
	selp.f64 	%fd12050, %fd8100, %fd8099, %p1994;
	add.f64 	%fd8101, %fd1351, 0d4000000000000000;
	{
	.reg .b32 %temp; 
	mov.b64 	{%temp, %r2877}, %fd8101;
	}
	and.b32  	%r2878, %r2877, 2146435072;
	setp.ne.s32 	%p1995, %r2878, 2146435072;
	@%p1995 bra 	$L__BB0_889;
	setp.num.f64 	%p1996, %fd1351, %fd1351;
	@%p1996 bra 	$L__BB0_887;
	mov.f64 	%fd8102, 0d4000000000000000;
	add.rn.f64 	%fd12050, %fd1351, %fd8102;
	bra.uni 	$L__BB0_889;
$L__BB0_887:
	setp.neu.f64 	%p1997, %fd1361, 0d7FF0000000000000;
	@%p1997 bra 	$L__BB0_889;
	setp.lt.s32 	%p1998, %r344, 0;
	selp.b32 	%r2879, %r286, %r285, %p3;
	selp.b32 	%r2880, %r2879, %r285, %p1998;
	mov.b32 	%r2881, 0;
	mov.b64 	%fd12050, {%r2881, %r2880};
$L__BB0_889:
	setp.lt.s32 	%p1999, %r681, 0;
	setp.eq.s32 	%p2000, %r284, 1062207488;
	setp.eq.f64 	%p2002, %fd1351, 0d3FF0000000000000;
	selp.f64 	%fd8103, 0d3FF0000000000000, %fd12050, %p2002;
	setp.eq.f64 	%p2003, %fd1350, 0d3FF0000000000000;
	selp.f64 	%fd8104, 0d3FF0000000000000, %fd12049, %p2003;
	add.f64 	%fd1366, %fd8104, %fd8103;
	{
	.reg .b32 %temp; 
	mov.b64 	{%temp, %r345}, %fd1352;
	}
	abs.f64 	%fd1367, %fd1352;
	{ // callseq 187, 0
	.param .b64 param0;
	st.param.f64 	[param0], %fd1367;
	.param .b64 param1;
	st.param.f64 	[param1], 0d4000000000000000;
	.param .b64 retval0;
	call.uni (retval0), 
	__internal_accurate_pow, 
	(
	param0, 
	param1
	);
	ld.param.f64 	%fd8105, [retval0];
	} // callseq 187
	setp.lt.s32 	%p2004, %r345, 0;
	neg.f64 	%fd8107, %fd8105;
	selp.f64 	%fd8108, %fd8107, %fd8105, %p2000;
	selp.f64 	%fd8109, %fd8108, %fd8105, %p2004;
	setp.eq.f64 	%p2005, %fd1352, 0d0000000000000000;
	selp.b32 	%r2882, %r345, 0, %p2000;
	or.b32  	%r2883, %r2882, 2146435072;
	selp.b32 	%r2884, %r2883, %r2882, %p1999;
	mov.b32 	%r2885, 0;
	mov.b64 	%fd8110, {%r2885, %r2884};
	selp.f64 	%fd12051, %fd8110, %fd8109, %p2005;
	add.f64 	%fd8111, %fd1352, 0d4000000000000000;
	{
	.reg .b32 %temp; 
	mov.b64 	{%temp, %r2886}, %fd8111;
	}
	and.b32  	%r2887, %r2886, 2146435072;
	setp.ne.s32 	%p2006, %r2887, 2146435072;
	@%p2006 bra 	$L__BB0_894;
	setp.num.f64 	%p2007, %fd1352, %fd1352;
	@%p2007 bra 	$L__BB0_892;
	mov.f64 	%fd8112, 0d4000000000000000;
	add.rn.f64 	%fd12051, %fd1352, %fd8112;
	bra.uni 	$L__BB0_894;
$L__BB0_892:
	setp.neu.f64 	%p2008, %fd1367, 0d7FF0000000000000;
	@%p2008 bra 	$L__BB0_894;
	setp.lt.s32 	%p2009, %r345, 0;
	selp.b32 	%r2888, %r286, %r285, %p3;
	selp.b32 	%r2889, %r2888, %r285, %p2009;
	mov.b32 	%r2890, 0;
	mov.b64 	%fd12051, {%r2890, %r2889};
$L__BB0_894:
	setp.lt.s32 	%p2010, %r681, 0;
	setp.eq.s32 	%p2011, %r284, 1062207488;
	setp.eq.f64 	%p2013, %fd1352, 0d3FF0000000000000;
	selp.f64 	%fd8113, 0d3FF0000000000000, %fd12051, %p2013;
	add.f64 	%fd8114, %fd1366, %fd8113;
	sqrt.rn.f64 	%fd1372, %fd8114;
	mul.f64 	%fd8115, %fd1197, %fd1372;
	mul.f64 	%fd8116, %fd1198, %fd8115;
	div.rn.f64 	%fd8117, %fd8116, 0d4059000000000000;
	fma.rn.f64 	%fd8118, %fd8117, 0d409F400000000000, 0d3FF0000000000000;
	cvt.rzi.s32.f64 	%r2891, %fd8118;
	min.s32 	%r2892, %r2891, 2000;
	mul.wide.s32 	%rd482, %r2892, 8;
	add.s64 	%rd483, %rd92, %rd482;
	ld.f64 	%fd8119, [%rd483+272000];
	mul.f64 	%fd8120, %fd8119, %fd1199;
	ld.f64 	%fd8121, [%rd483+240000];
	mul.f64 	%fd1373, %fd8121, %fd1199;
	ld.f64 	%fd8122, [%rd483+304000];
	mul.f64 	%fd1374, %fd8122, %fd1203;
	mul.f64 	%fd8123, %fd8120, %fd1206;
	mul.f64 	%fd8124, %fd8120, %fd1204;
	sub.f64 	%fd1375, %fd8123, %fd8124;
	{
	.reg .b32 %temp; 
	mov.b64 	{%temp, %r346}, %fd1353;
	}
	abs.f64 	%fd1376, %fd1353;
	{ // callseq 188, 0
	.param .b64 param0;
	st.param.f64 	[param0], %fd1376;
	.param .b64 param1;
	st.param.f64 	[param1], 0d4000000000000000;
	.param .b64 retval0;
	call.uni (retval0), 
	__internal_accurate_pow, 
	(
	param0, 
	param1
	);
	ld.param.f64 	%fd8125, [retval0];
	} // callseq 188
	setp.lt.s32 	%p2014, %r346, 0;
	neg.f64 	%fd8127, %fd8125;
	selp.f64 	%fd8128, %fd8127, %fd8125, %p2011;
	selp.f64 	%fd8129, %fd8128, %fd8125, %p2014;
	setp.eq.f64 	%p2015, %fd1353, 0d0000000000000000;
	selp.b32 	%r2893, %r346, 0, %p2011;
	or.b32  	%r2894, %r2893, 2146435072;
	selp.b32 	%r2895, %r2894, %r2893, %p2010;
	mov.b32 	%r2896, 0;
	mov.b64 	%fd8130, {%r2896, %r2895};
	selp.f64 	%fd12052, %fd8130, %fd8129, %p2015;
	add.f64 	%fd8131, %fd1353, 0d4000000000000000;
	{
	.reg .b32 %temp; 
	mov.b64 	{%temp, %r2897}, %fd8131;
	}
	and.b32  	%r2898, %r2897, 2146435072;
	setp.ne.s32 	%p2016, %r2898, 2146435072;
	@%p2016 bra 	$L__BB0_899;
	setp.num.f64 	%p2017, %fd1353, %fd1353;
	@%p2017 bra 	$L__BB0_897;
	mov.f64 	%fd8132, 0d4000000000000000;
	add.rn.f64 	%fd12052, %fd1353, %fd8132;
	bra.uni 	$L__BB0_899;
$L__BB0_897:
	setp.neu.f64 	%p2018, %fd1376, 0d7FF0000000000000;
	@%p2018 bra 	$L__BB0_899;
	setp.lt.s32 	%p2019, %r346, 0;
	selp.b32 	%r2899, %r286, %r285, %p3;
	selp.b32 	%r2900, %r2899, %r285, %p2019;
	mov.b32 	%r2901, 0;
	mov.b64 	%fd12052, {%r2901, %r2900};
$L__BB0_899:
	setp.lt.s32 	%p2020, %r681, 0;
	setp.eq.s32 	%p2021, %r284, 1062207488;
	{
	.reg .b32 %temp; 
	mov.b64 	{%temp, %r347}, %fd1354;
	}
	abs.f64 	%fd1381, %fd1354;
	{ // callseq 189, 0
	.param .b64 param0;
	st.param.f64 	[param0], %fd1381;
	.param .b64 param1;
	st.param.f64 	[param1], 0d4000000000000000;
	.param .b64 retval0;
	call.uni (retval0), 
	__internal_accurate_pow, 
	(
	param0, 
	param1
	);
	ld.param.f64 	%fd8133, [retval0];
	} // callseq 189
	setp.lt.s32 	%p2023, %r347, 0;
	neg.f64 	%fd8135, %fd8133;
	selp.f64 	%fd8136, %fd8135, %fd8133, %p2021;
	selp.f64 	%fd8137, %fd8136, %fd8133, %p2023;
	setp.eq.f64 	%p2024, %fd1354, 0d0000000000000000;
	selp.b32 	%r2902, %r347, 0, %p2021;
	or.b32  	%r2903, %r2902, 2146435072;
	selp.b32 	%r2904, %r2903, %r2902, %p2020;
	mov.b32 	%r2905, 0;
	mov.b64 	%fd8138, {%r2905, %r2904};
	selp.f64 	%fd12053, %fd8138, %fd8137, %p2024;
	add.f64 	%fd8139, %fd1354, 0d4000000000000000;
	{
	.reg .b32 %temp; 
	mov.b64 	{%temp, %r2906}, %fd8139;
	}
	and.b32  	%r2907, %r2906, 2146435072;
	setp.ne.s32 	%p2025, %r2907, 2146435072;
	@%p2025 bra 	$L__BB0_904;
	setp.num.f64 	%p2026, %fd1354, %fd1354;
	@%p2026 bra 	$L__BB0_902;
	mov.f64 	%fd8140, 0d4000000000000000;
	add.rn.f64 	%fd12053, %fd1354, %fd8140;
	bra.uni 	$L__BB0_904;
$L__BB0_902:
	setp.neu.f64 	%p2027, %fd1381, 0d7FF0000000000000;
	@%p2027 bra 	$L__BB0_904;
	setp.lt.s32 	%p2028, %r347, 0;
	selp.b32 	%r2908, %r286, %r285, %p3;
	selp.b32 	%r2909, %r2908, %r285, %p2028;
	mov.b32 	%r2910, 0;
	mov.b64 	%fd12053, {%r2910, %r2909};
$L__BB0_904:
	setp.lt.s32 	%p2029, %r681, 0;
	setp.eq.s32 	%p2030, %r284, 1062207488;
	setp.eq.f64 	%p2032, %fd1354, 0d3FF0000000000000;
	selp.f64 	%fd8141, 0d3FF0000000000000, %fd12053, %p2032;
	setp.eq.f64 	%p2033, %fd1353, 0d3FF0000000000000;
	selp.f64 	%fd8142, 0d3FF0000000000000, %fd12052, %p2033;
	add.f64 	%fd1386, %fd8142, %fd8141;
	{
	.reg .b32 %temp; 
	mov.b64 	{%temp, %r348}, %fd1355;
	}
	abs.f64 	%fd1387, %fd1355;
	{ // callseq 190, 0
	.param .b64 param0;
	st.param.f64 	[param0], %fd1387;
	.param .b64 param1;
	st.param.f64 	[param1], 0d4000000000000000;
	.param .b64 retval0;
	call.uni (retval0), 
	__internal_accurate_pow, 
	(
	param0, 
	param1
	);
	ld.param.f64 	%fd8143, [retval0];
	} // callseq 190
	setp.lt.s32 	%p2034, %r348, 0;
	neg.f64 	%fd8145, %fd8143;
	selp.f64 	%fd8146, %fd8145, %fd8143, %p2030;
	selp.f64 	%fd8147, %fd8146, %fd8143, %p2034;
	setp.eq.f64 	%p2035, %fd1355, 0d0000000000000000;
	selp.b32 	%r2911, %r348, 0, %p2030;
	or.b32  	%r2912, %r2911, 2146435072;
	selp.b32 	%r2913, %r2912, %r2911, %p2029;
	mov.b32 	%r2914, 0;
	mov.b64 	%fd8148, {%r2914, %r2913};
	selp.f64 	%fd12054, %fd8148, %fd8147, %p2035;
	add.f64 	%fd8149, %fd1355, 0d4000000000000000;
	{
	.reg .b32 %temp; 
	mov.b64 	{%temp, %r2915}, %fd8149;
	}
	and.b32  	%r2916, %r2915, 2146435072;
	setp.ne.s32 	%p2036, %r2916, 2146435072;
	@%p2036 bra 	$L__BB0_909;
	setp.num.f64 	%p2037, %fd1355, %fd1355;
	@%p2037 bra 	$L__BB0_907;
	mov.f64 	%fd8150, 0d4000000000000000;
	add.rn.f64 	%fd12054, %fd1355, %fd8150;
	bra.uni 	$L__BB0_909;
$L__BB0_907:
	setp.neu.f64 	%p2038, %fd1387, 0d7FF0000000000000;
	@%p2038 bra 	$L__BB0_909;
	setp.lt.s32 	%p2039, %r348, 0;
	selp.b32 	%r2917, %r286, %r285, %p3;
	selp.b32 	%r2918, %r2917, %r285, %p2039;
	mov.b32 	%r2919, 0;
	mov.b64 	%fd12054, {%r2919, %r2918};
$L__BB0_909:
	setp.eq.f64 	%p2040, %fd1355, 0d3FF0000000000000;
	selp.f64 	%fd8151, 0d3FF0000000000000, %fd12054, %p2040;
	add.f64 	%fd1392, %fd1386, %fd8151;
	sqrt.rn.f64 	%fd1393, %fd1392;
	div.rn.f64 	%fd1394, %fd1393, %fd1373;
	neg.f64 	%fd8152, %fd1394;
	mul.f64 	%fd1395, %fd1394, %fd8152;
	fma.rn.f64 	%fd8153, %fd1395, 0d3FF71547652B82FE, 0d4338000000000000;
	{
	.reg .b32 %temp; 
	mov.b64 	{%r349, %temp}, %fd8153;
	}
	mov.f64 	%fd8154, 0dC338000000000000;
	add.rn.f64 	%fd8155, %fd8153, %fd8154;
	fma.rn.f64 	%fd8156, %fd8155, 0dBFE62E42FEFA39EF, %fd1395;
	fma.rn.f64 	%fd8157, %fd8155, 0dBC7ABC9E3B39803F, %fd8156;
	fma.rn.f64 	%fd8158, %fd8157, 0d3E5ADE1569CE2BDF, 0d3E928AF3FCA213EA;
	fma.rn.f64 	%fd8159, %fd8158, %fd8157, 0d3EC71DEE62401315;
	fma.rn.f64 	%fd8160, %fd8159, %fd8157, 0d3EFA01997C89EB71;
	fma.rn.f64 	%fd8161, %fd8160, %fd8157, 0d3F2A01A014761F65;
	fma.rn.f64 	%fd8162, %fd8161, %fd8157, 0d3F56C16C1852B7AF;
	fma.rn.f64 	%fd8163, %fd8162, %fd8157, 0d3F81111111122322;
	fma.rn.f64 	%fd8164, %fd8163, %fd8157, 0d3FA55555555502A1;
	fma.rn.f64 	%fd8165, %fd8164, %fd8157, 0d3FC5555555555511;
	fma.rn.f64 	%fd8166, %fd8165, %fd8157, 0d3FE000000000000B;
	fma.rn.f64 	%fd8167, %fd8166, %fd8157, 0d3FF0000000000000;
	fma.rn.f64 	%fd8168, %fd8167, %fd8157, 0d3FF0000000000000;
	{
	.reg .b32 %temp; 
	mov.b64 	{%r350, %temp}, %fd8168;
	}
	{
	.reg .b32 %temp; 
	mov.b64 	{%temp, %r351}, %fd8168;
	}
	shl.b32 	%r2920, %r349, 20;
	add.s32 	%r2921, %r2920, %r351;
	mov.b64 	%fd12055, {%r350, %r2921};
	{
	.reg .b32 %temp; 
	mov.b64 	{%temp, %r2922}, %fd1395;
	}
	mov.b32 	%f117, %r2922;
	abs.f32 	%f16, %f117;
	setp.lt.f32 	%p2041, %f16, 0f4086232B;
	@%p2041 bra 	$L__BB0_912;
	setp.lt.f64 	%p2042, %fd1395, 0d0000000000000000;
	add.f64 	%fd8169, %fd1395, 0d7FF0000000000000;
	selp.f64 	%fd12055, 0d0000000000000000, %fd8169, %p2042;
	setp.geu.f32 	%p2043, %f16, 0f40874800;
	@%p2043 bra 	$L__BB0_912;
	shr.u32 	%r2923, %r349, 31;
	add.s32 	%r2924, %r349, %r2923;
	shr.s32 	%r2925, %r2924, 1;
	shl.b32 	%r2926, %r2925, 20;
	add.s32 	%r2927, %r351, %r2926;
	mov.b64 	%fd8170, {%r350, %r2927};
	sub.s32 	%r2928, %r349, %r2925;
	shl.b32 	%r2929, %r2928, 20;
	add.s32 	%r2930, %r2929, 1072693248;
	mov.b32 	%r2931, 0;
	mov.b64 	%fd8171, {%r2931, %r2930};
	mul.f64 	%fd12055, %fd8171, %fd8170;
$L__BB0_912:
	abs.f64 	%fd8172, %fd1394;
	fma.rn.f64 	%fd8173, %fd8172, 0dBCF0679AFBA6F279, 0d3D47088FDB46FA5F;
	fma.rn.f64 	%fd8174, %fd8173, %fd8172, 0dBD8DF9F9B976A9B2;
	fma.rn.f64 	%fd8175, %fd8174, %fd8172, 0d3DC7F1F5590CC332;
	fma.rn.f64 	%fd8176, %fd8175, %fd8172, 0dBDFA28A3CD2D56C4;
	fma.rn.f64 	%fd8177, %fd8176, %fd8172, 0d3E2485EE67835925;
	fma.rn.f64 	%fd8178, %fd8177, %fd8172, 0dBE476DB45919F583;
	fma.rn.f64 	%fd8179, %fd8178, %fd8172, 0d3E62D698D98C8D71;
	fma.rn.f64 	%fd8180, %fd8179, %fd8172, 0dBE720A2C7155D5C6;
	fma.rn.f64 	%fd8181, %fd8180, %fd8172, 0dBE41D29B37CA1397;
	fma.rn.f64 	%fd8182, %fd8181, %fd8172, 0d3EA2EF6CC0F67A49;
	fma.rn.f64 	%fd8183, %fd8182, %fd8172, 0dBEC102B892333B6F;
	fma.rn.f64 	%fd8184, %fd8183, %fd8172, 0d3ECA30375BA9A84E;
	fma.rn.f64 	%fd8185, %fd8184, %fd8172, 0d3ECAAD18DEDEA43E;
	fma.rn.f64 	%fd8186, %fd8185, %fd8172, 0dBEFF05355BC5B225;
	fma.rn.f64 	%fd8187, %fd8186, %fd8172, 0d3F10E37A3108BC8B;
	fma.rn.f64 	%fd8188, %fd8187, %fd8172, 0d3EFB292D828E5CB2;
	fma.rn.f64 	%fd8189, %fd8188, %fd8172, 0dBF4356626EBF9BFA;
	fma.rn.f64 	%fd8190, %fd8189, %fd8172, 0d3F5BCA68F73D6AFC;
	fma.rn.f64 	%fd8191, %fd8190, %fd8172, 0dBF2B6B69EBBC280B;
	fma.rn.f64 	%fd8192, %fd8191, %fd8172, 0dBF9396685912A453;
	fma.rn.f64 	%fd8193, %fd8192, %fd8172, 0d3FBA4F4E2A1ABEF8;
	fma.rn.f64 	%fd8194, %fd8193, %fd8172, 0d3FE45F306DC9C8BB;
	fma.rn.f64 	%fd8195, %fd8194, %fd8172, 0d3FC06EBA8214DB69;
	fma.rn.f64 	%fd8196, %fd8195, %fd8172, %fd8172;
	neg.f64 	%fd8197, %fd8196;
	cvt.rn.f32.f64 	%f118, %fd8196;
	mul.f32 	%f119, %f118, 0fBFB8AA3B;
	cvt.rni.f32.f32 	%f120, %f119;
	cvt.f64.f32 	%fd8198, %f120;
	fma.rn.f64 	%fd8199, %fd8198, 0dBFE62E42FEFA39EF, %fd8197;
	ex2.approx.ftz.f32 	%f121, %f120;
	cvt.f64.f32 	%fd8200, %f121;
	add.f64 	%fd8201, %fd1394, %fd1394;
	div.rn.f64 	%fd8202, %fd8201, 0dBFFC5BF891B4EF6A;
	setp.ge.f64 	%p2044, %fd8172, 0d4017AFB48DC96626;
	fma.rn.f64 	%fd8203, %fd8199, 0d3E5AE904A4741B81, 0d3E928A27F89B6999;
	fma.rn.f64 	%fd8204, %fd8203, %fd8199, 0d3EC71DE715FF7E07;
	fma.rn.f64 	%fd8205, %fd8204, %fd8199, 0d3EFA019A6B0AC45A;
	fma.rn.f64 	%fd8206, %fd8205, %fd8199, 0d3F2A01A017EED94F;
	fma.rn.f64 	%fd8207, %fd8206, %fd8199, 0d3F56C16C17F2A71B;
	fma.rn.f64 	%fd8208, %fd8207, %fd8199, 0d3F811111111173C4;
	fma.rn.f64 	%fd8209, %fd8208, %fd8199, 0d3FA555555555211A;
	fma.rn.f64 	%fd8210, %fd8209, %fd8199, 0d3FC5555555555540;
	fma.rn.f64 	%fd8211, %fd8210, %fd8199, 0d3FE0000000000005;
	mul.f64 	%fd8212, %fd8199, %fd8211;
	sub.f64 	%fd8213, %fd8172, %fd8196;
	fma.rn.f64 	%fd8214, %fd8195, %fd8172, %fd8213;
	neg.f64 	%fd8215, %fd8214;
	fma.rn.f64 	%fd8216, %fd8212, %fd8199, %fd8215;
	add.f64 	%fd8217, %fd8199, %fd8216;
	neg.f64 	%fd8218, %fd8217;
	mov.f64 	%fd8219, 0d3FF0000000000000;
	sub.f64 	%fd8220, %fd8219, %fd8200;
	fma.rn.f64 	%fd8221, %fd8218, %fd8200, %fd8220;
	selp.f64 	%fd8222, 0d3FF0000000000000, %fd8221, %p2044;
	copysign.f64 	%fd8223, %fd1394, %fd8222;
	fma.rn.f64 	%fd8224, %fd8202, %fd12055, %fd8223;
	div.rn.f64 	%fd8225, %fd1231, %fd1392;
	mul.f64 	%fd8226, %fd8224, %fd8225;
	mul.f64 	%fd8227, %fd1374, %fd8226;
	div.rn.f64 	%fd8228, %fd1350, %fd1372;
	div.rn.f64 	%fd8229, %fd1351, %fd1372;
	div.rn.f64 	%fd8230, %fd1352, %fd1372;
	mul.f64 	%fd8231, %fd8228, %fd1375;
	mul.f64 	%fd8232, %fd8229, %fd1375;
	mul.f64 	%fd8233, %fd8230, %fd1375;
	div.rn.f64 	%fd8234, %fd1353, %fd1393;
	mul.f64 	%fd8235, %fd8234, %fd8227;
	div.rn.f64 	%fd8236, %fd1354, %fd1393;
	mul.f64 	%fd8237, %fd8236, %fd8227;
	div.rn.f64 	%fd8238, %fd1355, %fd1393;
	mul.f64 	%fd8239, %fd8238, %fd8227;
	sub.f64 	%fd8240, %fd8231, %fd8235;
	sub.f64 	%fd8241, %fd8232, %fd8237;
	sub.f64 	%fd8242, %fd8233, %fd8239;
	mul.f64 	%fd8243, %fd1353, %fd1053;
	mul.f64 	%fd8244, %fd1354, %fd1053;
	mul.f64 	%fd8245, %fd1355, %fd1053;
	mul.f64 	%fd8246, %fd1053, %fd8240;
	mul.f64 	%fd8247, %fd1053, %fd8241;
	mul.f64 	%fd8248, %fd1053, %fd8242;
	div.rn.f64 	%fd8249, %fd8243, 0d4018000000000000;
	div.rn.f64 	%fd8250, %fd8244, 0d4018000000000000;
	div.rn.f64 	%fd8251, %fd8245, 0d4018000000000000;
	div.rn.f64 	%fd8252, %fd8246, 0d4018000000000000;
	div.rn.f64 	%fd8253, %fd8247, 0d4018000000000000;
	div.rn.f64 	%fd8254, %fd8248, 0d4018000000000000;
	add.f64 	%fd12068, %fd1344, %fd8249;
	add.f64 	%fd12069, %fd1345, %fd8250;
	add.f64 	%fd12070, %fd1346, %fd8251;
	add.f64 	%fd12071, %fd1347, %fd8252;
	add.f64 	%fd12072, %fd1348, %fd8253;
	add.f64 	%fd12073, %fd1349, %fd8254;
	bra.uni 	$L__BB0_974;
$L__BB0_913:
	setp.lt.s32 	%p1669, %r681, 0;
	setp.eq.s32 	%p1670, %r284, 1062207488;
	{
	.reg .b32 %temp; 
	mov.b64 	{%temp, %r352}, %fd1063;
	}
	abs.f64 	%fd1406, %fd1063;
	{ // callseq 155, 0
	.param .b64 param0;
	st.param.f64 	[param0], %fd1406;
	.param .b64 param1;
	st.param.f64 	[param1], 0d4000000000000000;
	.param .b64 retval0;
	call.uni (retval0), 
	__internal_accurate_pow, 
	(
	param0, 
	param1
	);
	ld.param.f64 	%fd7318, [retval0];
	} // callseq 155
	setp.lt.s32 	%p1672, %r352, 0;
	neg.f64 	%fd7320, %fd7318;
	selp.f64 	%fd7321, %fd7320, %fd7318, %p1670;
	selp.f64 	%fd7322, %fd7321, %fd7318, %p1672;
	setp.eq.f64 	%p1673, %fd1063, 0d0000000000000000;
	selp.b32 	%r2552, %r352, 0, %p1670;
	or.b32  	%r2553, %r2552, 2146435072;
	selp.b32 	%r2554, %r2553, %r2552, %p1669;
	mov.b32 	%r2555, 0;
	mov.b64 	%fd7323, {%r2555, %r2554};
	selp.f64 	%fd12056, %fd7323, %fd7322, %p1673;
	add.f64 	%fd7324, %fd1063, 0d4000000000000000;
	{
	.reg .b32 %temp; 
	mov.b64 	{%temp, %r2556}, %fd7324;
	}
	and.b32  	%r2557, %r2556, 2146435072;
	setp.ne.s32 	%p1674, %r2557, 2146435072;
	@%p1674 bra 	$L__BB0_918;
	setp.num.f64 	%p1675, %fd1063, %fd1063;
	@%p1675 bra 	$L__BB0_916;
	mov.f64 	%fd7325, 0d4000000000000000;
	add.rn.f64 	%fd12056, %fd1063, %fd7325;
	bra.uni 	$L__BB0_918;
$L__BB0_916:
	setp.neu.f64 	%p1676, %fd1406, 0d7FF0000000000000;
	@%p1676 bra 	$L__BB0_918;
	setp.lt.s32 	%p1677, %r352, 0;
	selp.b32 	%r2558, %r286, %r285, %p3;
	selp.b32 	%r2559, %r2558, %r285, %p1677;
	mov.b32 	%r2560, 0;
	mov.b64 	%fd12056, {%r2560, %r2559};
$L__BB0_918:
	setp.lt.s32 	%p1678, %r681, 0;
	setp.eq.s32 	%p1679, %r284, 1062207488;
	{
	.reg .b32 %temp; 
	mov.b64 	{%temp, %r353}, %fd1062;
	}
	abs.f64 	%fd1411, %fd1062;
	{ // callseq 156, 0
	.param .b64 param0;
	st.param.f64 	[param0], %fd1411;
	.param .b64 param1;
	st.param.f64 	[param1], 0d4000000000000000;
	.param .b64 retval0;
	call.uni (retval0), 
	__internal_accurate_pow, 
	(
	param0, 
	param1
	);
	ld.param.f64 	%fd7326, [retval0];
	} // callseq 156
	setp.lt.s32 	%p1681, %r353, 0;
	neg.f64 	%fd7328, %fd7326;
	selp.f64 	%fd7329, %fd7328, %fd7326, %p1679;
	selp.f64 	%fd7330, %fd7329, %fd7326, %p1681;
	setp.eq.f64 	%p1682, %fd1062, 0d0000000000000000;
	selp.b32 	%r2561, %r353, 0, %p1679;
	or.b32  	%r2562, %r2561, 2146435072;
	selp.b32 	%r2563, %r2562, %r2561, %p1678;
	mov.b32 	%r2564, 0;
	mov.b64 	%fd7331, {%r2564, %r2563};
	selp.f64 	%fd12057, %fd7331, %fd7330, %p1682;
	add.f64 	%fd7332, %fd1062, 0d4000000000000000;
	{
	.reg .b32 %temp; 
	mov.b64 	{%temp, %r2565}, %fd7332;
	}
	and.b32  	%r2566, %r2565, 2146435072;
	setp.ne.s32 	%p1683, %r2566, 2146435072;
	@%p1683 bra 	$L__BB0_923;
	setp.num.f64 	%p1684, %fd1062, %fd1062;
	@%p1684 bra 	$L__BB0_921;
	mov.f64 	%fd7333, 0d4000000000000000;
	add.rn.f64 	%fd12057, %fd1062, %fd7333;
	bra.uni 	$L__BB0_923;
$L__BB0_921:
	setp.neu.f64 	%p1685, %fd1411, 0d7FF0000000000000;
	@%p1685 bra 	$L__BB0_923;
	setp.lt.s32 	%p1686, %r353, 0;
	selp.b32 	%r2567, %r286, %r285, %p3;
	selp.b32 	%r2568, %r2567, %r285, %p1686;
	mov.b32 	%r2569, 0;
	mov.b64 	%fd12057, {%r2569, %r2568};
$L__BB0_923:
	setp.lt.s32 	%p1687, %r681, 0;
	setp.eq.s32 	%p1688, %r284, 1062207488;
	setp.eq.f64 	%p1690, %fd1062, 0d3FF0000000000000;
	selp.f64 	%fd7334, 0d3FF0000000000000, %fd12057, %p1690;
	setp.eq.f64 	%p1691, %fd1063, 0d3FF0000000000000;
	selp.f64 	%fd7335, 0d3FF0000000000000, %fd12056, %p1691;
	add.f64 	%fd1416, %fd7335, %fd7334;
	{
	.reg .b32 %temp; 
	mov.b64 	{%temp, %r354}, %fd1061;
	}
	abs.f64 	%fd1417, %fd1061;
	{ // callseq 157, 0
	.param .b64 param0;
	st.param.f64 	[param0], %fd1417;
	.param .b64 param1;
	st.param.f64 	[param1], 0d4000000000000000;
	.param .b64 retval0;
	call.uni (retval0), 
	__internal_accurate_pow, 
	(
	param0, 
	param1
	);
	ld.param.f64 	%fd7336, [retval0];
	} // callseq 157
	setp.lt.s32 	%p1692, %r354, 0;
	neg.f64 	%fd7338, %fd7336;
	selp.f64 	%fd7339, %fd7338, %fd7336, %p1688;
	selp.f64 	%fd7340, %fd7339, %fd7336, %p1692;
	setp.eq.f64 	%p1693, %fd1061, 0d0000000000000000;
	selp.b32 	%r2570, %r354, 0, %p1688;
	or.b32  	%r2571, %r2570, 2146435072;
	selp.b32 	%r2572, %r2571, %r2570, %p1687;
	mov.b32 	%r2573, 0;
	mov.b64 	%fd7341, {%r2573, %r2572};
	selp.f64 	%fd12058, %fd7341, %fd7340, %p1693;
	add.f64 	%fd7342, %fd1061, 0d4000000000000000;
	{
	.reg .b32 %temp; 
	mov.b64 	{%temp, %r2574}, %fd7342;
	}
	and.b32  	%r2575, %r2574, 2146435072;
	setp.ne.s32 	%p1694, %r2575, 2146435072;
	@%p1694 bra 	$L__BB0_928;
	setp.num.f64 	%p1695, %fd1061, %fd1061;
	@%p1695 bra 	$L__BB0_926;
	mov.f64 	%fd7343, 0d4000000000000000;
	add.rn.f64 	%fd12058, %fd1061, %fd7343;
	bra.uni 	$L__BB0_928;
$L__BB0_926:
	setp.neu.f64 	%p1696, %fd1417, 0d7FF0000000000000;
	@%p1696 bra 	$L__BB0_928;
	setp.lt.s32 	%p1697, %r354, 0;
	selp.b32 	%r2576, %r286, %r285, %p3;
	selp.b32 	%r2577, %r2576, %r285, %p1697;
	mov.b32 	%r2578, 0;
	mov.b64 	%fd12058, {%r2578, %r2577};
$L__BB0_928:
	setp.lt.s32 	%p1698, %r681, 0;
	setp.eq.s32 	%p1699, %r284, 1062207488;
	setp.eq.f64 	%p1701, %fd1061, 0d3FF0000000000000;
	selp.f64 	%fd7344, 0d3FF0000000000000, %fd12058, %p1701;
	add.f64 	%fd7345, %fd1416, %fd7344;
	sqrt.rn.f64 	%fd7346, %fd7345;
	ld.f64 	%fd7347, [%rd853+136];
	neg.f64 	%fd1422, %fd7347;
	ld.f64 	%fd1423, [%rd853+144];
	add.f64 	%fd7348, %fd7345, %fd1423;
	div.rn.f64 	%fd7349, %fd1422, %fd7348;
	ld.f64 	%fd7350, [%rd853+240];
	neg.f64 	%fd1424, %fd7350;
	ld.f64 	%fd1425, [%rd853+248];
	add.f64 	%fd7351, %fd7345, %fd1425;
	div.rn.f64 	%fd7352, %fd1424, %fd7351;
	ld.f64 	%fd7353, [%rd853+96];
	add.f64 	%fd1426, %fd7353, %fd7353;
	div.rn.f64 	%fd7354, %fd1426, %fd7349;
	div.rn.f64 	%fd7355, %fd7349, 0d3FF6A09E667F3BCD;
	fma.rn.f64 	%fd7356, %fd7354, %fd7354, 0d3FF0000000000000;
	sqrt.rn.f64 	%fd7357, %fd7356;
	add.f64 	%fd7358, %fd7357, 0d3FF0000000000000;
	sqrt.rn.f64 	%fd7359, %fd7358;
	div.rn.f64 	%fd7360, %fd1426, %fd7352;
	div.rn.f64 	%fd7361, %fd7352, 0d3FF6A09E667F3BCD;
	fma.rn.f64 	%fd7362, %fd7360, %fd7360, 0d3FF0000000000000;
	sqrt.rn.f64 	%fd7363, %fd7362;
	add.f64 	%fd7364, %fd7363, 0d3FF0000000000000;
	sqrt.rn.f64 	%fd7365, %fd7364;
	mul.f64 	%fd7366, %fd7361, %fd7365;
	fma.rn.f64 	%fd7367, %fd7355, %fd7359, %fd7366;
	div.rn.f64 	%fd7368, %fd1063, %fd7346;
	div.rn.f64 	%fd7369, %fd1062, %fd7346;
	div.rn.f64 	%fd7370, %fd1061, %fd7346;
	mul.f64 	%fd7371, %fd7368, %fd7367;
	mul.f64 	%fd7372, %fd7369, %fd7367;
	mul.f64 	%fd7373, %fd7370, %fd7367;
	mul.f64 	%fd7374, %fd1060, %fd1053;
	mul.f64 	%fd7375, %fd1059, %fd1053;
	mul.f64 	%fd7376, %fd1058, %fd1053;
	mul.f64 	%fd7377, %fd1053, %fd7371;
	mul.f64 	%fd7378, %fd1053, %fd7372;
	mul.f64 	%fd7379, %fd1053, %fd7373;
	div.rn.f64 	%fd1427, %fd7374, 0d4018000000000000;
	div.rn.f64 	%fd1428, %fd7375, 0d4018000000000000;
	div.rn.f64 	%fd1429, %fd7376, 0d4018000000000000;
	div.rn.f64 	%fd1430, %fd7377, 0d4018000000000000;
	div.rn.f64 	%fd1431, %fd7378, 0d4018000000000000;
	div.rn.f64 	%fd1432, %fd7379, 0d4018000000000000;
	fma.rn.f64 	%fd1433, %fd7374, 0d3FE0000000000000, %fd1063;
	fma.rn.f64 	%fd1434, %fd7375, 0d3FE0000000000000, %fd1062;
	fma.rn.f64 	%fd1435, %fd7376, 0d3FE0000000000000, %fd1061;
	fma.rn.f64 	%fd1436, %fd7377, 0d3FE0000000000000, %fd1060;
	fma.rn.f64 	%fd1437, %fd7378, 0d3FE0000000000000, %fd1059;
	fma.rn.f64 	%fd1438, %fd7379, 0d3FE0000000000000, %fd1058;
	{
	.reg .b32 %temp; 
	mov.b64 	{%temp, %r355}, %fd1433;
	}
	abs.f64 	%fd1439, %fd1433;
	{ // callseq 158, 0
	.param .b64 param0;
	st.param.f64 	[param0], %fd1439;
	.param .b64 param1;
	st.param.f64 	[param1], 0d4000000000000000;
	.param .b64 retval0;
	call.uni (retval0), 
	__internal_accurate_pow, 
	(
	param0, 
	param1
	);
	ld.param.f64 	%fd7380, [retval0];
	} // callseq 158
	setp.lt.s32 	%p1702, %r355, 0;
	neg.f64 	%fd7382, %fd7380;
	selp.f64 	%fd7383, %fd7382, %fd7380, %p1699;
	selp.f64 	%fd7384, %fd7383, %fd7380, %p1702;
	setp.eq.f64 	%p1703, %fd1433, 0d0000000000000000;
	selp.b32 	%r2579, %r355, 0, %p1699;
	or.b32  	%r2580, %r2579, 2146435072;
	selp.b32 	%r2581, %r2580, %r2579, %p1698;
	mov.b32 	%r2582, 0;
	mov.b64 	%fd7385, {%r2582, %r2581};
	selp.f64 	%fd12059, %fd7385, %fd7384, %p1703;
	add.f64 	%fd7386, %fd1433, 0d4000000000000000;
	{
	.reg .b32 %temp; 
	mov.b64 	{%temp, %r2583}, %fd7386;
	}
	and.b32  	%r2584, %r2583, 2146435072;
	setp.ne.s32 	%p1704, %r2584, 2146435072;
	@%p1704 bra 	$L__BB0_933;
	setp.num.f64 	%p1705, %fd1433, %fd1433;
	@%p1705 bra 	$L__BB0_931;
	mov.f64 	%fd7387, 0d4000000000000000;
	add.rn.f64 	%fd12059, %fd1433, %fd7387;
	bra.uni 	$L__BB0_933;
$L__BB0_931:
	setp.neu.f64 	%p1706, %fd1439, 0d7FF0000000000000;
	@%p1706 bra 	$L__BB0_933;
	selp.b32 	%r2585, %r286, %r285, %p3;
	selp.b32 	%r2586, %r2585, %r285, %p1702;
	mov.b32 	%r2587, 0;
	mov.b64 	%fd12059, {%r2587, %r2586};
$L__BB0_933:
	{
	.reg .b32 %temp; 
	mov.b64 	{%temp, %r356}, %fd1434;
	}
	abs.f64 	%fd1444, %fd1434;
	{ // callseq 159, 0
	.param .b64 param0;
	st.param.f64 	[param0], %fd1444;
	.param .b64 param1;
	st.param.f64 	[param1], 0d4000000000000000;
	.param .b64 retval0;
	call.uni (retval0), 
	__internal_accurate_pow, 
	(
	param0, 
	param1
	);
	ld.param.f64 	%fd7388, [retval0];
	} // callseq 159
	setp.lt.s32 	%p1711, %r356, 0;
	neg.f64 	%fd7390, %fd7388;
	selp.f64 	%fd7391, %fd7390, %fd7388, %p1699;
	selp.f64 	%fd7392, %fd7391, %fd7388, %p1711;
	setp.eq.f64 	%p1712, %fd1434, 0d0000000000000000;
	selp.b32 	%r2588, %r356, 0, %p1699;
	or.b32  	%r2589, %r2588, 2146435072;
	selp.b32 	%r2590, %r2589, %r2588, %p1698;
	mov.b32 	%r2591, 0;
	mov.b64 	%fd7393, {%r2591, %r2590};
	selp.f64 	%fd12060, %fd7393, %fd7392, %p1712;
	add.f64 	%fd7394, %fd1434, 0d4000000000000000;
	{
	.reg .b32 %temp; 
	mov.b64 	{%temp, %r2592}, %fd7394;
	}
	and.b32  	%r2593, %r2592, 2146435072;
	setp.ne.s32 	%p1713, %r2593, 2146435072;
	@%p1713 bra 	$L__BB0_938;
	setp.num.f64 	%p1714, %fd1434, %fd1434;
	@%p1714 bra 	$L__BB0_936;
	mov.f64 	%fd7395, 0d4000000000000000;
	add.rn.f64 	%fd12060, %fd1434, %fd7395;
	bra.uni 	$L__BB0_938;
$L__BB0_936:
	setp.neu.f64 	%p1715, %fd1444, 0d7FF0000000000000;
	@%p1715 bra 	$L__BB0_938;
	selp.b32 	%r2594, %r286, %r285, %p3;
	selp.b32 	%r2595, %r2594, %r285, %p1711;
	mov.b32 	%r2596, 0;
	mov.b64 	%fd12060, {%r2596, %r2595};
$L__BB0_938:
	setp.eq.f64 	%p1720, %fd1434, 0d3FF0000000000000;
	selp.f64 	%fd7396, 0d3FF0000000000000, %fd12060, %p1720;
	setp.eq.f64 	%p1721, %fd1433, 0d3FF0000000000000;
	selp.f64 	%fd7397, 0d3FF0000000000000, %fd12059, %p1721;
	add.f64 	%fd1449, %fd7397, %fd7396;
	{
	.reg .b32 %temp; 
	mov.b64 	{%temp, %r357}, %fd1435;
	}
	abs.f64 	%fd1450, %fd1435;
	{ // callseq 160, 0
	.param .b64 param0;
	st.param.f64 	[param0], %fd1450;
	.param .b64 param1;
	st.param.f64 	[param1], 0d4000000000000000;
	.param .b64 retval0;
	call.uni (retval0), 
	__internal_accurate_pow, 
	(
	param0, 
	param1
	);
	ld.param.f64 	%fd7398, [retval0];
	} // callseq 160
	setp.lt.s32 	%p1722, %r357, 0;
	neg.f64 	%fd7400, %fd7398;
	selp.f64 	%fd7401, %fd7400, %fd7398, %p1699;
	selp.f64 	%fd7402, %fd7401, %fd7398, %p1722;
	setp.eq.f64 	%p1723, %fd1435, 0d0000000000000000;
	selp.b32 	%r2597, %r357, 0, %p1699;
	or.b32  	%r2598, %r2597, 2146435072;
	selp.b32 	%r2599, %r2598, %r2597, %p1698;
	mov.b32 	%r2600, 0;
	mov.b64 	%fd7403, {%r2600, %r2599};
	selp.f64 	%fd12061, %fd7403, %fd7402, %p1723;
	add.f64 	%fd7404, %fd1435, 0d4000000000000000;
	{
	.reg .b32 %temp; 
	mov.b64 	{%temp, %r2601}, %fd7404;
	}
	and.b32  	%r2602, %r2601, 2146435072;
	setp.ne.s32 	%p1724, %r2602, 2146435072;
	@%p1724 bra 	$L__BB0_943;
	setp.num.f64 	%p1725, %fd1435, %fd1435;
	@%p1725 bra 	$L__BB0_941;
	mov.f64 	%fd7405, 0d4000000000000000;
	add.rn.f64 	%fd12061, %fd1435, %fd7405;
	bra.uni 	$L__BB0_943;
$L__BB0_941:
	setp.neu.f64 	%p1726, %fd1450, 0d7FF0000000000000;
	@%p1726 bra 	$L__BB0_943;
	selp.b32 	%r2603, %r286, %r285, %p3;
	selp.b32 	%r2604, %r2603, %r285, %p1722;
	mov.b32 	%r2605, 0;
	mov.b64 	%fd12061, {%r2605, %r2604};
$L__BB0_943:
	setp.eq.f64 	%p1731, %fd1435, 0d3FF0000000000000;
	selp.f64 	%fd7406, 0d3FF0000000000000, %fd12061, %p1731;
	add.f64 	%fd7407, %fd1449, %fd7406;
	sqrt.rn.f64 	%fd7408, %fd7407;
	add.f64 	%fd7409, %fd7407, %fd1423;
	div.rn.f64 	%fd7410, %fd1422, %fd7409;
	add.f64 	%fd7411, %fd7407, %fd1425;
	div.rn.f64 	%fd7412, %fd1424, %fd7411;
	div.rn.f64 	%fd7413, %fd1426, %fd7410;
	div.rn.f64 	%fd7414, %fd7410, 0d3FF6A09E667F3BCD;
	fma.rn.f64 	%fd7415, %fd7413, %fd7413, 0d3FF0000000000000;
	sqrt.rn.f64 	%fd7416, %fd7415;
	add.f64 	%fd7417, %fd7416, 0d3FF0000000000000;
	sqrt.rn.f64 	%fd7418, %fd7417;
	div.rn.f64 	%fd7419, %fd1426, %fd7412;
	div.rn.f64 	%fd7420, %fd7412, 0d3FF6A09E667F3BCD;
	fma.rn.f64 	%fd7421, %fd7419, %fd7419, 0d3FF0000000000000;
	sqrt.rn.f64 	%fd7422, %fd7421;
	add.f64 	%fd7423, %fd7422, 0d3FF0000000000000;
	sqrt.rn.f64 	%fd7424, %fd7423;
	mul.f64 	%fd7425, %fd7420, %fd7424;
	fma.rn.f64 	%fd7426, %fd7414, %fd7418, %fd7425;
	div.rn.f64 	%fd7427, %fd1433, %fd7408;
	div.rn.f64 	%fd7428, %fd1434, %fd7408;
	div.rn.f64 	%fd7429, %fd1435, %fd7408;
	mul.f64 	%fd7430, %fd7427, %fd7426;
	mul.f64 	%fd7431, %fd7428, %fd7426;
	mul.f64 	%fd7432, %fd7429, %fd7426;
	mul.f64 	%fd7433, %fd1436, %fd1053;
	mul.f64 	%fd7434, %fd1437, %fd1053;
	mul.f64 	%fd7435, %fd1438, %fd1053;
	mul.f64 	%fd7436, %fd1053, %fd7430;
	mul.f64 	%fd7437, %fd1053, %fd7431;
	mul.f64 	%fd7438, %fd1053, %fd7432;
	div.rn.f64 	%fd7439, %fd7433, 0d4008000000000000;
	div.rn.f64 	%fd7440, %fd7434, 0d4008000000000000;
	div.rn.f64 	%fd7441, %fd7435, 0d4008000000000000;
	div.rn.f64 	%fd7442, %fd7436, 0d4008000000000000;
	div.rn.f64 	%fd7443, %fd7437, 0d4008000000000000;
	div.rn.f64 	%fd7444, %fd7438, 0d4008000000000000;
	add.f64 	%fd7445, %fd1063, %fd1427;
	add.f64 	%fd1455, %fd7445, %fd7439;
	add.f64 	%fd7446, %fd1062, %fd1428;
	add.f64 	%fd1456, %fd7446, %fd7440;
	add.f64 	%fd7447, %fd1061, %fd1429;
	add.f64 	%fd1457, %fd7447, %fd7441;
	add.f64 	%fd7448, %fd1060, %fd1430;
	add.f64 	%fd1458, %fd7448, %fd7442;
	add.f64 	%fd7449, %fd1059, %fd1431;
	add.f64 	%fd1459, %fd7449, %fd7443;
	add.f64 	%fd7450, %fd1058, %fd1432;
	add.f64 	%fd1460, %fd7450, %fd7444;
	fma.rn.f64 	%fd1461, %fd7433, 0d3FE0000000000000, %fd1063;
	fma.rn.f64 	%fd1462, %fd7434, 0d3FE0000000000000, %fd1062;
	fma.rn.f64 	%fd1463, %fd7435, 0d3FE0000000000000, %fd1061;
	fma.rn.f64 	%fd1464, %fd7436, 0d3FE0000000000000, %fd1060;
	fma.rn.f64 	%fd1465, %fd7437, 0d3FE0000000000000, %fd1059;
	fma.rn.f64 	%fd1466, %fd7438, 0d3FE0000000000000, %fd1058;
	{
	.reg .b32 %temp; 
	mov.b64 	{%temp, %r358}, %fd1461;
	}
	abs.f64 	%fd1467, %fd1461;
	{ // callseq 161, 0
	.param .b64 param0;
	st.param.f64 	[param0], %fd1467;
	.param .b64 param1;
	st.param.f64 	[param1], 0d4000000000000000;
	.param .b64 retval0;
	call.uni (retval0), 
	__internal_accurate_pow, 
	(
	param0, 
	param1
	);
	ld.param.f64 	%fd7451, [retval0];
	} // callseq 161
	setp.lt.s32 	%p1732, %r358, 0;
	neg.f64 	%fd7453, %fd7451;
	selp.f64 	%fd7454, %fd7453, %fd7451, %p1699;
	selp.f64 	%fd7455, %fd7454, %fd7451, %p1732;
	setp.eq.f64 	%p1733, %fd1461, 0d0000000000000000;
	selp.b32 	%r2606, %r358, 0, %p1699;
	or.b32  	%r2607, %r2606, 2146435072;
	selp.b32 	%r2608, %r2607, %r2606, %p1698;
	mov.b32 	%r2609, 0;
	mov.b64 	%fd7456, {%r2609, %r2608};
	selp.f64 	%fd12062, %fd7456, %fd7455, %p1733;
	add.f64 	%fd7457, %fd1461, 0d4000000000000000;
	{
	.reg .b32 %temp; 
	mov.b64 	{%temp, %r2610}, %fd7457;
	}
	and.b32  	%r2611, %r2610, 2146435072;
	setp.ne.s32 	%p1734, %r2611, 2146435072;
	@%p1734 bra 	$L__BB0_948;
	setp.num.f64 	%p1735, %fd1461, %fd1461;
	@%p1735 bra 	$L__BB0_946;
	mov.f64 	%fd7458, 0d4000000000000000;
	add.rn.f64 	%fd12062, %fd1461, %fd7458;
	bra.uni 	$L__BB0_948;
$L__BB0_946:
	setp.neu.f64 	%p1736, %fd1467, 0d7FF0000000000000;
	@%p1736 bra 	$L__BB0_948;
	selp.b32 	%r2612, %r286, %r285, %p3;
	selp.b32 	%r2613, %r2612, %r285, %p1732;
	mov.b32 	%r2614, 0;
	mov.b64 	%fd12062, {%r2614, %r2613};
$L__BB0_948:
	{
	.reg .b32 %temp; 
	mov.b64 	{%temp, %r359}, %fd1462;
	}
	abs.f64 	%fd1472, %fd1462;
	{ // callseq 162, 0
	.param .b64 param0;
	st.param.f64 	[param0], %fd1472;
	.param .b64 param1;
	st.param.f64 	[param1], 0d4000000000000000;
	.param .b64 retval0;
	call.uni (retval0), 
	__internal_accurate_pow, 
	(
	param0, 
	param1
	);
	ld.param.f64 	%fd7459, [retval0];
	} // callseq 162
	setp.lt.s32 	%p1741, %r359, 0;
	neg.f64 	%fd7461, %fd7459;
	selp.f64 	%fd7462, %fd7461, %fd7459, %p1699;
	selp.f64 	%fd7463, %fd7462, %fd7459, %p1741;
	setp.eq.f64 	%p1742, %fd1462, 0d0000000000000000;
	selp.b32 	%r2615, %r359, 0, %p1699;
	or.b32  	%r2616, %r2615, 2146435072;
	selp.b32 	%r2617, %r2616, %r2615, %p1698;
	mov.b32 	%r2618, 0;
	mov.b64 	%fd7464, {%r2618, %r2617};
	selp.f64 	%fd12063, %fd7464, %fd7463, %p1742;
	add.f64 	%fd7465, %fd1462, 0d4000000000000000;
	{
	.reg .b32 %temp; 
	mov.b64 	{%temp, %r2619}, %fd7465;
	}
	and.b32  	%r2620, %r2619, 2146435072;
	setp.ne.s32 	%p1743, %r2620, 2146435072;
	@%p1743 bra 	$L__BB0_953;
	setp.num.f64 	%p1744, %fd1462, %fd1462;
	@%p1744 bra 	$L__BB0_951;
	mov.f64 	%fd7466, 0d4000000000000000;
	add.rn.f64 	%fd12063, %fd1462, %fd7466;
	bra.uni 	$L__BB0_953;
$L__BB0_951:
	setp.neu.f64 	%p1745, %fd1472, 0d7FF0000000000000;
	@%p1745 bra 	$L__BB0_953;
	selp.b32 	%r2621, %r286, %r285, %p3;
	selp.b32 	%r2622, %r2621, %r285, %p1741;
	mov.b32 	%r2623, 0;
	mov.b64 	%fd12063, {%r2623, %r2622};
$L__BB0_953:
	setp.eq.f64 	%p1750, %fd1462, 0d3FF0000000000000;
	selp.f64 	%fd7467, 0d3FF0000000000000, %fd12063, %p1750;
	setp.eq.f64 	%p1751, %fd1461, 0d3FF0000000000000;
	selp.f64 	%fd7468, 0d3FF0000000000000, %fd12062, %p1751;
	add.f64 	%fd1477, %fd7468, %fd7467;
	{
	.reg .b32 %temp; 
	mov.b64 	{%temp, %r360}, %fd1463;
	}
	abs.f64 	%fd1478, %fd1463;
	{ // callseq 163, 0
	.param .b64 param0;
	st.param.f64 	[param0], %fd1478;
	.param .b64 param1;
	st.param.f64 	[param1], 0d4000000000000000;
	.param .b64 retval0;
	call.uni (retval0), 
	__internal_accurate_pow, 
	(
	param0, 
	param1
	);
	ld.param.f64 	%fd7469, [retval0];
	} // callseq 163
	setp.lt.s32 	%p1752, %r360, 0;
	neg.f64 	%fd7471, %fd7469;
	selp.f64 	%fd7472, %fd7471, %fd7469, %p1699;
	selp.f64 	%fd7473, %fd7472, %fd7469, %p1752;
	setp.eq.f64 	%p1753, %fd1463, 0d0000000000000000;
	selp.b32 	%r2624, %r360, 0, %p1699;
	or.b32  	%r2625, %r2624, 2146435072;
	selp.b32 	%r2626, %r2625, %r2624, %p1698;
	mov.b32 	%r2627, 0;
	mov.b64 	%fd7474, {%r2627, %r2626};
	selp.f64 	%fd12064, %fd7474, %fd7473, %p1753;
	add.f64 	%fd7475, %fd1463, 0d4000000000000000;
	{
	.reg .b32 %temp; 
	mov.b64 	{%temp, %r2628}, %fd7475;
	}
	and.b32  	%r2629, %r2628, 2146435072;
	setp.ne.s32 	%p1754, %r2629, 2146435072;
	@%p1754 bra 	$L__BB0_958;
	setp.num.f64 	%p1755, %fd1463, %fd1463;
	@%p1755 bra 	$L__BB0_956;
	mov.f64 	%fd7476, 0d4000000000000000;
	add.rn.f64 	%fd12064, %fd1463, %fd7476;
	bra.uni 	$L__BB0_958;
$L__BB0_956:
	setp.neu.f64 	%p1756, %fd1478, 0d7FF0000000000000;
	@%p1756 bra 	$L__BB0_958;
	selp.b32 	%r2630, %r286, %r285, %p3;
	selp.b32 	%r2631, %r2630, %r285, %p1752;
	mov.b32 	%r2632, 0;
	mov.b64 	%fd12064, {%r2632, %r2631};
$L__BB0_958:
	setp.eq.f64 	%p1761, %fd1463, 0d3FF0000000000000;
	selp.f64 	%fd7477, 0d3FF0000000000000, %fd12064, %p1761;
	add.f64 	%fd7478, %fd1477, %fd7477;
	sqrt.rn.f64 	%fd7479, %fd7478;
	add.f64 	%fd7480, %fd7478, %fd1423;
	div.rn.f64 	%fd7481, %fd1422, %fd7480;
	add.f64 	%fd7482, %fd7478, %fd1425;
	div.rn.f64 	%fd7483, %fd1424, %fd7482;
	div.rn.f64 	%fd7484, %fd1426, %fd7481;
	div.rn.f64 	%fd7485, %fd7481, 0d3FF6A09E667F3BCD;
	fma.rn.f64 	%fd7486, %fd7484, %fd7484, 0d3FF0000000000000;
	sqrt.rn.f64 	%fd7487, %fd7486;
	add.f64 	%fd7488, %fd7487, 0d3FF0000000000000;
	sqrt.rn.f64 	%fd7489, %fd7488;
	div.rn.f64 	%fd7490, %fd1426, %fd7483;
	div.rn.f64 	%fd7491, %fd7483, 0d3FF6A09E667F3BCD;
	fma.rn.f64 	%fd7492, %fd7490, %fd7490, 0d3FF0000000000000;
	sqrt.rn.f64 	%fd7493, %fd7492;
	add.f64 	%fd7494, %fd7493, 0d3FF0000000000000;
	sqrt.rn.f64 	%fd7495, %fd7494;
	mul.f64 	%fd7496, %fd7491, %fd7495;
	fma.rn.f64 	%fd7497, %fd7485, %fd7489, %fd7496;
	div.rn.f64 	%fd7498, %fd1461, %fd7479;
	div.rn.f64 	%fd7499, %fd1462, %fd7479;
	div.rn.f64 	%fd7500, %fd1463, %fd7479;
	mul.f64 	%fd7501, %fd7498, %fd7497;
	mul.f64 	%fd7502, %fd7499, %fd7497;
	mul.f64 	%fd7503, %fd7500, %fd7497;
	mul.f64 	%fd7504, %fd1464, %fd1053;
	mul.f64 	%fd7505, %fd1465, %fd1053;
	mul.f64 	%fd7506, %fd1466, %fd1053;
	mul.f64 	%fd7507, %fd1053, %fd7501;
	mul.f64 	%fd7508, %fd1053, %fd7502;
	mul.f64 	%fd7509, %fd1053, %fd7503;
	div.rn.f64 	%fd7510, %fd7504, 0d4008000000000000;
	div.rn.f64 	%fd7511, %fd7505, 0d4008000000000000;
	div.rn.f64 	%fd7512, %fd7506, 0d4008000000000000;
	div.rn.f64 	%fd7513, %fd7507, 0d4008000000000000;
	div.rn.f64 	%fd7514, %fd7508, 0d4008000000000000;
	div.rn.f64 	%fd7515, %fd7509, 0d4008000000000000;
	add.f64 	%fd1483, %fd1455, %fd7510;
	add.f64 	%fd1484, %fd1456, %fd7511;
	add.f64 	%fd1485, %fd1457, %fd7512;
	add.f64 	%fd1486, %fd1458, %fd7513;
	add.f64 	%fd1487, %fd1459, %fd7514;
	add.f64 	%fd1488, %fd1460, %fd7515;
	add.f64 	%fd1489, %fd1063, %fd7504;
	add.f64 	%fd1490, %fd1062, %fd7505;
	add.f64 	%fd1491, %fd1061, %fd7506;
	add.f64 	%fd1492, %fd1060, %fd7507;
	add.f64 	%fd1493, %fd1059, %fd7508;
	add.f64 	%fd1494, %fd1058, %fd7509;
	{
	.reg .b32 %temp; 
	mov.b64 	{%temp, %r361}, %fd1489;
	}
	abs.f64 	%fd1495, %fd1489;
	{ // callseq 164, 0
	.param .b64 param0;
	st.param.f64 	[param0], %fd1495;
	.param .b64 param1;
	st.param.f64 	[param1], 0d4000000000000000;
	.param .b64 retval0;
	call.uni (retval0), 
	__internal_accurate_pow, 
	(
	param0, 
	param1
	);
	ld.param.f64 	%fd7516, [retval0];
	} // callseq 164
	setp.lt.s32 	%p1762, %r361, 0;
	neg.f64 	%fd7518, %fd7516;
	selp.f64 	%fd7519, %fd7518, %fd7516, %p1699;
	selp.f64 	%fd7520, %fd7519, %fd7516, %p1762;
	setp.eq.f64 	%p1763, %fd1489, 0d0000000000000000;
	selp.b32 	%r2633, %r361, 0, %p1699;
	or.b32  	%r2634, %r2633, 2146435072;
	selp.b32 	%r2635, %r2634, %r2633, %p1698;
	mov.b32 	%r2636, 0;
	mov.b64 	%fd7521, {%r2636, %r2635};
	selp.f64 	%fd12065, %fd7521, %fd7520, %p1763;
	add.f64 	%fd7522, %fd1489, 0d4000000000000000;
	{
	.reg .b32 %temp; 
	mov.b64 	{%temp, %r2637}, %fd7522;
	}
	and.b32  	%r2638, %r2637, 2146435072;
	setp.ne.s32 	%p1764, %r2638, 2146435072;
	@%p1764 bra 	$L__BB0_963;
	setp.num.f64 	%p1765, %fd1489, %fd1489;
	@%p1765 bra 	$L__BB0_961;
	mov.f64 	%fd7523, 0d4000000000000000;
	add.rn.f64 	%fd12065, %fd1489, %fd7523;
	bra.uni 	$L__BB0_963;
$L__BB0_961:
	setp.neu.f64 	%p1766, %fd1495, 0d7FF0000000000000;
	@%p1766 bra 	$L__BB0_963;
	setp.lt.s32 	%p1767, %r361, 0;
	selp.b32 	%r2639, %r286, %r285, %p3;
	selp.b32 	%r2640, %r2639, %r285, %p1767;
	mov.b32 	%r2641, 0;
	mov.b64 	%fd12065, {%r2641, %r2640};
$L__BB0_963:
	setp.lt.s32 	%p1768, %r681, 0;
	setp.eq.s32 	%p1769, %r284, 1062207488;
	{
	.reg .b32 %temp; 
	mov.b64 	{%temp, %r362}, %fd1490;
	}
	abs.f64 	%fd1500, %fd1490;
	{ // callseq 165, 0
	.param .b64 param0;
	st.param.f64 	[param0], %fd1500;
	.param .b64 param1;
	st.param.f64 	[param1], 0d4000000000000000;
	.param .b64 retval0;
	call.uni (retval0), 
	__internal_accurate_pow, 
	(
	param0, 
	param1
	);
	ld.param.f64 	%fd7524, [retval0];
	} // callseq 165
	setp.lt.s32 	%p1771, %r362, 0;
	neg.f64 	%fd7526, %fd7524;
	selp.f64 	%fd7527, %fd7526, %fd7524, %p1769;
	selp.f64 	%fd7528, %fd7527, %fd7524, %p1771;
	setp.eq.f64 	%p1772, %fd1490, 0d0000000000000000;
	selp.b32 	%r2642, %r362, 0, %p1769;
	or.b32  	%r2643, %r2642, 2146435072;
	selp.b32 	%r2644, %r2643, %r2642, %p1768;
	mov.b32 	%r2645, 0;
	mov.b64 	%fd7529, {%r2645, %r2644};
	selp.f64 	%fd12066, %fd7529, %fd7528, %p1772;
	add.f64 	%fd7530, %fd1490, 0d4000000000000000;
	{
	.reg .b32 %temp; 
	mov.b64 	{%temp, %r2646}, %fd7530;
	}
	and.b32  	%r2647, %r2646, 2146435072;
	setp.ne.s32 	%p1773, %r2647, 2146435072;
	@%p1773 bra 	$L__BB0_968;
	setp.num.f64 	%p1774, %fd1490, %fd1490;
	@%p1774 bra 	$L__BB0_966;
	mov.f64 	%fd7531, 0d4000000000000000;
	add.rn.f64 	%fd12066, %fd1490, %fd7531;
	bra.uni 	$L__BB0_968;
$L__BB0_966:
	setp.neu.f64 	%p1775, %fd1500, 0d7FF0000000000000;
	@%p1775 bra 	$L__BB0_968;
	setp.lt.s32 	%p1776, %r362, 0;
	selp.b32 	%r2648, %r286, %r285, %p3;
	selp.b32 	%r2649, %r2648, %r285, %p1776;
	mov.b32 	%r2650, 0;
	mov.b64 	%fd12066, {%r2650, %r2649};
$L__BB0_968:
	setp.lt.s32 	%p1777, %r681, 0;
	setp.eq.s32 	%p1778, %r284, 1062207488;
	setp.eq.f64 	%p1780, %fd1490, 0d3FF0000000000000;
	selp.f64 	%fd7532, 0d3FF0000000000000, %fd12066, %p1780;
	setp.eq.f64 	%p1781, %fd1489, 0d3FF0000000000000;
	selp.f64 	%fd7533, 0d3FF0000000000000, %fd12065, %p1781;
	add.f64 	%fd1505, %fd7533, %fd7532;
	{
	.reg .b32 %temp; 
	mov.b64 	{%temp, %r363}, %fd1491;
	}
	abs.f64 	%fd1506, %fd1491;
	{ // callseq 166, 0
	.param .b64 param0;
	st.param.f64 	[param0], %fd1506;
	.param .b64 param1;
	st.param.f64 	[param1], 0d4000000000000000;
	.param .b64 retval0;
	call.uni (retval0), 
	__internal_accurate_pow, 
	(
	param0, 
	param1
	);
	ld.param.f64 	%fd7534, [retval0];
	} // callseq 166
	setp.lt.s32 	%p1782, %r363, 0;
	neg.f64 	%fd7536, %fd7534;
	selp.f64 	%fd7537, %fd7536, %fd7534, %p1778;
	selp.f64 	%fd7538, %fd7537, %fd7534, %p1782;
	setp.eq.f64 	%p1783, %fd1491, 0d0000000000000000;
	selp.b32 	%r2651, %r363, 0, %p1778;
	or.b32  	%r2652, %r2651, 2146435072;
	selp.b32 	%r2653, %r2652, %r2651, %p1777;
	mov.b32 	%r2654, 0;
	mov.b64 	%fd7539, {%r2654, %r2653};
	selp.f64 	%fd12067, %fd7539, %fd7538, %p1783;
	add.f64 	%fd7540, %fd1491, 0d4000000000000000;
	{
	.reg .b32 %temp; 
	mov.b64 	{%temp, %r2655}, %fd7540;
	}
	and.b32  	%r2656, %r2655, 2146435072;
	setp.ne.s32 	%p1784, %r2656, 2146435072;
	@%p1784 bra 	$L__BB0_973;
	setp.num.f64 	%p1785, %fd1491, %fd1491;
	@%p1785 bra 	$L__BB0_971;
	mov.f64 	%fd7541, 0d4000000000000000;
	add.rn.f64 	%fd12067, %fd1491, %fd7541;
	bra.uni 	$L__BB0_973;
$L__BB0_971:
	setp.neu.f64 	%p1786, %fd1506, 0d7FF0000000000000;
	@%p1786 bra 	$L__BB0_973;
	setp.lt.s32 	%p1787, %r363, 0;
	selp.b32 	%r2657, %r286, %r285, %p3;
	selp.b32 	%r2658, %r2657, %r285, %p1787;
	mov.b32 	%r2659, 0;
	mov.b64 	%fd12067, {%r2659, %r2658};
$L__BB0_973:
	setp.eq.f64 	%p1788, %fd1491, 0d3FF0000000000000;
	selp.f64 	%fd7542, 0d3FF0000000000000, %fd12067, %p1788;
	add.f64 	%fd7543, %fd1505, %fd7542;
	sqrt.rn.f64 	%fd7544, %fd7543;
	add.f64 	%fd7545, %fd7543, %fd1423;
	div.rn.f64 	%fd7546, %fd1422, %fd7545;
	add.f64 	%fd7547, %fd7543, %fd1425;
	div.rn.f64 	%fd7548, %fd1424, %fd7547;
	div.rn.f64 	%fd7549, %fd1426, %fd7546;
	div.rn.f64 	%fd7550, %fd7546, 0d3FF6A09E667F3BCD;
	fma.rn.f64 	%fd7551, %fd7549, %fd7549, 0d3FF0000000000000;
	sqrt.rn.f64 	%fd7552, %fd7551;
	add.f64 	%fd7553, %fd7552, 0d3FF0000000000000;
	sqrt.rn.f64 	%fd7554, %fd7553;
	div.rn.f64 	%fd7555, %fd1426, %fd7548;
	div.rn.f64 	%fd7556, %fd7548, 0d3FF6A09E667F3BCD;
	fma.rn.f64 	%fd7557, %fd7555, %fd7555, 0d3FF0000000000000;
	sqrt.rn.f64 	%fd7558, %fd7557;
	add.f64 	%fd7559, %fd7558, 0d3FF0000000000000;
	sqrt.rn.f64 	%fd7560, %fd7559;
	mul.f64 	%fd7561, %fd7556, %fd7560;
	fma.rn.f64 	%fd7562, %fd7550, %fd7554, %fd7561;
	div.rn.f64 	%fd7563, %fd1489, %fd7544;
	div.rn.f64 	%fd7564, %fd1490, %fd7544;
	div.rn.f64 	%fd7565, %fd1491, %fd7544;
	mul.f64 	%fd7566, %fd7563, %fd7562;
	mul.f64 	%fd7567, %fd7564, %fd7562;
	mul.f64 	%fd7568, %fd7565, %fd7562;
	mul.f64 	%fd7569, %fd1492, %fd1053;
	mul.f64 	%fd7570, %fd1493, %fd1053;
	mul.f64 	%fd7571, %fd1494, %fd1053;
	mul.f64 	%fd7572, %fd1053, %fd7566;
	mul.f64 	%fd7573, %fd1053, %fd7567;
	mul.f64 	%fd7574, %fd1053, %fd7568;
	div.rn.f64 	%fd7575, %fd7569, 0d4018000000000000;
	div.rn.f64 	%fd7576, %fd7570, 0d4018000000000000;
	div.rn.f64 	%fd7577, %fd7571, 0d4018000000000000;
	div.rn.f64 	%fd7578, %fd7572, 0d4018000000000000;
	div.rn.f64 	%fd7579, %fd7573, 0d4018000000000000;
	div.rn.f64 	%fd7580, %fd7574, 0d4018000000000000;
	add.f64 	%fd12068, %fd1483, %fd7575;
	add.f64 	%fd12069, %fd1484, %fd7576;
	add.f64 	%fd12070, %fd1485, %fd7577;
	add.f64 	%fd12071, %fd1486, %fd7578;
	add.f64 	%fd12072, %fd1487, %fd7579;
	add.f64 	%fd12073, %fd1488, %fd7580;
$L__BB0_974:
	sub.f64 	%fd12003, %fd12003, %fd1053;
	setp.lt.f64 	%p2165, %fd1052, %fd12003;
	mov.f64 	%fd12010, %fd12073;
	mov.f64 	%fd12011, %fd12072;
	mov.f64 	%fd12012, %fd12071;
	mov.f64 	%fd12013, %fd12070;
	mov.f64 	%fd12014, %fd12069;
	mov.f64 	%fd12015, %fd12068;
	@%p2165 bra 	$L__BB0_716;
$L__BB0_975:
	ld.u32 	%r4306, [%rd853+192432];
	ld.u32 	%r4305, [%rd853+228];
	setp.le.s32 	%p2166, %r4306, %r4305;
	@%p2166 bra 	$L__BB0_977;
$L__BB0_976:
	mul.wide.s32 	%rd484, %r4305, 48;
	add.s64 	%rd485, %rd853, %rd484;
	ld.f64 	%fd8464, [%rd485+336];
	ld.f64 	%fd8465, [%rd485+344];
	ld.f64 	%fd8466, [%rd485+352];
	add.f64 	%fd8467, %fd12068, %fd8464;
	add.f64 	%fd8468, %fd12069, %fd8465;
	add.f64 	%fd8469, %fd12070, %fd8466;
	ld.f64 	%fd8470, [%rd485+360];
	ld.f64 	%fd8471, [%rd485+368];
	ld.f64 	%fd8472, [%rd485+376];
	sub.f64 	%fd8473, %fd8470, %fd12071;
	sub.f64 	%fd8474, %fd8471, %fd12072;
	sub.f64 	%fd8475, %fd8472, %fd12073;
	st.f64 	[%rd485+336], %fd8467;
	st.f64 	[%rd485+344], %fd8468;
	st.f64 	[%rd485+352], %fd8469;
	st.f64 	[%rd485+360], %fd8473;
	st.f64 	[%rd485+368], %fd8474;
	st.f64 	[%rd485+376], %fd8475;
	add.s32 	%r4305, %r4305, 1;
	ld.global.u64 	%rd853, [%rd89+192760];
	ld.u32 	%r4306, [%rd853+192432];
	setp.lt.s32 	%p2167, %r4305, %r4306;
	@%p2167 bra 	$L__BB0_976;
$L__BB0_977:
	mul.wide.s32 	%rd486, %r4306, 48;
	add.s64 	%rd487, %rd853, %rd486;
	st.f64 	[%rd487+336], %fd12068;
	st.f64 	[%rd487+344], %fd12069;
	st.f64 	[%rd487+352], %fd12070;
	neg.f64 	%fd8476, %fd12071;
	st.f64 	[%rd487+360], %fd8476;
	neg.f64 	%fd8477, %fd12072;
	st.f64 	[%rd487+368], %fd8477;
	neg.f64 	%fd8478, %fd12073;
	st.f64 	[%rd487+376], %fd8478;
	bra.uni 	$L__BB0_1242;
$L__BB0_978:
	ld.global.f64 	%fd12145, [%rd89+192512];
	ld.global.f64 	%fd12146, [%rd89+192520];
	ld.global.f64 	%fd12147, [%rd89+192528];
	ld.global.f64 	%fd6006, [%rd89+192536];
	ld.global.f64 	%fd6007, [%rd89+192544];
	ld.global.f64 	%fd6008, [%rd89+192552];
	st.global.f64 	[%rd89+1113272], %fd12145;
	st.global.f64 	[%rd89+1113280], %fd12146;
	st.global.f64 	[%rd89+1113288], %fd12147;
	st.global.f64 	[%rd89+1113296], %fd6006;
	st.global.f64 	[%rd89+1113304], %fd6007;
	st.global.f64 	[%rd89+1113312], %fd6008;
	neg.f64 	%fd12148, %fd6006;
	neg.f64 	%fd12149, %fd6007;
	neg.f64 	%fd12150, %fd6008;
	ld.global.u64 	%rd442, [%rd89+192656];
	ld.f64 	%fd1539, [%rd442];
	setp.geu.f64 	%p1143, %fd1539, 0d0000000000000000;
	ld.global.u64 	%rd855, [%rd89+192760];
	@%p1143 bra 	$L__BB0_1239;
	ld.u32 	%r370, [%rd855+120];
	ld.f64 	%fd1540, [%rd855+192568];
	mov.f64 	%fd12080, 0d0000000000000000;
	selp.b32 	%r2427, %r286, %r285, %p3;
	mov.f64 	%fd12087, %fd12080;
	mov.f64 	%fd12088, %fd12080;
	mov.f64 	%fd12089, %fd12080;
	mov.f64 	%fd12090, %fd12080;
	mov.f64 	%fd12091, %fd12080;
	mov.f64 	%fd12092, %fd12080;
$L__BB0_980:
	mov.f64 	%fd1550, %fd12145;
	mov.f64 	%fd1549, %fd12146;
	mov.f64 	%fd1548, %fd12147;
	mov.f64 	%fd1547, %fd12148;
	mov.f64 	%fd1546, %fd12149;
	mov.f64 	%fd1545, %fd12150;
	setp.ne.s32 	%p1144, %r370, 0;
	@%p1144 bra 	$L__BB0_1042;
	setp.lt.s32 	%p1523, %r681, 0;
	setp.eq.s32 	%p1524, %r284, 1062207488;
	{
	.reg .b32 %temp; 
	mov.b64 	{%temp, %r371}, %fd1550;
	}
	abs.f64 	%fd1557, %fd1550;
	{ // callseq 139, 0
	.param .b64 param0;
	st.param.f64 	[param0], %fd1557;
	.param .b64 param1;
	st.param.f64 	[param1], 0d4000000000000000;
	.param .b64 retval0;
	call.uni (retval0), 
	__internal_accurate_pow, 
	(
	param0, 
	param1
	);
	ld.param.f64 	%fd6947, [retval0];
	} // callseq 139
	setp.lt.s32 	%p1526, %r371, 0;
	neg.f64 	%fd6949, %fd6947;
	selp.f64 	%fd6950, %fd6949, %fd6947, %p1524;
	selp.f64 	%fd6951, %fd6950, %fd6947, %p1526;
	setp.eq.f64 	%p1527, %fd1550, 0d0000000000000000;
	selp.b32 	%r2421, %r371, 0, %p1524;
	or.b32  	%r2422, %r2421, 2146435072;
	selp.b32 	%r2423, %r2422, %r2421, %p1523;
	mov.b32 	%r2424, 0;
	mov.b64 	%fd6952, {%r2424, %r2423};
	selp.f64 	%fd12093, %fd6952, %fd6951, %p1527;
	add.f64 	%fd6953, %fd1550, 0d4000000000000000;
	{
	.reg .b32 %temp; 
	mov.b64 	{%temp, %r2425}, %fd6953;
	}
	and.b32  	%r2426, %r2425, 2146435072;
	setp.ne.s32 	%p1528, %r2426, 2146435072;
	@%p1528 bra 	$L__BB0_986;
	setp.num.f64 	%p1529, %fd1550, %fd1550;
	@%p1529 bra 	$L__BB0_984;
	mov.f64 	%fd6954, 0d4000000000000000;
	add.rn.f64 	%fd12093, %fd1550, %fd6954;
	bra.uni 	$L__BB0_986;
$L__BB0_984:
	setp.neu.f64 	%p1530, %fd1557, 0d7FF0000000000000;
	@%p1530 bra 	$L__BB0_986;
	setp.lt.s32 	%p1531, %r371, 0;
	selp.b32 	%r2428, %r2427, %r285, %p1531;
	mov.b32 	%r2429, 0;
	mov.b64 	%fd12093, {%r2429, %r2428};
$L__BB0_986:
	setp.lt.s32 	%p1532, %r681, 0;
	setp.eq.s32 	%p1533, %r284, 1062207488;
	{
	.reg .b32 %temp; 
	mov.b64 	{%temp, %r372}, %fd1549;
	}
	abs.f64 	%fd1562, %fd1549;
	{ // callseq 140, 0
	.param .b64 param0;
	st.param.f64 	[param0], %fd1562;
	.param .b64 param1;
	st.param.f64 	[param1], 0d4000000000000000;
	.param .b64 retval0;
	call.uni (retval0), 
	__internal_accurate_pow, 
	(
	param0, 
	param1
	);
	ld.param.f64 	%fd6955, [retval0];
	} // callseq 140
	setp.lt.s32 	%p1535, %r372, 0;
	neg.f64 	%fd6957, %fd6955;
	selp.f64 	%fd6958, %fd6957, %fd6955, %p1533;
	selp.f64 	%fd6959, %fd6958, %fd6955, %p1535;
	setp.eq.f64 	%p1536, %fd1549, 0d0000000000000000;
	selp.b32 	%r2430, %r372, 0, %p1533;
	or.b32  	%r2431, %r2430, 2146435072;
	selp.b32 	%r2432, %r2431, %r2430, %p1532;
	mov.b32 	%r2433, 0;
	mov.b64 	%fd6960, {%r2433, %r2432};
	selp.f64 	%fd12094, %fd6960, %fd6959, %p1536;
	add.f64 	%fd6961, %fd1549, 0d4000000000000000;
	{
	.reg .b32 %temp; 
	mov.b64 	{%temp, %r2434}, %fd6961;
	}
	and.b32  	%r2435, %r2434, 2146435072;
	setp.ne.s32 	%p1537, %r2435, 2146435072;
	@%p1537 bra 	$L__BB0_991;
	setp.num.f64 	%p1538, %fd1549, %fd1549;
	@%p1538 bra 	$L__BB0_989;
	mov.f64 	%fd6962, 0d4000000000000000;
	add.rn.f64 	%fd12094, %fd1549, %fd6962;
	bra.uni 	$L__BB0_991;
$L__BB0_989:
	setp.neu.f64 	%p1539, %fd1562, 0d7FF0000000000000;
	@%p1539 bra 	$L__BB0_991;
	setp.lt.s32 	%p1540, %r372, 0;
	selp.b32 	%r2437, %r2427, %r285, %p1540;
	mov.b32 	%r2438, 0;
	mov.b64 	%fd12094, {%r2438, %r2437};
$L__BB0_991:
	setp.lt.s32 	%p1541, %r681, 0;
	setp.eq.s32 	%p1542, %r284, 1062207488;
	setp.eq.f64 	%p1544, %fd1549, 0d3FF0000000000000;
	selp.f64 	%fd6963, 0d3FF0000000000000, %fd12094, %p1544;
	setp.eq.f64 	%p1545, %fd1550, 0d3FF0000000000000;
	selp.f64 	%fd6964, 0d3FF0000000000000, %fd12093, %p1545;
	add.f64 	%fd1567, %fd6964, %fd6963;
	{
	.reg .b32 %temp; 
	mov.b64 	{%temp, %r373}, %fd1548;
	}
	abs.f64 	%fd1568, %fd1548;
	{ // callseq 141, 0
	.param .b64 param0;
	st.param.f64 	[param0], %fd1568;
	.param .b64 param1;
	st.param.f64 	[param1], 0d4000000000000000;
	.param .b64 retval0;
	call.uni (retval0), 
	__internal_accurate_pow, 
	(
	param0, 
	param1
	);
	ld.param.f64 	%fd6965, [retval0];
	} // callseq 141
	setp.lt.s32 	%p1546, %r373, 0;
	neg.f64 	%fd6967, %fd6965;
	selp.f64 	%fd6968, %fd6967, %fd6965, %p1542;
	selp.f64 	%fd6969, %fd6968, %fd6965, %p1546;
	setp.eq.f64 	%p1547, %fd1548, 0d0000000000000000;
	selp.b32 	%r2439, %r373, 0, %p1542;
	or.b32  	%r2440, %r2439, 2146435072;
	selp.b32 	%r2441, %r2440, %r2439, %p1541;
	mov.b32 	%r2442, 0;
	mov.b64 	%fd6970, {%r2442, %r2441};
	selp.f64 	%fd12095, %fd6970, %fd6969, %p1547;
	add.f64 	%fd6971, %fd1548, 0d4000000000000000;
	{
	.reg .b32 %temp; 
	mov.b64 	{%temp, %r2443}, %fd6971;
	}
	and.b32  	%r2444, %r2443, 2146435072;
	setp.ne.s32 	%p1548, %r2444, 2146435072;
	@%p1548 bra 	$L__BB0_996;
	setp.num.f64 	%p1549, %fd1548, %fd1548;
	@%p1549 bra 	$L__BB0_994;
	mov.f64 	%fd6972, 0d4000000000000000;
	add.rn.f64 	%fd12095, %fd1548, %fd6972;
	bra.uni 	$L__BB0_996;
$L__BB0_994:
	setp.neu.f64 	%p1550, %fd1568, 0d7FF0000000000000;
	@%p1550 bra 	$L__BB0_996;
	setp.lt.s32 	%p1551, %r373, 0;
	selp.b32 	%r2445, %r286, %r285, %p3;
	selp.b32 	%r2446, %r2445, %r285, %p1551;
	mov.b32 	%r2447, 0;
	mov.b64 	%fd12095, {%r2447, %r2446};
$L__BB0_996:
	setp.lt.s32 	%p1552, %r681, 0;
	setp.eq.s32 	%p1553, %r284, 1062207488;
	setp.eq.f64 	%p1555, %fd1548, 0d3FF0000000000000;
	selp.f64 	%fd6973, 0d3FF0000000000000, %fd12095, %p1555;
	add.f64 	%fd6974, %fd1567, %fd6973;
	sqrt.rn.f64 	%fd6975, %fd6974;
	ld.f64 	%fd6976, [%rd855+136];
	neg.f64 	%fd1573, %fd6976;
	ld.f64 	%fd1574, [%rd855+144];
	add.f64 	%fd6977, %fd6974, %fd1574;
	div.rn.f64 	%fd6978, %fd1573, %fd6977;
	ld.f64 	%fd1575, [%rd855+240];
	ld.f64 	%fd1576, [%rd855+248];
	add.f64 	%fd6979, %fd6974, %fd1576;
	div.rn.f64 	%fd6980, %fd1575, %fd6979;
	sub.f64 	%fd6981, %fd6978, %fd6980;
	div.rn.f64 	%fd6982, %fd1550, %fd6975;
	div.rn.f64 	%fd6983, %fd1549, %fd6975;
	div.rn.f64 	%fd6984, %fd1548, %fd6975;
	mul.f64 	%fd6985, %fd6982, %fd6981;
	mul.f64 	%fd6986, %fd6983, %fd6981;
	mul.f64 	%fd6987, %fd6984, %fd6981;
	mul.f64 	%fd6988, %fd1547, %fd1540;
	mul.f64 	%fd6989, %fd1546, %fd1540;
	mul.f64 	%fd6990, %fd1545, %fd1540;
	mul.f64 	%fd6991, %fd1540, %fd6985;
	mul.f64 	%fd6992, %fd1540, %fd6986;
	mul.f64 	%fd6993, %fd1540, %fd6987;
	div.rn.f64 	%fd1577, %fd6988, 0d4018000000000000;
	div.rn.f64 	%fd1578, %fd6989, 0d4018000000000000;
	div.rn.f64 	%fd1579, %fd6990, 0d4018000000000000;
	div.rn.f64 	%fd1580, %fd6991, 0d4018000000000000;
	div.rn.f64 	%fd1581, %fd6992, 0d4018000000000000;
	div.rn.f64 	%fd1582, %fd6993, 0d4018000000000000;
	fma.rn.f64 	%fd1583, %fd6988, 0d3FE0000000000000, %fd1550;
	fma.rn.f64 	%fd1584, %fd6989, 0d3FE0000000000000, %fd1549;
	fma.rn.f64 	%fd1585, %fd6990, 0d3FE0000000000000, %fd1548;
	fma.rn.f64 	%fd1586, %fd6991, 0d3FE0000000000000, %fd1547;
	fma.rn.f64 	%fd1587, %fd6992, 0d3FE0000000000000, %fd1546;
	fma.rn.f64 	%fd1588, %fd6993, 0d3FE0000000000000, %fd1545;
	{
	.reg .b32 %temp; 
	mov.b64 	{%temp, %r374}, %fd1583;
	}
	abs.f64 	%fd1589, %fd1583;
	{ // callseq 142, 0
	.param .b64 param0;
	st.param.f64 	[param0], %fd1589;
	.param .b64 param1;
	st.param.f64 	[param1], 0d4000000000000000;
	.param .b64 retval0;
	call.uni (retval0), 
	__internal_accurate_pow, 
	(
	param0, 
	param1
	);
	ld.param.f64 	%fd6994, [retval0];
	} // callseq 142
	setp.lt.s32 	%p1556, %r374, 0;
	neg.f64 	%fd6996, %fd6994;
	selp.f64 	%fd6997, %fd6996, %fd6994, %p1553;
	selp.f64 	%fd6998, %fd6997, %fd6994, %p1556;
	setp.eq.f64 	%p1557, %fd1583, 0d0000000000000000;
	selp.b32 	%r2448, %r374, 0, %p1553;
	or.b32  	%r2449, %r2448, 2146435072;
	selp.b32 	%r2450, %r2449, %r2448, %p1552;
	mov.b32 	%r2451, 0;
	mov.b64 	%fd6999, {%r2451, %r2450};
	selp.f64 	%fd12096, %fd6999, %fd6998, %p1557;
	add.f64 	%fd7000, %fd1583, 0d4000000000000000;
	{
	.reg .b32 %temp; 
	mov.b64 	{%temp, %r2452}, %fd7000;
	}
	and.b32  	%r2453, %r2452, 2146435072;
	setp.ne.s32 	%p1558, %r2453, 2146435072;
	@%p1558 bra 	$L__BB0_1001;
	setp.num.f64 	%p1559, %fd1583, %fd1583;
	@%p1559 bra 	$L__BB0_999;
	mov.f64 	%fd7001, 0d4000000000000000;
	add.rn.f64 	%fd12096, %fd1583, %fd7001;
	bra.uni 	$L__BB0_1001;
$L__BB0_999:
	setp.neu.f64 	%p1560, %fd1589, 0d7FF0000000000000;
	@%p1560 bra 	$L__BB0_1001;
	selp.b32 	%r2454, %r286, %r285, %p3;
	selp.b32 	%r2455, %r2454, %r285, %p1556;
	mov.b32 	%r2456, 0;
	mov.b64 	%fd12096, {%r2456, %r2455};
$L__BB0_1001:
	{
	.reg .b32 %temp; 
	mov.b64 	{%temp, %r375}, %fd1584;
	}
	abs.f64 	%fd1594, %fd1584;
	{ // callseq 143, 0
	.param .b64 param0;
	st.param.f64 	[param0], %fd1594;
	.param .b64 param1;
	st.param.f64 	[param1], 0d4000000000000000;
	.param .b64 retval0;
	call.uni (retval0), 
	__internal_accurate_pow, 
	(
	param0, 
	param1
	);
	ld.param.f64 	%fd7002, [retval0];
	} // callseq 143
	setp.lt.s32 	%p1565, %r375, 0;
	neg.f64 	%fd7004, %fd7002;
	selp.f64 	%fd7005, %fd7004, %fd7002, %p1553;
	selp.f64 	%fd7006, %fd7005, %fd7002, %p1565;
	setp.eq.f64 	%p1566, %fd1584, 0d0000000000000000;
	selp.b32 	%r2457, %r375, 0, %p1553;
	or.b32  	%r2458, %r2457, 2146435072;
	selp.b32 	%r2459, %r2458, %r2457, %p1552;
	mov.b32 	%r2460, 0;
	mov.b64 	%fd7007, {%r2460, %r2459};
	selp.f64 	%fd12097, %fd7007, %fd7006, %p1566;
	add.f64 	%fd7008, %fd1584, 0d4000000000000000;
	{
	.reg .b32 %temp; 
	mov.b64 	{%temp, %r2461}, %fd7008;
	}
	and.b32  	%r2462, %r2461, 2146435072;
	setp.ne.s32 	%p1567, %r2462, 2146435072;
	@%p1567 bra 	$L__BB0_1006;
	setp.num.f64 	%p1568, %fd1584, %fd1584;
	@%p1568 bra 	$L__BB0_1004;
	mov.f64 	%fd7009, 0d4000000000000000;
	add.rn.f64 	%fd12097, %fd1584, %fd7009;
	bra.uni 	$L__BB0_1006;
$L__BB0_1004:
	setp.neu.f64 	%p1569, %fd1594, 0d7FF0000000000000;
	@%p1569 bra 	$L__BB0_1006;
	selp.b32 	%r2463, %r286, %r285, %p3;
	selp.b32 	%r2464, %r2463, %r285, %p1565;
	mov.b32 	%r2465, 0;
	mov.b64 	%fd12097, {%r2465, %r2464};
$L__BB0_1006:
	setp.eq.f64 	%p1574, %fd1584, 0d3FF0000000000000;
	selp.f64 	%fd7010, 0d3FF0000000000000, %fd12097, %p1574;
	setp.eq.f64 	%p1575, %fd1583, 0d3FF0000000000000;
	selp.f64 	%fd7011, 0d3FF0000000000000, %fd12096, %p1575;
	add.f64 	%fd1599, %fd7011, %fd7010;
	{
	.reg .b32 %temp; 
	mov.b64 	{%temp, %r376}, %fd1585;
	}
	abs.f64 	%fd1600, %fd1585;
	{ // callseq 144, 0
	.param .b64 param0;
	st.param.f64 	[param0], %fd1600;
	.param .b64 param1;
	st.param.f64 	[param1], 0d4000000000000000;
	.param .b64 retval0;
	call.uni (retval0), 
	__internal_accurate_pow, 
	(
	param0, 
	param1
	);
	ld.param.f64 	%fd7012, [retval0];
	} // callseq 144
	setp.lt.s32 	%p1576, %r376, 0;
	neg.f64 	%fd7014, %fd7012;
	selp.f64 	%fd7015, %fd7014, %fd7012, %p1553;
	selp.f64 	%fd7016, %fd7015, %fd7012, %p1576;
	setp.eq.f64 	%p1577, %fd1585, 0d0000000000000000;
	selp.b32 	%r2466, %r376, 0, %p1553;
	or.b32  	%r2467, %r2466, 2146435072;
	selp.b32 	%r2468, %r2467, %r2466, %p1552;
	mov.b32 	%r2469, 0;
	mov.b64 	%fd7017, {%r2469, %r2468};
	selp.f64 	%fd12098, %fd7017, %fd7016, %p1577;
	add.f64 	%fd7018, %fd1585, 0d4000000000000000;
	{
	.reg .b32 %temp; 
	mov.b64 	{%temp, %r2470}, %fd7018;
	}
	and.b32  	%r2471, %r2470, 2146435072;
	setp.ne.s32 	%p1578, %r2471, 2146435072;
	@%p1578 bra 	$L__BB0_1011;
	setp.num.f64 	%p1579, %fd1585, %fd1585;
	@%p1579 bra 	$L__BB0_1009;
	mov.f64 	%fd7019, 0d4000000000000000;
	add.rn.f64 	%fd12098, %fd1585, %fd7019;
	bra.uni 	$L__BB0_1011;
$L__BB0_1009:
	setp.neu.f64 	%p1580, %fd1600, 0d7FF0000000000000;
	@%p1580 bra 	$L__BB0_1011;
	selp.b32 	%r2472, %r286, %r285, %p3;
	selp.b32 	%r2473, %r2472, %r285, %p1576;
	mov.b32 	%r2474, 0;
	mov.b64 	%fd12098, {%r2474, %r2473};
$L__BB0_1011:
	setp.eq.f64 	%p1585, %fd1585, 0d3FF0000000000000;
	selp.f64 	%fd7020, 0d3FF0000000000000, %fd12098, %p1585;
	add.f64 	%fd7021, %fd1599, %fd7020;
	sqrt.rn.f64 	%fd7022, %fd7021;
	add.f64 	%fd7023, %fd7021, %fd1574;
	div.rn.f64 	%fd7024, %fd1573, %fd7023;
	add.f64 	%fd7025, %fd7021, %fd1576;
	div.rn.f64 	%fd7026, %fd1575, %fd7025;
	sub.f64 	%fd7027, %fd7024, %fd7026;
	div.rn.f64 	%fd7028, %fd1583, %fd7022;
	div.rn.f64 	%fd7029, %fd1584, %fd7022;
	div.rn.f64 	%fd7030, %fd1585, %fd7022;
	mul.f64 	%fd7031, %fd7028, %fd7027;
	mul.f64 	%fd7032, %fd7029, %fd7027;
	mul.f64 	%fd7033, %fd7030, %fd7027;
	mul.f64 	%fd7034, %fd1586, %fd1540;
	mul.f64 	%fd7035, %fd1587, %fd1540;
	mul.f64 	%fd7036, %fd1588, %fd1540;
	mul.f64 	%fd7037, %fd1540, %fd7031;
	mul.f64 	%fd7038, %fd1540, %fd7032;
	mul.f64 	%fd7039, %fd1540, %fd7033;
	div.rn.f64 	%fd7040, %fd7034, 0d4008000000000000;
	div.rn.f64 	%fd7041, %fd7035, 0d4008000000000000;
	div.rn.f64 	%fd7042, %fd7036, 0d4008000000000000;
	div.rn.f64 	%fd7043, %fd7037, 0d4008000000000000;
	div.rn.f64 	%fd7044, %fd7038, 0d4008000000000000;
	div.rn.f64 	%fd7045, %fd7039, 0d4008000000000000;
	add.f64 	%fd7046, %fd1550, %fd1577;
	add.f64 	%fd1605, %fd7046, %fd7040;
	add.f64 	%fd7047, %fd1549, %fd1578;
	add.f64 	%fd1606, %fd7047, %fd7041;
	add.f64 	%fd7048, %fd1548, %fd1579;
	add.f64 	%fd1607, %fd7048, %fd7042;
	add.f64 	%fd7049, %fd1547, %fd1580;
	add.f64 	%fd1608, %fd7049, %fd7043;
	add.f64 	%fd7050, %fd1546, %fd1581;
	add.f64 	%fd1609, %fd7050, %fd7044;
	add.f64 	%fd7051, %fd1545, %fd1582;
	add.f64 	%fd1610, %fd7051, %fd7045;
	fma.rn.f64 	%fd1611, %fd7034, 0d3FE0000000000000, %fd1550;
	fma.rn.f64 	%fd1612, %fd7035, 0d3FE0000000000000, %fd1549;
	fma.rn.f64 	%fd1613, %fd7036, 0d3FE0000000000000, %fd1548;
	fma.rn.f64 	%fd1614, %fd7037, 0d3FE0000000000000, %fd1547;
	fma.rn.f64 	%fd1615, %fd7038, 0d3FE0000000000000, %fd1546;
	fma.rn.f64 	%fd1616, %fd7039, 0d3FE0000000000000, %fd1545;
	{
	.reg .b32 %temp; 
	mov.b64 	{%temp, %r377}, %fd1611;
	}
	abs.f64 	%fd1617, %fd1611;
	{ // callseq 145, 0
	.param .b64 param0;
	st.param.f64 	[param0], %fd1617;
	.param .b64 param1;
	st.param.f64 	[param1], 0d4000000000000000;
	.param .b64 retval0;
	call.uni (retval0), 
	__internal_accurate_pow, 
	(
	param0, 
	param1
	);
	ld.param.f64 	%fd7052, [retval0];
	} // callseq 145
	setp.lt.s32 	%p1586, %r377, 0;
	neg.f64 	%fd7054, %fd7052;
	selp.f64 	%fd7055, %fd7054, %fd7052, %p1553;
	selp.f64 	%fd7056, %fd7055, %fd7052, %p1586;
	setp.eq.f64 	%p1587, %fd1611, 0d0000000000000000;
	selp.b32 	%r2475, %r377, 0, %p1553;
	or.b32  	%r2476, %r2475, 2146435072;
	selp.b32 	%r2477, %r2476, %r2475, %p1552;
	mov.b32 	%r2478, 0;
	mov.b64 	%fd7057, {%r2478, %r2477};
	selp.f64 	%fd12099, %fd7057, %fd7056, %p1587;
	add.f64 	%fd7058, %fd1611, 0d4000000000000000;
	{
	.reg .b32 %temp; 
	mov.b64 	{%temp, %r2479}, %fd7058;
	}
	and.b32  	%r2480, %r2479, 2146435072;
	setp.ne.s32 	%p1588, %r2480, 2146435072;
	@%p1588 bra 	$L__BB0_1016;
	setp.num.f64 	%p1589, %fd1611, %fd1611;
	@%p1589 bra 	$L__BB0_1014;
	mov.f64 	%fd7059, 0d4000000000000000;
	add.rn.f64 	%fd12099, %fd1611, %fd7059;
	bra.uni 	$L__BB0_1016;
$L__BB0_1014:
	setp.neu.f64 	%p1590, %fd1617, 0d7FF0000000000000;
	@%p1590 bra 	$L__BB0_1016;
	selp.b32 	%r2481, %r286, %r285, %p3;
	selp.b32 	%r2482, %r2481, %r285, %p1586;
	mov.b32 	%r2483, 0;
	mov.b64 	%fd12099, {%r2483, %r2482};
$L__BB0_1016:
	{
	.reg .b32 %temp; 
	mov.b64 	{%temp, %r378}, %fd1612;
	}
	abs.f64 	%fd1622, %fd1612;
	{ // callseq 146, 0
	.param .b64 param0;
	st.param.f64 	[param0], %fd1622;
	.param .b64 param1;
	st.param.f64 	[param1], 0d4000000000000000;
	.param .b64 retval0;
	call.uni (retval0), 
	__internal_accurate_pow, 
	(
	param0, 
	param1
	);
	ld.param.f64 	%fd7060, [retval0];
	} // callseq 146
	setp.lt.s32 	%p1595, %r378, 0;
	neg.f64 	%fd7062, %fd7060;
	selp.f64 	%fd7063, %fd7062, %fd7060, %p1553;
	selp.f64 	%fd7064, %fd7063, %fd7060, %p1595;
	setp.eq.f64 	%p1596, %fd1612, 0d0000000000000000;
	selp.b32 	%r2484, %r378, 0, %p1553;
	or.b32  	%r2485, %r2484, 2146435072;
	selp.b32 	%r2486, %r2485, %r2484, %p1552;
	mov.b32 	%r2487, 0;
	mov.b64 	%fd7065, {%r2487, %r2486};
	selp.f64 	%fd12100, %fd7065, %fd7064, %p1596;
	add.f64 	%fd7066, %fd1612, 0d4000000000000000;
	{
	.reg .b32 %temp; 
	mov.b64 	{%temp, %r2488}, %fd7066;
	}
	and.b32  	%r2489, %r2488, 2146435072;
	setp.ne.s32 	%p1597, %r2489, 2146435072;
	@%p1597 bra 	$L__BB0_1021;
	setp.num.f64 	%p1598, %fd1612, %fd1612;
	@%p1598 bra 	$L__BB0_1019;
	mov.f64 	%fd7067, 0d4000000000000000;
	add.rn.f64 	%fd12100, %fd1612, %fd7067;
	bra.uni 	$L__BB0_1021;
$L__BB0_1019:
	setp.neu.f64 	%p1599, %fd1622, 0d7FF0000000000000;
	@%p1599 bra 	$L__BB0_1021;
	selp.b32 	%r2490, %r286, %r285, %p3;
	selp.b32 	%r2491, %r2490, %r285, %p1595;
	mov.b32 	%r2492, 0;
	mov.b64 	%fd12100, {%r2492, %r2491};
$L__BB0_1021:
	setp.eq.f64 	%p1604, %fd1612, 0d3FF0000000000000;
	selp.f64 	%fd7068, 0d3FF0000000000000, %fd12100, %p1604;
	setp.eq.f64 	%p1605, %fd1611, 0d3FF0000000000000;
	selp.f64 	%fd7069, 0d3FF0000000000000, %fd12099, %p1605;
	add.f64 	%fd1627, %fd7069, %fd7068;
	{
	.reg .b32 %temp; 
	mov.b64 	{%temp, %r379}, %fd1613;
	}
	abs.f64 	%fd1628, %fd1613;
	{ // callseq 147, 0
	.param .b64 param0;
	st.param.f64 	[param0], %fd1628;
	.param .b64 param1;
	st.param.f64 	[param1], 0d4000000000000000;
	.param .b64 retval0;
	call.uni (retval0), 
	__internal_accurate_pow, 
	(
	param0, 
	param1
	);
	ld.param.f64 	%fd7070, [retval0];
	} // callseq 147
	setp.lt.s32 	%p1606, %r379, 0;
	neg.f64 	%fd7072, %fd7070;
	selp.f64 	%fd7073, %fd7072, %fd7070, %p1553;
	selp.f64 	%fd7074, %fd7073, %fd7070, %p1606;
	setp.eq.f64 	%p1607, %fd1613, 0d0000000000000000;
	selp.b32 	%r2493, %r379, 0, %p1553;
	or.b32  	%r2494, %r2493, 2146435072;
	selp.b32 	%r2495, %r2494, %r2493, %p1552;
	mov.b32 	%r2496, 0;
	mov.b64 	%fd7075, {%r2496, %r2495};
	selp.f64 	%fd12101, %fd7075, %fd7074, %p1607;
	add.f64 	%fd7076, %fd1613, 0d4000000000000000;
	{
	.reg .b32 %temp; 
	mov.b64 	{%temp, %r2497}, %fd7076;
	}
	and.b32  	%r2498, %r2497, 2146435072;
	setp.ne.s32 	%p1608, %r2498, 2146435072;
	@%p1608 bra 	$L__BB0_1026;
	setp.num.f64 	%p1609, %fd1613, %fd1613;
	@%p1609 bra 	$L__BB0_1024;
	mov.f64 	%fd7077, 0d4000000000000000;
	add.rn.f64 	%fd12101, %fd1613, %fd7077;
	bra.uni 	$L__BB0_1026;
$L__BB0_1024:
	setp.neu.f64 	%p1610, %fd1628, 0d7FF0000000000000;
	@%p1610 bra 	$L__BB0_1026;
	selp.b32 	%r2499, %r286, %r285, %p3;
	selp.b32 	%r2500, %r2499, %r285, %p1606;
	mov.b32 	%r2501, 0;
	mov.b64 	%fd12101, {%r2501, %r2500};
$L__BB0_1026:
	setp.eq.f64 	%p1615, %fd1613, 0d3FF0000000000000;
	selp.f64 	%fd7078, 0d3FF0000000000000, %fd12101, %p1615;
	add.f64 	%fd7079, %fd1627, %fd7078;
	sqrt.rn.f64 	%fd7080, %fd7079;
	add.f64 	%fd7081, %fd7079, %fd1574;
	div.rn.f64 	%fd7082, %fd1573, %fd7081;
	add.f64 	%fd7083, %fd7079, %fd1576;
	div.rn.f64 	%fd7084, %fd1575, %fd7083;
	sub.f64 	%fd7085, %fd7082, %fd7084;
	div.rn.f64 	%fd7086, %fd1611, %fd7080;
	div.rn.f64 	%fd7087, %fd1612, %fd7080;
	div.rn.f64 	%fd7088, %fd1613, %fd7080;
	mul.f64 	%fd7089, %fd7086, %fd7085;
	mul.f64 	%fd7090, %fd7087, %fd7085;
	mul.f64 	%fd7091, %fd7088, %fd7085;
	mul.f64 	%fd7092, %fd1614, %fd1540;
	mul.f64 	%fd7093, %fd1615, %fd1540;
	mul.f64 	%fd7094, %fd1616, %fd1540;
	mul.f64 	%fd7095, %fd1540, %fd7089;
	mul.f64 	%fd7096, %fd1540, %fd7090;
	mul.f64 	%fd7097, %fd1540, %fd7091;
	div.rn.f64 	%fd7098, %fd7092, 0d4008000000000000;
	div.rn.f64 	%fd7099, %fd7093, 0d4008000000000000;
	div.rn.f64 	%fd7100, %fd7094, 0d4008000000000000;
	div.rn.f64 	%fd7101, %fd7095, 0d4008000000000000;
	div.rn.f64 	%fd7102, %fd7096, 0d4008000000000000;
	div.rn.f64 	%fd7103, %fd7097, 0d4008000000000000;
	add.f64 	%fd1633, %fd1605, %fd7098;
	add.f64 	%fd1634, %fd1606, %fd7099;
	add.f64 	%fd1635, %fd1607, %fd7100;
	add.f64 	%fd1636, %fd1608, %fd7101;
	add.f64 	%fd1637, %fd1609, %fd7102;
	add.f64 	%fd1638, %fd1610, %fd7103;
	add.f64 	%fd1639, %fd1550, %fd7092;
	add.f64 	%fd1640, %fd1549, %fd7093;
	add.f64 	%fd1641, %fd1548, %fd7094;
	add.f64 	%fd1642, %fd1547, %fd7095;
	add.f64 	%fd1643, %fd1546, %fd7096;
	add.f64 	%fd1644, %fd1545, %fd7097;
	{
	.reg .b32 %temp; 
	mov.b64 	{%temp, %r380}, %fd1639;
	}
	abs.f64 	%fd1645, %fd1639;
	{ // callseq 148, 0
	.param .b64 param0;
	st.param.f64 	[param0], %fd1645;
	.param .b64 param1;
	st.param.f64 	[param1], 0d4000000000000000;
	.param .b64 retval0;
	call.uni (retval0), 
	__internal_accurate_pow, 
	(
	param0, 
	param1
	);
	ld.param.f64 	%fd7104, [retval0];
	} // callseq 148
	setp.lt.s32 	%p1616, %r380, 0;
	neg.f64 	%fd7106, %fd7104;
	selp.f64 	%fd7107, %fd7106, %fd7104, %p1553;
	selp.f64 	%fd7108, %fd7107, %fd7104, %p1616;
	setp.eq.f64 	%p1617, %fd1639, 0d0000000000000000;
	selp.b32 	%r2502, %r380, 0, %p1553;
	or.b32  	%r2503, %r2502, 2146435072;
	selp.b32 	%r2504, %r2503, %r2502, %p1552;
	mov.b32 	%r2505, 0;
	mov.b64 	%fd7109, {%r2505, %r2504};
	selp.f64 	%fd12102, %fd7109, %fd7108, %p1617;
	add.f64 	%fd7110, %fd1639, 0d4000000000000000;
	{
	.reg .b32 %temp; 
	mov.b64 	{%temp, %r2506}, %fd7110;
	}
	and.b32  	%r2507, %r2506, 2146435072;
	setp.ne.s32 	%p1618, %r2507, 2146435072;
	@%p1618 bra 	$L__BB0_1031;
	setp.num.f64 	%p1619, %fd1639, %fd1639;
	@%p1619 bra 	$L__BB0_1029;
	mov.f64 	%fd7111, 0d4000000000000000;
	add.rn.f64 	%fd12102, %fd1639, %fd7111;
	bra.uni 	$L__BB0_1031;
$L__BB0_1029:
	setp.neu.f64 	%p1620, %fd1645, 0d7FF0000000000000;
	@%p1620 bra 	$L__BB0_1031;
	setp.lt.s32 	%p1621, %r380, 0;
	selp.b32 	%r2508, %r286, %r285, %p3;
	selp.b32 	%r2509, %r2508, %r285, %p1621;
	mov.b32 	%r2510, 0;
	mov.b64 	%fd12102, {%r2510, %r2509};
$L__BB0_1031:
	setp.lt.s32 	%p1622, %r681, 0;
	setp.eq.s32 	%p1623, %r284, 1062207488;
	{
	.reg .b32 %temp; 
	mov.b64 	{%temp, %r381}, %fd1640;
	}
	abs.f64 	%fd1650, %fd1640;
	{ // callseq 149, 0
	.param .b64 param0;
	st.param.f64 	[param0], %fd1650;
	.param .b64 param1;
	st.param.f64 	[param1], 0d4000000000000000;
	.param .b64 retval0;
	call.uni (retval0), 
	__internal_accurate_pow, 
	(
	param0, 
	param1
	);
	ld.param.f64 	%fd7112, [retval0];
	} // callseq 149
	setp.lt.s32 	%p1625, %r381, 0;
	neg.f64 	%fd7114, %fd7112;
	selp.f64 	%fd7115, %fd7114, %fd7112, %p1623;
	selp.f64 	%fd7116, %fd7115, %fd7112, %p1625;
	setp.eq.f64 	%p1626, %fd1640, 0d0000000000000000;
	selp.b32 	%r2511, %r381, 0, %p1623;
	or.b32  	%r2512, %r2511, 2146435072;
	selp.b32 	%r2513, %r2512, %r2511, %p1622;
	mov.b32 	%r2514, 0;
	mov.b64 	%fd7117, {%r2514, %r2513};
	selp.f64 	%fd12103, %fd7117, %fd7116, %p1626;
	add.f64 	%fd7118, %fd1640, 0d4000000000000000;
	{
	.reg .b32 %temp; 
	mov.b64 	{%temp, %r2515}, %fd7118;
	}
	and.b32  	%r2516, %r2515, 2146435072;
	setp.ne.s32 	%p1627, %r2516, 2146435072;
	@%p1627 bra 	$L__BB0_1036;
	setp.num.f64 	%p1628, %fd1640, %fd1640;
	@%p1628 bra 	$L__BB0_1034;
	mov.f64 	%fd7119, 0d4000000000000000;
	add.rn.f64 	%fd12103, %fd1640, %fd7119;
	bra.uni 	$L__BB0_1036;
$L__BB0_1034:
	setp.neu.f64 	%p1629, %fd1650, 0d7FF0000000000000;
	@%p1629 bra 	$L__BB0_1036;
	setp.lt.s32 	%p1630, %r381, 0;
	selp.b32 	%r2517, %r286, %r285, %p3;
	selp.b32 	%r2518, %r2517, %r285, %p1630;
	mov.b32 	%r2519, 0;
	mov.b64 	%fd12103, {%r2519, %r2518};
$L__BB0_1036:
	setp.lt.s32 	%p1631, %r681, 0;
	setp.eq.s32 	%p1632, %r284, 1062207488;
	setp.eq.f64 	%p1634, %fd1640, 0d3FF0000000000000;
	selp.f64 	%fd7120, 0d3FF0000000000000, %fd12103, %p1634;
	setp.eq.f64 	%p1635, %fd1639, 0d3FF0000000000000;
	selp.f64 	%fd7121, 0d3FF0000000000000, %fd12102, %p1635;
	add.f64 	%fd1655, %fd7121, %fd7120;
	{
	.reg .b32 %temp; 
	mov.b64 	{%temp, %r382}, %fd1641;
	}
	abs.f64 	%fd1656, %fd1641;
	{ // callseq 150, 0
	.param .b64 param0;
	st.param.f64 	[param0], %fd1656;
	.param .b64 param1;
	st.param.f64 	[param1], 0d4000000000000000;
	.param .b64 retval0;
	call.uni (retval0), 
	__internal_accurate_pow, 
	(
	param0, 
	param1
	);
	ld.param.f64 	%fd7122, [retval0];
	} // callseq 150
	setp.lt.s32 	%p1636, %r382, 0;
	neg.f64 	%fd7124, %fd7122;
	selp.f64 	%fd7125, %fd7124, %fd7122, %p1632;
	selp.f64 	%fd7126, %fd7125, %fd7122, %p1636;
	setp.eq.f64 	%p1637, %fd1641, 0d0000000000000000;
	selp.b32 	%r2520, %r382, 0, %p1632;
	or.b32  	%r2521, %r2520, 2146435072;
	selp.b32 	%r2522, %r2521, %r2520, %p1631;
	mov.b32 	%r2523, 0;
	mov.b64 	%fd7127, {%r2523, %r2522};
	selp.f64 	%fd12104, %fd7127, %fd7126, %p1637;
	add.f64 	%fd7128, %fd1641, 0d4000000000000000;
	{
	.reg .b32 %temp; 
	mov.b64 	{%temp, %r2524}, %fd7128;
	}
	and.b32  	%r2525, %r2524, 2146435072;
	setp.ne.s32 	%p1638, %r2525, 2146435072;
	@%p1638 bra 	$L__BB0_1041;
	setp.num.f64 	%p1639, %fd1641, %fd1641;
	@%p1639 bra 	$L__BB0_1039;
	mov.f64 	%fd7129, 0d4000000000000000;
	add.rn.f64 	%fd12104, %fd1641, %fd7129;
	bra.uni 	$L__BB0_1041;
$L__BB0_1039:
	setp.neu.f64 	%p1640, %fd1656, 0d7FF0000000000000;
	@%p1640 bra 	$L__BB0_1041;
	setp.lt.s32 	%p1641, %r382, 0;
	selp.b32 	%r2526, %r286, %r285, %p3;
	selp.b32 	%r2527, %r2526, %r285, %p1641;
	mov.b32 	%r2528, 0;
	mov.b64 	%fd12104, {%r2528, %r2527};
$L__BB0_1041:
	setp.eq.f64 	%p1642, %fd1641, 0d3FF0000000000000;
	selp.f64 	%fd7130, 0d3FF0000000000000, %fd12104, %p1642;
	add.f64 	%fd7131, %fd1655, %fd7130;
	sqrt.rn.f64 	%fd7132, %fd7131;
	add.f64 	%fd7133, %fd7131, %fd1574;
	div.rn.f64 	%fd7134, %fd1573, %fd7133;
	add.f64 	%fd7135, %fd7131, %fd1576;
	div.rn.f64 	%fd7136, %fd1575, %fd7135;
	sub.f64 	%fd7137, %fd7134, %fd7136;
	div.rn.f64 	%fd7138, %fd1639, %fd7132;
	div.rn.f64 	%fd7139, %fd1640, %fd7132;
	div.rn.f64 	%fd7140, %fd1641, %fd7132;
	mul.f64 	%fd7141, %fd7138, %fd7137;
	mul.f64 	%fd7142, %fd7139, %fd7137;
	mul.f64 	%fd7143, %fd7140, %fd7137;
	mul.f64 	%fd7144, %fd1642, %fd1540;
	mul.f64 	%fd7145, %fd1643, %fd1540;
	mul.f64 	%fd7146, %fd1644, %fd1540;
	mul.f64 	%fd7147, %fd1540, %fd7141;
	mul.f64 	%fd7148, %fd1540, %fd7142;
	mul.f64 	%fd7149, %fd1540, %fd7143;
	div.rn.f64 	%fd7150, %fd7144, 0d4018000000000000;
	div.rn.f64 	%fd7151, %fd7145, 0d4018000000000000;
	div.rn.f64 	%fd7152, %fd7146, 0d4018000000000000;
	div.rn.f64 	%fd7153, %fd7147, 0d4018000000000000;
	div.rn.f64 	%fd7154, %fd7148, 0d4018000000000000;
	div.rn.f64 	%fd7155, %fd7149, 0d4018000000000000;
	add.f64 	%fd12145, %fd1633, %fd7150;
	add.f64 	%fd12146, %fd1634, %fd7151;
	add.f64 	%fd12147, %fd1635, %fd7152;
	add.f64 	%fd12148, %fd1636, %fd7153;
	add.f64 	%fd12149, %fd1637, %fd7154;
	add.f64 	%fd12150, %fd1638, %fd7155;
	bra.uni 	$L__BB0_1238;
$L__BB0_1042:
	setp.eq.s32 	%p1145, %r370, 2;
	@%p1145 bra 	$L__BB0_1177;
	setp.ne.s32 	%p1146, %r370, 1;
	mov.f64 	%fd12145, %fd12092;
	mov.f64 	%fd12146, %fd12091;
	mov.f64 	%fd12147, %fd12090;
	mov.f64 	%fd12148, %fd12089;
	mov.f64 	%fd12149, %fd12088;
	mov.f64 	%fd12150, %fd12087;
	@%p1146 bra 	$L__BB0_1238;
	setp.lt.s32 	%p1267, %r681, 0;
	setp.eq.s32 	%p1268, %r284, 1062207488;
	{
	.reg .b32 %temp; 
	mov.b64 	{%temp, %r383}, %fd1550;
	}
	abs.f64 	%fd1667, %fd1550;
	{ // callseq 115, 0
	.param .b64 param0;
	st.param.f64 	[param0], %fd1667;
	.param .b64 param1;
	st.param.f64 	[param1], 0d4000000000000000;
	.param .b64 retval0;
	call.uni (retval0), 
	__internal_accurate_pow, 
	(
	param0, 
	param1
	);
	ld.param.f64 	%fd6273, [retval0];
	} // callseq 115
	setp.lt.s32 	%p1270, %r383, 0;
	neg.f64 	%fd6275, %fd6273;
	selp.f64 	%fd6276, %fd6275, %fd6273, %p1268;
	selp.f64 	%fd6277, %fd6276, %fd6273, %p1270;
	setp.eq.f64 	%p1271, %fd1550, 0d0000000000000000;
	selp.b32 	%r2149, %r383, 0, %p1268;
	or.b32  	%r2150, %r2149, 2146435072;
	selp.b32 	%r2151, %r2150, %r2149, %p1267;
	mov.b32 	%r2152, 0;
	mov.b64 	%fd6278, {%r2152, %r2151};
	selp.f64 	%fd12105, %fd6278, %fd6277, %p1271;
	add.f64 	%fd6279, %fd1550, 0d4000000000000000;
	{
	.reg .b32 %temp; 
	mov.b64 	{%temp, %r2153}, %fd6279;
	}
	and.b32  	%r2154, %r2153, 2146435072;
	setp.ne.s32 	%p1272, %r2154, 2146435072;
	@%p1272 bra 	$L__BB0_1049;
	setp.num.f64 	%p1273, %fd1550, %fd1550;
	@%p1273 bra 	$L__BB0_1047;
	mov.f64 	%fd6280, 0d4000000000000000;
	add.rn.f64 	%fd12105, %fd1550, %fd6280;
	bra.uni 	$L__BB0_1049;
$L__BB0_1047:
	setp.neu.f64 	%p1274, %fd1667, 0d7FF0000000000000;
	@%p1274 bra 	$L__BB0_1049;
	setp.lt.s32 	%p1275, %r383, 0;
	selp.b32 	%r2155, %r286, %r285, %p3;
	selp.b32 	%r2156, %r2155, %r285, %p1275;
	mov.b32 	%r2157, 0;
	mov.b64 	%fd12105, {%r2157, %r2156};
$L__BB0_1049:
	setp.lt.s32 	%p1276, %r681, 0;
	setp.eq.s32 	%p1277, %r284, 1062207488;
	{
	.reg .b32 %temp; 
	mov.b64 	{%temp, %r384}, %fd1549;
	}
	abs.f64 	%fd1672, %fd1549;
	{ // callseq 116, 0
	.param .b64 param0;
	st.param.f64 	[param0], %fd1672;
	.param .b64 param1;
	st.param.f64 	[param1], 0d4000000000000000;
	.param .b64 retval0;
	call.uni (retval0), 
	__internal_accurate_pow, 
	(
	param0, 
	param1
	);
	ld.param.f64 	%fd6281, [retval0];
	} // callseq 116
	setp.lt.s32 	%p1279, %r384, 0;
	neg.f64 	%fd6283, %fd6281;
	selp.f64 	%fd6284, %fd6283, %fd6281, %p1277;
	selp.f64 	%fd6285, %fd6284, %fd6281, %p1279;
	setp.eq.f64 	%p1280, %fd1549, 0d0000000000000000;
	selp.b32 	%r2158, %r384, 0, %p1277;
	or.b32  	%r2159, %r2158, 2146435072;
	selp.b32 	%r2160, %r2159, %r2158, %p1276;
	mov.b32 	%r2161, 0;
	mov.b64 	%fd6286, {%r2161, %r2160};
	selp.f64 	%fd12106, %fd6286, %fd6285, %p1280;
	add.f64 	%fd6287, %fd1549, 0d4000000000000000;
	{
	.reg .b32 %temp; 
	mov.b64 	{%temp, %r2162}, %fd6287;
	}
	and.b32  	%r2163, %r2162, 2146435072;
	setp.ne.s32 	%p1281, %r2163, 2146435072;
	@%p1281 bra 	$L__BB0_1054;
	setp.num.f64 	%p1282, %fd1549, %fd1549;
	@%p1282 bra 	$L__BB0_1052;
	mov.f64 	%fd6288, 0d4000000000000000;
	add.rn.f64 	%fd12106, %fd1549, %fd6288;
	bra.uni 	$L__BB0_1054;
$L__BB0_1052:
	setp.neu.f64 	%p1283, %fd1672, 0d7FF0000000000000;
	@%p1283 bra 	$L__BB0_1054;
	setp.lt.s32 	%p1284, %r384, 0;
	selp.b32 	%r2164, %r286, %r285, %p3;
	selp.b32 	%r2165, %r2164, %r285, %p1284;
	mov.b32 	%r2166, 0;
	mov.b64 	%fd12106, {%r2166, %r2165};
$L__BB0_1054:
	setp.lt.s32 	%p1285, %r681, 0;
	setp.eq.s32 	%p1286, %r284, 1062207488;
	setp.eq.f64 	%p1288, %fd1549, 0d3FF0000000000000;
	selp.f64 	%fd6289, 0d3FF0000000000000, %fd12106, %p1288;
	setp.eq.f64 	%p1289, %fd1550, 0d3FF0000000000000;
	selp.f64 	%fd6290, 0d3FF0000000000000, %fd12105, %p1289;
	add.f64 	%fd1677, %fd6290, %fd6289;
	{
	.reg .b32 %temp; 
	mov.b64 	{%temp, %r385}, %fd1548;
	}
	abs.f64 	%fd1678, %fd1548;
	{ // callseq 117, 0
	.param .b64 param0;
	st.param.f64 	[param0], %fd1678;
	.param .b64 param1;
	st.param.f64 	[param1], 0d4000000000000000;
	.param .b64 retval0;
	call.uni (retval0), 
	__internal_accurate_pow, 
	(
	param0, 
	param1
	);
	ld.param.f64 	%fd6291, [retval0];
	} // callseq 117
	setp.lt.s32 	%p1290, %r385, 0;
	neg.f64 	%fd6293, %fd6291;
	selp.f64 	%fd6294, %fd6293, %fd6291, %p1286;
	selp.f64 	%fd6295, %fd6294, %fd6291, %p1290;
	setp.eq.f64 	%p1291, %fd1548, 0d0000000000000000;
	selp.b32 	%r2167, %r385, 0, %p1286;
	or.b32  	%r2168, %r2167, 2146435072;
	selp.b32 	%r2169, %r2168, %r2167, %p1285;
	mov.b32 	%r2170, 0;
	mov.b64 	%fd6296, {%r2170, %r2169};
	selp.f64 	%fd12107, %fd6296, %fd6295, %p1291;
	add.f64 	%fd6297, %fd1548, 0d4000000000000000;
	{
	.reg .b32 %temp; 
	mov.b64 	{%temp, %r2171}, %fd6297;
	}
	and.b32  	%r2172, %r2171, 2146435072;
	setp.ne.s32 	%p1292, %r2172, 2146435072;
	@%p1292 bra 	$L__BB0_1059;
	setp.num.f64 	%p1293, %fd1548, %fd1548;
	@%p1293 bra 	$L__BB0_1057;
	mov.f64 	%fd6298, 0d4000000000000000;
	add.rn.f64 	%fd12107, %fd1548, %fd6298;
	bra.uni 	$L__BB0_1059;
$L__BB0_1057:
	setp.neu.f64 	%p1294, %fd1678, 0d7FF0000000000000;
	@%p1294 bra 	$L__BB0_1059;
	setp.lt.s32 	%p1295, %r385, 0;
	selp.b32 	%r2173, %r286, %r285, %p3;
	selp.b32 	%r2174, %r2173, %r285, %p1295;
	mov.b32 	%r2175, 0;
	mov.b64 	%fd12107, {%r2175, %r2174};
$L__BB0_1059:
	setp.lt.s32 	%p1296, %r681, 0;
	setp.eq.s32 	%p1297, %r284, 1062207488;
	setp.eq.f64 	%p1299, %fd1548, 0d3FF0000000000000;
	selp.f64 	%fd6299, 0d3FF0000000000000, %fd12107, %p1299;
	add.f64 	%fd6300, %fd1677, %fd6299;
	sqrt.rn.f64 	%fd1683, %fd6300;
	ld.global.u64 	%rd97, [%rd89+192648];
	ld.f64 	%fd1684, [%rd97+336024];
	mul.f64 	%fd6301, %fd1684, %fd1683;
	ld.f64 	%fd1685, [%rd97+336000];
	mul.f64 	%fd6302, %fd1685, %fd6301;
	div.rn.f64 	%fd6303, %fd6302, 0d4059000000000000;
	fma.rn.f64 	%fd6304, %fd6303, 0d409F400000000000, 0d3FF0000000000000;
	cvt.rzi.s32.f64 	%r2176, %fd6304;
	min.s32 	%r2177, %r2176, 2000;
	mul.wide.s32 	%rd443, %r2177, 8;
	add.s64 	%rd444, %rd97, %rd443;
	ld.f64 	%fd6305, [%rd444+272000];
	ld.f64 	%fd1686, [%rd97+336008];
	mul.f64 	%fd1687, %fd6305, %fd1686;
	ld.f64 	%fd1688, [%rd444+240000];
	ld.f64 	%fd1689, [%rd444+304000];
	ld.f64 	%fd1690, [%rd97+336016];
	ld.f64 	%fd1691, [%rd855+136];
	ld.f64 	%fd1692, [%rd855+240];
	neg.f64 	%fd1693, %fd1692;
	{
	.reg .b32 %temp; 
	mov.b64 	{%temp, %r386}, %fd1547;
	}
	abs.f64 	%fd1694, %fd1547;
	{ // callseq 118, 0
	.param .b64 param0;
	st.param.f64 	[param0], %fd1694;
	.param .b64 param1;
	st.param.f64 	[param1], 0d4000000000000000;
	.param .b64 retval0;
	call.uni (retval0), 
	__internal_accurate_pow, 
	(
	param0, 
	param1
	);
	ld.param.f64 	%fd6306, [retval0];
	} // callseq 118
	setp.lt.s32 	%p1300, %r386, 0;
	neg.f64 	%fd6308, %fd6306;
	selp.f64 	%fd6309, %fd6308, %fd6306, %p1297;
	selp.f64 	%fd6310, %fd6309, %fd6306, %p1300;
	setp.eq.f64 	%p1301, %fd1547, 0d0000000000000000;
	selp.b32 	%r2178, %r386, 0, %p1297;
	or.b32  	%r2179, %r2178, 2146435072;
	selp.b32 	%r2180, %r2179, %r2178, %p1296;
	mov.b32 	%r2181, 0;
	mov.b64 	%fd6311, {%r2181, %r2180};
	selp.f64 	%fd12108, %fd6311, %fd6310, %p1301;
	add.f64 	%fd6312, %fd1547, 0d4000000000000000;
	{
	.reg .b32 %temp; 
	mov.b64 	{%temp, %r2182}, %fd6312;
	}
	and.b32  	%r2183, %r2182, 2146435072;
	setp.ne.s32 	%p1302, %r2183, 2146435072;
	@%p1302 bra 	$L__BB0_1064;
	setp.num.f64 	%p1303, %fd1547, %fd1547;
	@%p1303 bra 	$L__BB0_1062;
	mov.f64 	%fd6313, 0d4000000000000000;
	add.rn.f64 	%fd12108, %fd1547, %fd6313;
	bra.uni 	$L__BB0_1064;
$L__BB0_1062:
	setp.neu.f64 	%p1304, %fd1694, 0d7FF0000000000000;
	@%p1304 bra 	$L__BB0_1064;
	setp.lt.s32 	%p1305, %r386, 0;
	selp.b32 	%r2184, %r286, %r285, %p3;
	selp.b32 	%r2185, %r2184, %r285, %p1305;
	mov.b32 	%r2186, 0;
	mov.b64 	%fd12108, {%r2186, %r2185};
$L__BB0_1064:
	setp.lt.s32 	%p1306, %r681, 0;
	setp.eq.s32 	%p1307, %r284, 1062207488;
	{
	.reg .b32 %temp; 
	mov.b64 	{%temp, %r387}, %fd1546;
	}
	abs.f64 	%fd1699, %fd1546;
	{ // callseq 119, 0
	.param .b64 param0;
	st.param.f64 	[param0], %fd1699;
	.param .b64 param1;
	st.param.f64 	[param1], 0d4000000000000000;
	.param .b64 retval0;
	call.uni (retval0), 
	__internal_accurate_pow, 
	(
	param0, 
	param1
	);
	ld.param.f64 	%fd6314, [retval0];
	} // callseq 119
	setp.lt.s32 	%p1309, %r387, 0;
	neg.f64 	%fd6316, %fd6314;
	selp.f64 	%fd6317, %fd6316, %fd6314, %p1307;
	selp.f64 	%fd6318, %fd6317, %fd6314, %p1309;
	setp.eq.f64 	%p1310, %fd1546, 0d0000000000000000;
	selp.b32 	%r2187, %r387, 0, %p1307;
	or.b32  	%r2188, %r2187, 2146435072;
	selp.b32 	%r2189, %r2188, %r2187, %p1306;
	mov.b32 	%r2190, 0;
	mov.b64 	%fd6319, {%r2190, %r2189};
	selp.f64 	%fd12109, %fd6319, %fd6318, %p1310;
	add.f64 	%fd6320, %fd1546, 0d4000000000000000;
	{
	.reg .b32 %temp; 
	mov.b64 	{%temp, %r2191}, %fd6320;
	}
	and.b32  	%r2192, %r2191, 2146435072;
	setp.ne.s32 	%p1311, %r2192, 2146435072;
	@%p1311 bra 	$L__BB0_1069;
	setp.num.f64 	%p1312, %fd1546, %fd1546;
	@%p1312 bra 	$L__BB0_1067;
	mov.f64 	%fd6321, 0d4000000000000000;
	add.rn.f64 	%fd12109, %fd1546, %fd6321;
	bra.uni 	$L__BB0_1069;
$L__BB0_1067:
	setp.neu.f64 	%p1313, %fd1699, 0d7FF0000000000000;
	@%p1313 bra 	$L__BB0_1069;
	setp.lt.s32 	%p1314, %r387, 0;
	selp.b32 	%r2193, %r286, %r285, %p3;
	selp.b32 	%r2194, %r2193, %r285, %p1314;
	mov.b32 	%r2195, 0;
	mov.b64 	%fd12109, {%r2195, %r2194};
$L__BB0_1069:
	setp.lt.s32 	%p1315, %r681, 0;
	setp.eq.s32 	%p1316, %r284, 1062207488;
	setp.eq.f64 	%p1318, %fd1546, 0d3FF0000000000000;
	selp.f64 	%fd6322, 0d3FF0000000000000, %fd12109, %p1318;
	setp.eq.f64 	%p1319, %fd1547, 0d3FF0000000000000;
	selp.f64 	%fd6323, 0d3FF0000000000000, %fd12108, %p1319;
	add.f64 	%fd1704, %fd6323, %fd6322;
	{
	.reg .b32 %temp; 
	mov.b64 	{%temp, %r388}, %fd1545;
	}
	abs.f64 	%fd1705, %fd1545;
	{ // callseq 120, 0
	.param .b64 param0;
	st.param.f64 	[param0], %fd1705;
	.param .b64 param1;
	st.param.f64 	[param1], 0d4000000000000000;
	.param .b64 retval0;
	call.uni (retval0), 
	__internal_accurate_pow, 
	(
	param0, 
	param1
	);
	ld.param.f64 	%fd6324, [retval0];
	} // callseq 120
	setp.lt.s32 	%p1320, %r388, 0;
	neg.f64 	%fd6326, %fd6324;
	selp.f64 	%fd6327, %fd6326, %fd6324, %p1316;
	selp.f64 	%fd6328, %fd6327, %fd6324, %p1320;
	setp.eq.f64 	%p1321, %fd1545, 0d0000000000000000;
	selp.b32 	%r2196, %r388, 0, %p1316;
	or.b32  	%r2197, %r2196, 2146435072;
	selp.b32 	%r2198, %r2197, %r2196, %p1315;
	mov.b32 	%r2199, 0;
	mov.b64 	%fd6329, {%r2199, %r2198};
	selp.f64 	%fd12110, %fd6329, %fd6328, %p1321;
	add.f64 	%fd6330, %fd1545, 0d4000000000000000;
	{
	.reg .b32 %temp; 
	mov.b64 	{%temp, %r2200}, %fd6330;
	}
	and.b32  	%r2201, %r2200, 2146435072;
	setp.ne.s32 	%p1322, %r2201, 2146435072;
	@%p1322 bra 	$L__BB0_1074;
	setp.num.f64 	%p1323, %fd1545, %fd1545;
	@%p1323 bra 	$L__BB0_1072;
	mov.f64 	%fd6331, 0d4000000000000000;
	add.rn.f64 	%fd12110, %fd1545, %fd6331;
	bra.uni 	$L__BB0_1074;
$L__BB0_1072:
	setp.neu.f64 	%p1324, %fd1705, 0d7FF0000000000000;
	@%p1324 bra 	$L__BB0_1074;
	setp.lt.s32 	%p1325, %r388, 0;
	selp.b32 	%r2202, %r286, %r285, %p3;
	selp.b32 	%r2203, %r2202, %r285, %p1325;
	mov.b32 	%r2204, 0;
	mov.b64 	%fd12110, {%r2204, %r2203};
$L__BB0_1074:
	setp.eq.f64 	%p1326, %fd1545, 0d3FF0000000000000;
	selp.f64 	%fd6332, 0d3FF0000000000000, %fd12110, %p1326;
	add.f64 	%fd1710, %fd1704, %fd6332;
	sqrt.rn.f64 	%fd1711, %fd1710;
	mul.f64 	%fd6333, %fd1688, %fd1686;
	div.rn.f64 	%fd1712, %fd1711, %fd6333;
	neg.f64 	%fd6334, %fd1712;
	mul.f64 	%fd1713, %fd1712, %fd6334;
	fma.rn.f64 	%fd6335, %fd1713, 0d3FF71547652B82FE, 0d4338000000000000;
	{
	.reg .b32 %temp; 
	mov.b64 	{%r389, %temp}, %fd6335;
	}
	mov.f64 	%fd6336, 0dC338000000000000;
	add.rn.f64 	%fd6337, %fd6335, %fd6336;
	fma.rn.f64 	%fd6338, %fd6337, 0dBFE62E42FEFA39EF, %fd1713;
	fma.rn.f64 	%fd6339, %fd6337, 0dBC7ABC9E3B39803F, %fd6338;
	fma.rn.f64 	%fd6340, %fd6339, 0d3E5ADE1569CE2BDF, 0d3E928AF3FCA213EA;
	fma.rn.f64 	%fd6341, %fd6340, %fd6339, 0d3EC71DEE62401315;
	fma.rn.f64 	%fd6342, %fd6341, %fd6339, 0d3EFA01997C89EB71;
	fma.rn.f64 	%fd6343, %fd6342, %fd6339, 0d3F2A01A014761F65;
	fma.rn.f64 	%fd6344, %fd6343, %fd6339, 0d3F56C16C1852B7AF;
	fma.rn.f64 	%fd6345, %fd6344, %fd6339, 0d3F81111111122322;
	fma.rn.f64 	%fd6346, %fd6345, %fd6339, 0d3FA55555555502A1;
	fma.rn.f64 	%fd6347, %fd6346, %fd6339, 0d3FC5555555555511;
	fma.rn.f64 	%fd6348, %fd6347, %fd6339, 0d3FE000000000000B;
	fma.rn.f64 	%fd6349, %fd6348, %fd6339, 0d3FF0000000000000;
	fma.rn.f64 	%fd6350, %fd6349, %fd6339, 0d3FF0000000000000;
	{
	.reg .b32 %temp; 
	mov.b64 	{%r390, %temp}, %fd6350;
	}
	{
	.reg .b32 %temp; 
	mov.b64 	{%temp, %r391}, %fd6350;
	}
	shl.b32 	%r2205, %r389, 20;
	add.s32 	%r2206, %r2205, %r391;
	mov.b64 	%fd12111, {%r390, %r2206};
	{
	.reg .b32 %temp; 
	mov.b64 	{%temp, %r2207}, %fd1713;
	}
	mov.b32 	%f82, %r2207;
	abs.f32 	%f17, %f82;
	setp.lt.f32 	%p1327, %f17, 0f4086232B;
	@%p1327 bra 	$L__BB0_1077;
	setp.lt.f64 	%p1328, %fd1713, 0d0000000000000000;
	add.f64 	%fd6351, %fd1713, 0d7FF0000000000000;
	selp.f64 	%fd12111, 0d0000000000000000, %fd6351, %p1328;
	setp.geu.f32 	%p1329, %f17, 0f40874800;
	@%p1329 bra 	$L__BB0_1077;
	shr.u32 	%r2208, %r389, 31;
	add.s32 	%r2209, %r389, %r2208;
	shr.s32 	%r2210, %r2209, 1;
	shl.b32 	%r2211, %r2210, 20;
	add.s32 	%r2212, %r391, %r2211;
	mov.b64 	%fd6352, {%r390, %r2212};
	sub.s32 	%r2213, %r389, %r2210;
	shl.b32 	%r2214, %r2213, 20;
	add.s32 	%r2215, %r2214, 1072693248;
	mov.b32 	%r2216, 0;
	mov.b64 	%fd6353, {%r2216, %r2215};
	mul.f64 	%fd12111, %fd6353, %fd6352;
$L__BB0_1077:
	abs.f64 	%fd6354, %fd1712;
	fma.rn.f64 	%fd6355, %fd6354, 0dBCF0679AFBA6F279, 0d3D47088FDB46FA5F;
	fma.rn.f64 	%fd6356, %fd6355, %fd6354, 0dBD8DF9F9B976A9B2;
	fma.rn.f64 	%fd6357, %fd6356, %fd6354, 0d3DC7F1F5590CC332;
	fma.rn.f64 	%fd6358, %fd6357, %fd6354, 0dBDFA28A3CD2D56C4;
	fma.rn.f64 	%fd6359, %fd6358, %fd6354, 0d3E2485EE67835925;
	fma.rn.f64 	%fd6360, %fd6359, %fd6354, 0dBE476DB45919F583;
	fma.rn.f64 	%fd6361, %fd6360, %fd6354, 0d3E62D698D98C8D71;
	fma.rn.f64 	%fd6362, %fd6361, %fd6354, 0dBE720A2C7155D5C6;
	fma.rn.f64 	%fd6363, %fd6362, %fd6354, 0dBE41D29B37CA1397;
	fma.rn.f64 	%fd6364, %fd6363, %fd6354, 0d3EA2EF6CC0F67A49;
	fma.rn.f64 	%fd6365, %fd6364, %fd6354, 0dBEC102B892333B6F;
	fma.rn.f64 	%fd6366, %fd6365, %fd6354, 0d3ECA30375BA9A84E;
	fma.rn.f64 	%fd6367, %fd6366, %fd6354, 0d3ECAAD18DEDEA43E;
	fma.rn.f64 	%fd6368, %fd6367, %fd6354, 0dBEFF05355BC5B225;
	fma.rn.f64 	%fd6369, %fd6368, %fd6354, 0d3F10E37A3108BC8B;
	fma.rn.f64 	%fd6370, %fd6369, %fd6354, 0d3EFB292D828E5CB2;
	fma.rn.f64 	%fd6371, %fd6370, %fd6354, 0dBF4356626EBF9BFA;
	fma.rn.f64 	%fd6372, %fd6371, %fd6354, 0d3F5BCA68F73D6AFC;
	fma.rn.f64 	%fd6373, %fd6372, %fd6354, 0dBF2B6B69EBBC280B;
	fma.rn.f64 	%fd6374, %fd6373, %fd6354, 0dBF9396685912A453;
	fma.rn.f64 	%fd6375, %fd6374, %fd6354, 0d3FBA4F4E2A1ABEF8;
	fma.rn.f64 	%fd6376, %fd6375, %fd6354, 0d3FE45F306DC9C8BB;
	fma.rn.f64 	%fd6377, %fd6376, %fd6354, 0d3FC06EBA8214DB69;
	fma.rn.f64 	%fd6378, %fd6377, %fd6354, %fd6354;
	neg.f64 	%fd6379, %fd6378;
	cvt.rn.f32.f64 	%f83, %fd6378;
	mul.f32 	%f84, %f83, 0fBFB8AA3B;
	cvt.rni.f32.f32 	%f85, %f84;
	cvt.f64.f32 	%fd6380, %f85;
	fma.rn.f64 	%fd6381, %fd6380, 0dBFE62E42FEFA39EF, %fd6379;
	ex2.approx.ftz.f32 	%f86, %f85;
	cvt.f64.f32 	%fd6382, %f86;
	mul.f64 	%fd6383, %fd1687, %fd1691;
	mul.f64 	%fd6384, %fd1687, %fd1693;
	sub.f64 	%fd6385, %fd6384, %fd6383;
	setp.lt.s32 	%p1330, %r681, 0;
	setp.eq.s32 	%p1331, %r284, 1062207488;
	add.f64 	%fd6386, %fd1712, %fd1712;
	div.rn.f64 	%fd6387, %fd6386, 0dBFFC5BF891B4EF6A;
	setp.ge.f64 	%p1333, %fd6354, 0d4017AFB48DC96626;
	fma.rn.f64 	%fd6388, %fd6381, 0d3E5AE904A4741B81, 0d3E928A27F89B6999;
	fma.rn.f64 	%fd6389, %fd6388, %fd6381, 0d3EC71DE715FF7E07;
	fma.rn.f64 	%fd6390, %fd6389, %fd6381, 0d3EFA019A6B0AC45A;
	fma.rn.f64 	%fd6391, %fd6390, %fd6381, 0d3F2A01A017EED94F;
	fma.rn.f64 	%fd6392, %fd6391, %fd6381, 0d3F56C16C17F2A71B;
	fma.rn.f64 	%fd6393, %fd6392, %fd6381, 0d3F811111111173C4;
	fma.rn.f64 	%fd6394, %fd6393, %fd6381, 0d3FA555555555211A;
	fma.rn.f64 	%fd6395, %fd6394, %fd6381, 0d3FC5555555555540;
	fma.rn.f64 	%fd6396, %fd6395, %fd6381, 0d3FE0000000000005;
	mul.f64 	%fd6397, %fd6381, %fd6396;
	sub.f64 	%fd6398, %fd6354, %fd6378;
	fma.rn.f64 	%fd6399, %fd6377, %fd6354, %fd6398;
	neg.f64 	%fd6400, %fd6399;
	fma.rn.f64 	%fd6401, %fd6397, %fd6381, %fd6400;
	add.f64 	%fd6402, %fd6381, %fd6401;
	neg.f64 	%fd6403, %fd6402;
	mov.f64 	%fd6404, 0d3FF0000000000000;
	sub.f64 	%fd6405, %fd6404, %fd6382;
	fma.rn.f64 	%fd6406, %fd6403, %fd6382, %fd6405;
	selp.f64 	%fd6407, 0d3FF0000000000000, %fd6406, %p1333;
	copysign.f64 	%fd6408, %fd1712, %fd6407;
	fma.rn.f64 	%fd6409, %fd6387, %fd12111, %fd6408;
	mul.f64 	%fd6410, %fd1692, 0dC02921FB54442D18;
	ld.f64 	%fd6411, [%rd97+336032];
	mul.f64 	%fd1718, %fd6410, %fd6411;
	div.rn.f64 	%fd6412, %fd1718, %fd1710;
	mul.f64 	%fd6413, %fd6409, %fd6412;
	mul.f64 	%fd6414, %fd1689, %fd1690;
	mul.f64 	%fd6415, %fd6414, %fd6413;
	div.rn.f64 	%fd6416, %fd1550, %fd1683;
	div.rn.f64 	%fd6417, %fd1549, %fd1683;
	div.rn.f64 	%fd6418, %fd1548, %fd1683;
	mul.f64 	%fd6419, %fd6416, %fd6385;
	mul.f64 	%fd6420, %fd6417, %fd6385;
	mul.f64 	%fd6421, %fd6418, %fd6385;
	div.rn.f64 	%fd6422, %fd1547, %fd1711;
	mul.f64 	%fd6423, %fd6422, %fd6415;
	div.rn.f64 	%fd6424, %fd1546, %fd1711;
	mul.f64 	%fd6425, %fd6424, %fd6415;
	div.rn.f64 	%fd6426, %fd1545, %fd1711;
	mul.f64 	%fd6427, %fd6426, %fd6415;
	sub.f64 	%fd6428, %fd6419, %fd6423;
	sub.f64 	%fd6429, %fd6420, %fd6425;
	sub.f64 	%fd6430, %fd6421, %fd6427;
	mul.f64 	%fd6431, %fd1547, %fd1540;
	mul.f64 	%fd6432, %fd1546, %fd1540;
	mul.f64 	%fd6433, %fd1545, %fd1540;
	mul.f64 	%fd6434, %fd1540, %fd6428;
	mul.f64 	%fd6435, %fd1540, %fd6429;
	mul.f64 	%fd6436, %fd1540, %fd6430;
	div.rn.f64 	%fd1719, %fd6431, 0d4018000000000000;
	div.rn.f64 	%fd1720, %fd6432, 0d4018000000000000;
	div.rn.f64 	%fd1721, %fd6433, 0d4018000000000000;
	div.rn.f64 	%fd1722, %fd6434, 0d4018000000000000;
	div.rn.f64 	%fd1723, %fd6435, 0d4018000000000000;
	div.rn.f64 	%fd1724, %fd6436, 0d4018000000000000;
	fma.rn.f64 	%fd1725, %fd6431, 0d3FE0000000000000, %fd1550;
	fma.rn.f64 	%fd1726, %fd6432, 0d3FE0000000000000, %fd1549;
	fma.rn.f64 	%fd1727, %fd6433, 0d3FE0000000000000, %fd1548;
	fma.rn.f64 	%fd1728, %fd6434, 0d3FE0000000000000, %fd1547;
	fma.rn.f64 	%fd1729, %fd6435, 0d3FE0000000000000, %fd1546;
	fma.rn.f64 	%fd1730, %fd6436, 0d3FE0000000000000, %fd1545;
	{
	.reg .b32 %temp; 
	mov.b64 	{%temp, %r392}, %fd1725;
	}
	abs.f64 	%fd1731, %fd1725;
	{ // callseq 121, 0
	.param .b64 param0;
	st.param.f64 	[param0], %fd1731;
	.param .b64 param1;
	st.param.f64 	[param1], 0d4000000000000000;
	.param .b64 retval0;
	call.uni (retval0), 
	__internal_accurate_pow, 
	(
	param0, 
	param1
	);
	ld.param.f64 	%fd6437, [retval0];
	} // callseq 121
	setp.lt.s32 	%p1334, %r392, 0;
	neg.f64 	%fd6439, %fd6437;
	selp.f64 	%fd6440, %fd6439, %fd6437, %p1331;
	selp.f64 	%fd6441, %fd6440, %fd6437, %p1334;
	setp.eq.f64 	%p1335, %fd1725, 0d0000000000000000;
	selp.b32 	%r2217, %r392, 0, %p1331;
	or.b32  	%r2218, %r2217, 2146435072;
	selp.b32 	%r2219, %r2218, %r2217, %p1330;
	mov.b32 	%r2220, 0;
	mov.b64 	%fd6442, {%r2220, %r2219};
	selp.f64 	%fd12112, %fd6442, %fd6441, %p1335;
	add.f64 	%fd6443, %fd1725, 0d4000000000000000;
	{
	.reg .b32 %temp; 
	mov.b64 	{%temp, %r2221}, %fd6443;
	}
	and.b32  	%r2222, %r2221, 2146435072;
	setp.ne.s32 	%p1336, %r2222, 2146435072;
	@%p1336 bra 	$L__BB0_1082;
	setp.num.f64 	%p1337, %fd1725, %fd1725;
	@%p1337 bra 	$L__BB0_1080;
	mov.f64 	%fd6444, 0d4000000000000000;
	add.rn.f64 	%fd12112, %fd1725, %fd6444;
	bra.uni 	$L__BB0_1082;
$L__BB0_1080:
	setp.neu.f64 	%p1338, %fd1731, 0d7FF0000000000000;
	@%p1338 bra 	$L__BB0_1082;
	selp.b32 	%r2223, %r286, %r285, %p3;
	selp.b32 	%r2224, %r2223, %r285, %p1334;
	mov.b32 	%r2225, 0;
	mov.b64 	%fd12112, {%r2225, %r2224};
$L__BB0_1082:
	{
	.reg .b32 %temp; 
	mov.b64 	{%temp, %r393}, %fd1726;
	}
	abs.f64 	%fd1736, %fd1726;
	{ // callseq 122, 0
	.param .b64 param0;
	st.param.f64 	[param0], %fd1736;
	.param .b64 param1;
	st.param.f64 	[param1], 0d4000000000000000;
	.param .b64 retval0;
	call.uni (retval0), 
	__internal_accurate_pow, 
	(
	param0, 
	param1
	);
	ld.param.f64 	%fd6445, [retval0];
	} // callseq 122
	setp.lt.s32 	%p1343, %r393, 0;
	neg.f64 	%fd6447, %fd6445;
	selp.f64 	%fd6448, %fd6447, %fd6445, %p1331;
	selp.f64 	%fd6449, %fd6448, %fd6445, %p1343;
	setp.eq.f64 	%p1344, %fd1726, 0d0000000000000000;
	selp.b32 	%r2226, %r393, 0, %p1331;
	or.b32  	%r2227, %r2226, 2146435072;
	selp.b32 	%r2228, %r2227, %r2226, %p1330;
	mov.b32 	%r2229, 0;
	mov.b64 	%fd6450, {%r2229, %r2228};
	selp.f64 	%fd12113, %fd6450, %fd6449, %p1344;
	add.f64 	%fd6451, %fd1726, 0d4000000000000000;
	{
	.reg .b32 %temp; 
	mov.b64 	{%temp, %r2230}, %fd6451;
	}
	and.b32  	%r2231, %r2230, 2146435072;
	setp.ne.s32 	%p1345, %r2231, 2146435072;
	@%p1345 bra 	$L__BB0_1087;
	setp.num.f64 	%p1346, %fd1726, %fd1726;
	@%p1346 bra 	$L__BB0_1085;
	mov.f64 	%fd6452, 0d4000000000000000;
	add.rn.f64 	%fd12113, %fd1726, %fd6452;
	bra.uni 	$L__BB0_1087;
$L__BB0_1085:
	setp.neu.f64 	%p1347, %fd1736, 0d7FF0000000000000;
	@%p1347 bra 	$L__BB0_1087;
	selp.b32 	%r2232, %r286, %r285, %p3;
	selp.b32 	%r2233, %r2232, %r285, %p1343;
	mov.b32 	%r2234, 0;
	mov.b64 	%fd12113, {%r2234, %r2233};
$L__BB0_1087:
	setp.eq.f64 	%p1352, %fd1726, 0d3FF0000000000000;
	selp.f64 	%fd6453, 0d3FF0000000000000, %fd12113, %p1352;
	setp.eq.f64 	%p1353, %fd1725, 0d3FF0000000000000;
	selp.f64 	%fd6454, 0d3FF0000000000000, %fd12112, %p1353;
	add.f64 	%fd1741, %fd6454, %fd6453;
	{
	.reg .b32 %temp; 
	mov.b64 	{%temp, %r394}, %fd1727;
	}
	abs.f64 	%fd1742, %fd1727;
	{ // callseq 123, 0
	.param .b64 param0;
	st.param.f64 	[param0], %fd1742;
	.param .b64 param1;
	st.param.f64 	[param1], 0d4000000000000000;
	.param .b64 retval0;
	call.uni (retval0), 
	__internal_accurate_pow, 
	(
	param0, 
	param1
	);
	ld.param.f64 	%fd6455, [retval0];
	} // callseq 123
	setp.lt.s32 	%p1354, %r394, 0;
	neg.f64 	%fd6457, %fd6455;
	selp.f64 	%fd6458, %fd6457, %fd6455, %p1331;
	selp.f64 	%fd6459, %fd6458, %fd6455, %p1354;
	setp.eq.f64 	%p1355, %fd1727, 0d0000000000000000;
	selp.b32 	%r2235, %r394, 0, %p1331;
	or.b32  	%r2236, %r2235, 2146435072;
	selp.b32 	%r2237, %r2236, %r2235, %p1330;
	mov.b32 	%r2238, 0;
	mov.b64 	%fd6460, {%r2238, %r2237};
	selp.f64 	%fd12114, %fd6460, %fd6459, %p1355;
	add.f64 	%fd6461, %fd1727, 0d4000000000000000;
	{
	.reg .b32 %temp; 
	mov.b64 	{%temp, %r2239}, %fd6461;
	}
	and.b32  	%r2240, %r2239, 2146435072;
	setp.ne.s32 	%p1356, %r2240, 2146435072;
	@%p1356 bra 	$L__BB0_1092;
	setp.num.f64 	%p1357, %fd1727, %fd1727;
	@%p1357 bra 	$L__BB0_1090;
	mov.f64 	%fd6462, 0d4000000000000000;
	add.rn.f64 	%fd12114, %fd1727, %fd6462;
	bra.uni 	$L__BB0_1092;
$L__BB0_1090:
	setp.neu.f64 	%p1358, %fd1742, 0d7FF0000000000000;
	@%p1358 bra 	$L__BB0_1092;
	selp.b32 	%r2241, %r286, %r285, %p3;
	selp.b32 	%r2242, %r2241, %r285, %p1354;
	mov.b32 	%r2243, 0;
	mov.b64 	%fd12114, {%r2243, %r2242};
$L__BB0_1092:
	setp.eq.f64 	%p1363, %fd1727, 0d3FF0000000000000;
	selp.f64 	%fd6463, 0d3FF0000000000000, %fd12114, %p1363;
	add.f64 	%fd6464, %fd1741, %fd6463;
	sqrt.rn.f64 	%fd1747, %fd6464;
	mul.f64 	%fd6465, %fd1684, %fd1747;
	mul.f64 	%fd6466, %fd1685, %fd6465;
	div.rn.f64 	%fd6467, %fd6466, 0d4059000000000000;
	fma.rn.f64 	%fd6468, %fd6467, 0d409F400000000000, 0d3FF0000000000000;
	cvt.rzi.s32.f64 	%r2244, %fd6468;
	min.s32 	%r2245, %r2244, 2000;
	mul.wide.s32 	%rd445, %r2245, 8;
	add.s64 	%rd446, %rd97, %rd445;
	ld.f64 	%fd6469, [%rd446+272000];
	mul.f64 	%fd1748, %fd6469, %fd1686;
	ld.f64 	%fd1749, [%rd446+240000];
	ld.f64 	%fd1750, [%rd446+304000];
	{
	.reg .b32 %temp; 
	mov.b64 	{%temp, %r395}, %fd1728;
	}
	abs.f64 	%fd1751, %fd1728;
	{ // callseq 124, 0
	.param .b64 param0;
	st.param.f64 	[param0], %fd1751;
	.param .b64 param1;
	st.param.f64 	[param1], 0d4000000000000000;
	.param .b64 retval0;
	call.uni (retval0), 
	__internal_accurate_pow, 
	(
	param0, 
	param1
	);
	ld.param.f64 	%fd6470, [retval0];
	} // callseq 124
	setp.lt.s32 	%p1364, %r395, 0;
	neg.f64 	%fd6472, %fd6470;
	selp.f64 	%fd6473, %fd6472, %fd6470, %p1331;
	selp.f64 	%fd6474, %fd6473, %fd6470, %p1364;
	setp.eq.f64 	%p1365, %fd1728, 0d0000000000000000;
	selp.b32 	%r2246, %r395, 0, %p1331;
	or.b32  	%r2247, %r2246, 2146435072;
	selp.b32 	%r2248, %r2247, %r2246, %p1330;
	mov.b32 	%r2249, 0;
	mov.b64 	%fd6475, {%r2249, %r2248};
	selp.f64 	%fd12115, %fd6475, %fd6474, %p1365;
	add.f64 	%fd6476, %fd1728, 0d4000000000000000;
	{
	.reg .b32 %temp; 
	mov.b64 	{%temp, %r2250}, %fd6476;
	}
	and.b32  	%r2251, %r2250, 2146435072;
	setp.ne.s32 	%p1366, %r2251, 2146435072;
	@%p1366 bra 	$L__BB0_1097;
	setp.num.f64 	%p1367, %fd1728, %fd1728;
	@%p1367 bra 	$L__BB0_1095;
	mov.f64 	%fd6477, 0d4000000000000000;
	add.rn.f64 	%fd12115, %fd1728, %fd6477;
	bra.uni 	$L__BB0_1097;
$L__BB0_1095:
	setp.neu.f64 	%p1368, %fd1751, 0d7FF0000000000000;
	@%p1368 bra 	$L__BB0_1097;
	selp.b32 	%r2252, %r286, %r285, %p3;
	selp.b32 	%r2253, %r2252, %r285, %p1364;
	mov.b32 	%r2254, 0;
	mov.b64 	%fd12115, {%r2254, %r2253};
$L__BB0_1097:
	{
	.reg .b32 %temp; 
	mov.b64 	{%temp, %r396}, %fd1729;
	}
	abs.f64 	%fd1756, %fd1729;
	{ // callseq 125, 0
	.param .b64 param0;
	st.param.f64 	[param0], %fd1756;
	.param .b64 param1;
	st.param.f64 	[param1], 0d4000000000000000;
	.param .b64 retval0;
	call.uni (retval0), 
	__internal_accurate_pow, 
	(
	param0, 
	param1
	);
	ld.param.f64 	%fd6478, [retval0];
	} // callseq 125
	setp.lt.s32 	%p1373, %r396, 0;
	neg.f64 	%fd6480, %fd6478;
	selp.f64 	%fd6481, %fd6480, %fd6478, %p1331;
	selp.f64 	%fd6482, %fd6481, %fd6478, %p1373;
	setp.eq.f64 	%p1374, %fd1729, 0d0000000000000000;
	selp.b32 	%r2255, %r396, 0, %p1331;
	or.b32  	%r2256, %r2255, 2146435072;
	selp.b32 	%r2257, %r2256, %r2255, %p1330;
	mov.b32 	%r2258, 0;
	mov.b64 	%fd6483, {%r2258, %r2257};
	selp.f64 	%fd12116, %fd6483, %fd6482, %p1374;
	add.f64 	%fd6484, %fd1729, 0d4000000000000000;
	{
	.reg .b32 %temp; 
	mov.b64 	{%temp, %r2259}, %fd6484;
	}
	and.b32  	%r2260, %r2259, 2146435072;
	setp.ne.s32 	%p1375, %r2260, 2146435072;
	@%p1375 bra 	$L__BB0_1102;
	setp.num.f64 	%p1376, %fd1729, %fd1729;
	@%p1376 bra 	$L__BB0_1100;
	mov.f64 	%fd6485, 0d4000000000000000;
	add.rn.f64 	%fd12116, %fd1729, %fd6485;
	bra.uni 	$L__BB0_1102;
$L__BB0_1100:
	setp.neu.f64 	%p1377, %fd1756, 0d7FF0000000000000;
	@%p1377 bra 	$L__BB0_1102;
	selp.b32 	%r2261, %r286, %r285, %p3;
	selp.b32 	%r2262, %r2261, %r285, %p1373;
	mov.b32 	%r2263, 0;
	mov.b64 	%fd12116, {%r2263, %r2262};
$L__BB0_1102:
	setp.eq.f64 	%p1382, %fd1729, 0d3FF0000000000000;
	selp.f64 	%fd6486, 0d3FF0000000000000, %fd12116, %p1382;
	setp.eq.f64 	%p1383, %fd1728, 0d3FF0000000000000;
	selp.f64 	%fd6487, 0d3FF0000000000000, %fd12115, %p1383;
	add.f64 	%fd1761, %fd6487, %fd6486;
	{
	.reg .b32 %temp; 
	mov.b64 	{%temp, %r397}, %fd1730;
	}
	abs.f64 	%fd1762, %fd1730;
	{ // callseq 126, 0
	.param .b64 param0;
	st.param.f64 	[param0], %fd1762;
	.param .b64 param1;
	st.param.f64 	[param1], 0d4000000000000000;
	.param .b64 retval0;
	call.uni (retval0), 
	__internal_accurate_pow, 
	(
	param0, 
	param1
	);
	ld.param.f64 	%fd6488, [retval0];
	} // callseq 126
	setp.lt.s32 	%p1384, %r397, 0;
	neg.f64 	%fd6490, %fd6488;
	selp.f64 	%fd6491, %fd6490, %fd6488, %p1331;
	selp.f64 	%fd6492, %fd6491, %fd6488, %p1384;
	setp.eq.f64 	%p1385, %fd1730, 0d0000000000000000;
	selp.b32 	%r2264, %r397, 0, %p1331;
	or.b32  	%r2265, %r2264, 2146435072;
	selp.b32 	%r2266, %r2265, %r2264, %p1330;
	mov.b32 	%r2267, 0;
	mov.b64 	%fd6493, {%r2267, %r2266};
	selp.f64 	%fd12117, %fd6493, %fd6492, %p1385;
	add.f64 	%fd6494, %fd1730, 0d4000000000000000;
	{
	.reg .b32 %temp; 
	mov.b64 	{%temp, %r2268}, %fd6494;
	}
	and.b32  	%r2269, %r2268, 2146435072;
	setp.ne.s32 	%p1386, %r2269, 2146435072;
	@%p1386 bra 	$L__BB0_1107;
	setp.num.f64 	%p1387, %fd1730, %fd1730;
	@%p1387 bra 	$L__BB0_1105;
	mov.f64 	%fd6495, 0d4000000000000000;
	add.rn.f64 	%fd12117, %fd1730, %fd6495;
	bra.uni 	$L__BB0_1107;
$L__BB0_1105:
	setp.neu.f64 	%p1388, %fd1762, 0d7FF0000000000000;
	@%p1388 bra 	$L__BB0_1107;
	selp.b32 	%r2270, %r286, %r285, %p3;
	selp.b32 	%r2271, %r2270, %r285, %p1384;
	mov.b32 	%r2272, 0;
	mov.b64 	%fd12117, {%r2272, %r2271};
$L__BB0_1107:
	setp.eq.f64 	%p1390, %fd1730, 0d3FF0000000000000;
	selp.f64 	%fd6496, 0d3FF0000000000000, %fd12117, %p1390;
	add.f64 	%fd1767, %fd1761, %fd6496;
	sqrt.rn.f64 	%fd1768, %fd1767;
	mul.f64 	%fd6497, %fd1749, %fd1686;
	div.rn.f64 	%fd1769, %fd1768, %fd6497;
	neg.f64 	%fd6498, %fd1769;
	mul.f64 	%fd1770, %fd1769, %fd6498;
	fma.rn.f64 	%fd6499, %fd1770, 0d3FF71547652B82FE, 0d4338000000000000;
	{
	.reg .b32 %temp; 
	mov.b64 	{%r398, %temp}, %fd6499;
	}
	mov.f64 	%fd6500, 0dC338000000000000;
	add.rn.f64 	%fd6501, %fd6499, %fd6500;
	fma.rn.f64 	%fd6502, %fd6501, 0dBFE62E42FEFA39EF, %fd1770;
	fma.rn.f64 	%fd6503, %fd6501, 0dBC7ABC9E3B39803F, %fd6502;
	fma.rn.f64 	%fd6504, %fd6503, 0d3E5ADE1569CE2BDF, 0d3E928AF3FCA213EA;
	fma.rn.f64 	%fd6505, %fd6504, %fd6503, 0d3EC71DEE62401315;
	fma.rn.f64 	%fd6506, %fd6505, %fd6503, 0d3EFA01997C89EB71;
	fma.rn.f64 	%fd6507, %fd6506, %fd6503, 0d3F2A01A014761F65;
	fma.rn.f64 	%fd6508, %fd6507, %fd6503, 0d3F56C16C1852B7AF;
	fma.rn.f64 	%fd6509, %fd6508, %fd6503, 0d3F81111111122322;
	fma.rn.f64 	%fd6510, %fd6509, %fd6503, 0d3FA55555555502A1;
	fma.rn.f64 	%fd6511, %fd6510, %fd6503, 0d3FC5555555555511;
	fma.rn.f64 	%fd6512, %fd6511, %fd6503, 0d3FE000000000000B;
	fma.rn.f64 	%fd6513, %fd6512, %fd6503, 0d3FF0000000000000;
	fma.rn.f64 	%fd6514, %fd6513, %fd6503, 0d3FF0000000000000;
	{
	.reg .b32 %temp; 
	mov.b64 	{%r399, %temp}, %fd6514;
	}
	{
	.reg .b32 %temp; 
	mov.b64 	{%temp, %r400}, %fd6514;
	}
	shl.b32 	%r2273, %r398, 20;
	add.s32 	%r2274, %r2273, %r400;
	mov.b64 	%fd12118, {%r399, %r2274};
	{
	.reg .b32 %temp; 
	mov.b64 	{%temp, %r2275}, %fd1770;
	}
	mov.b32 	%f87, %r2275;
	abs.f32 	%f18, %f87;
	setp.lt.f32 	%p1391, %f18, 0f4086232B;
	@%p1391 bra 	$L__BB0_1110;
	setp.lt.f64 	%p1392, %fd1770, 0d0000000000000000;
	add.f64 	%fd6515, %fd1770, 0d7FF0000000000000;
	selp.f64 	%fd12118, 0d0000000000000000, %fd6515, %p1392;
	setp.geu.f32 	%p1393, %f18, 0f40874800;
	@%p1393 bra 	$L__BB0_1110;
	shr.u32 	%r2276, %r398, 31;
	add.s32 	%r2277, %r398, %r2276;
	shr.s32 	%r2278, %r2277, 1;
	shl.b32 	%r2279, %r2278, 20;
	add.s32 	%r2280, %r400, %r2279;
	mov.b64 	%fd6516, {%r399, %r2280};
	sub.s32 	%r2281, %r398, %r2278;
	shl.b32 	%r2282, %r2281, 20;
	add.s32 	%r2283, %r2282, 1072693248;
	mov.b32 	%r2284, 0;
	mov.b64 	%fd6517, {%r2284, %r2283};
	mul.f64 	%fd12118, %fd6517, %fd6516;
$L__BB0_1110:
	abs.f64 	%fd6518, %fd1769;
	fma.rn.f64 	%fd6519, %fd6518, 0dBCF0679AFBA6F279, 0d3D47088FDB46FA5F;
	fma.rn.f64 	%fd6520, %fd6519, %fd6518, 0dBD8DF9F9B976A9B2;
	fma.rn.f64 	%fd6521, %fd6520, %fd6518, 0d3DC7F1F5590CC332;
	fma.rn.f64 	%fd6522, %fd6521, %fd6518, 0dBDFA28A3CD2D56C4;
	fma.rn.f64 	%fd6523, %fd6522, %fd6518, 0d3E2485EE67835925;
	fma.rn.f64 	%fd6524, %fd6523, %fd6518, 0dBE476DB45919F583;
	fma.rn.f64 	%fd6525, %fd6524, %fd6518, 0d3E62D698D98C8D71;
	fma.rn.f64 	%fd6526, %fd6525, %fd6518, 0dBE720A2C7155D5C6;
	fma.rn.f64 	%fd6527, %fd6526, %fd6518, 0dBE41D29B37CA1397;
	fma.rn.f64 	%fd6528, %fd6527, %fd6518, 0d3EA2EF6CC0F67A49;
	fma.rn.f64 	%fd6529, %fd6528, %fd6518, 0dBEC102B892333B6F;
	fma.rn.f64 	%fd6530, %fd6529, %fd6518, 0d3ECA30375BA9A84E;
	fma.rn.f64 	%fd6531, %fd6530, %fd6518, 0d3ECAAD18DEDEA43E;
	fma.rn.f64 	%fd6532, %fd6531, %fd6518, 0dBEFF05355BC5B225;
	fma.rn.f64 	%fd6533, %fd6532, %fd6518, 0d3F10E37A3108BC8B;
	fma.rn.f64 	%fd6534, %fd6533, %fd6518, 0d3EFB292D828E5CB2;
	fma.rn.f64 	%fd6535, %fd6534, %fd6518, 0dBF4356626EBF9BFA;
	fma.rn.f64 	%fd6536, %fd6535, %fd6518, 0d3F5BCA68F73D6AFC;
	fma.rn.f64 	%fd6537, %fd6536, %fd6518, 0dBF2B6B69EBBC280B;
	fma.rn.f64 	%fd6538, %fd6537, %fd6518, 0dBF9396685912A453;
	fma.rn.f64 	%fd6539, %fd6538, %fd6518, 0d3FBA4F4E2A1ABEF8;
	fma.rn.f64 	%fd6540, %fd6539, %fd6518, 0d3FE45F306DC9C8BB;
	fma.rn.f64 	%fd6541, %fd6540, %fd6518, 0d3FC06EBA8214DB69;
	fma.rn.f64 	%fd6542, %fd6541, %fd6518, %fd6518;
	neg.f64 	%fd6543, %fd6542;
	cvt.rn.f32.f64 	%f88, %fd6542;
	mul.f32 	%f89, %f88, 0fBFB8AA3B;
	cvt.rni.f32.f32 	%f90, %f89;
	cvt.f64.f32 	%fd6544, %f90;
	fma.rn.f64 	%fd6545, %fd6544, 0dBFE62E42FEFA39EF, %fd6543;
	ex2.approx.ftz.f32 	%f91, %f90;
	cvt.f64.f32 	%fd6546, %f91;
	mul.f64 	%fd6547, %fd1748, %fd1691;
	mul.f64 	%fd6548, %fd1748, %fd1693;
	sub.f64 	%fd6549, %fd6548, %fd6547;
	add.f64 	%fd6550, %fd1769, %fd1769;
	div.rn.f64 	%fd6551, %fd6550, 0dBFFC5BF891B4EF6A;
	setp.ge.f64 	%p1397, %fd6518, 0d4017AFB48DC96626;
	fma.rn.f64 	%fd6552, %fd6545, 0d3E5AE904A4741B81, 0d3E928A27F89B6999;
	fma.rn.f64 	%fd6553, %fd6552, %fd6545, 0d3EC71DE715FF7E07;
	fma.rn.f64 	%fd6554, %fd6553, %fd6545, 0d3EFA019A6B0AC45A;
	fma.rn.f64 	%fd6555, %fd6554, %fd6545, 0d3F2A01A017EED94F;
	fma.rn.f64 	%fd6556, %fd6555, %fd6545, 0d3F56C16C17F2A71B;
	fma.rn.f64 	%fd6557, %fd6556, %fd6545, 0d3F811111111173C4;
	fma.rn.f64 	%fd6558, %fd6557, %fd6545, 0d3FA555555555211A;
	fma.rn.f64 	%fd6559, %fd6558, %fd6545, 0d3FC5555555555540;
	fma.rn.f64 	%fd6560, %fd6559, %fd6545, 0d3FE0000000000005;
	mul.f64 	%fd6561, %fd6545, %fd6560;
	sub.f64 	%fd6562, %fd6518, %fd6542;
	fma.rn.f64 	%fd6563, %fd6541, %fd6518, %fd6562;
	neg.f64 	%fd6564, %fd6563;
	fma.rn.f64 	%fd6565, %fd6561, %fd6545, %fd6564;
	add.f64 	%fd6566, %fd6545, %fd6565;
	neg.f64 	%fd6567, %fd6566;
	mov.f64 	%fd6568, 0d3FF0000000000000;
	sub.f64 	%fd6569, %fd6568, %fd6546;
	fma.rn.f64 	%fd6570, %fd6567, %fd6546, %fd6569;
	selp.f64 	%fd6571, 0d3FF0000000000000, %fd6570, %p1397;
	copysign.f64 	%fd6572, %fd1769, %fd6571;
	fma.rn.f64 	%fd6573, %fd6551, %fd12118, %fd6572;
	div.rn.f64 	%fd6574, %fd1718, %fd1767;
	mul.f64 	%fd6575, %fd6573, %fd6574;
	mul.f64 	%fd6576, %fd1750, %fd1690;
	mul.f64 	%fd6577, %fd6576, %fd6575;
	div.rn.f64 	%fd6578, %fd1725, %fd1747;
	div.rn.f64 	%fd6579, %fd1726, %fd1747;
	div.rn.f64 	%fd6580, %fd1727, %fd1747;
	mul.f64 	%fd6581, %fd6578, %fd6549;
	mul.f64 	%fd6582, %fd6579, %fd6549;
	mul.f64 	%fd6583, %fd6580, %fd6549;
	div.rn.f64 	%fd6584, %fd1728, %fd1768;
	mul.f64 	%fd6585, %fd6584, %fd6577;
	div.rn.f64 	%fd6586, %fd1729, %fd1768;
	mul.f64 	%fd6587, %fd6586, %fd6577;
	div.rn.f64 	%fd6588, %fd1730, %fd1768;
	mul.f64 	%fd6589, %fd6588, %fd6577;
	sub.f64 	%fd6590, %fd6581, %fd6585;
	sub.f64 	%fd6591, %fd6582, %fd6587;
	sub.f64 	%fd6592, %fd6583, %fd6589;
	mul.f64 	%fd6593, %fd1728, %fd1540;
	mul.f64 	%fd6594, %fd1729, %fd1540;
	mul.f64 	%fd6595, %fd1730, %fd1540;
	mul.f64 	%fd6596, %fd1540, %fd6590;
	mul.f64 	%fd6597, %fd1540, %fd6591;
	mul.f64 	%fd6598, %fd1540, %fd6592;
	div.rn.f64 	%fd6599, %fd6593, 0d4008000000000000;
	div.rn.f64 	%fd6600, %fd6594, 0d4008000000000000;
	div.rn.f64 	%fd6601, %fd6595, 0d4008000000000000;
	div.rn.f64 	%fd6602, %fd6596, 0d4008000000000000;
	div.rn.f64 	%fd6603, %fd6597, 0d4008000000000000;
	div.rn.f64 	%fd6604, %fd6598, 0d4008000000000000;
	add.f64 	%fd6605, %fd1550, %fd1719;
	add.f64 	%fd1775, %fd6605, %fd6599;
	add.f64 	%fd6606, %fd1549, %fd1720;
	add.f64 	%fd1776, %fd6606, %fd6600;
	add.f64 	%fd6607, %fd1548, %fd1721;
	add.f64 	%fd1777, %fd6607, %fd6601;
	add.f64 	%fd6608, %fd1547, %fd1722;
	add.f64 	%fd1778, %fd6608, %fd6602;
	add.f64 	%fd6609, %fd1546, %fd1723;
	add.f64 	%fd1779, %fd6609, %fd6603;
	add.f64 	%fd6610, %fd1545, %fd1724;
	add.f64 	%fd1780, %fd6610, %fd6604;
	fma.rn.f64 	%fd1781, %fd6593, 0d3FE0000000000000, %fd1550;
	fma.rn.f64 	%fd1782, %fd6594, 0d3FE0000000000000, %fd1549;
	fma.rn.f64 	%fd1783, %fd6595, 0d3FE0000000000000, %fd1548;
	fma.rn.f64 	%fd1784, %fd6596, 0d3FE0000000000000, %fd1547;
	fma.rn.f64 	%fd1785, %fd6597, 0d3FE0000000000000, %fd1546;
	fma.rn.f64 	%fd1786, %fd6598, 0d3FE0000000000000, %fd1545;
	{
	.reg .b32 %temp; 
	mov.b64 	{%temp, %r401}, %fd1781;
	}
	abs.f64 	%fd1787, %fd1781;
	{ // callseq 127, 0
	.param .b64 param0;
	st.param.f64 	[param0], %fd1787;
	.param .b64 param1;
	st.param.f64 	[param1], 0d4000000000000000;
	.param .b64 retval0;
	call.uni (retval0), 
	__internal_accurate_pow, 
	(
	param0, 
	param1
	);
	ld.param.f64 	%fd6611, [retval0];
	} // callseq 127
	setp.lt.s32 	%p1398, %r401, 0;
	neg.f64 	%fd6613, %fd6611;
	selp.f64 	%fd6614, %fd6613, %fd6611, %p1331;
	selp.f64 	%fd6615, %fd6614, %fd6611, %p1398;
	setp.eq.f64 	%p1399, %fd1781, 0d0000000000000000;
	selp.b32 	%r2285, %r401, 0, %p1331;
	or.b32  	%r2286, %r2285, 2146435072;
	selp.b32 	%r2287, %r2286, %r2285, %p1330;
	mov.b32 	%r2288, 0;
	mov.b64 	%fd6616, {%r2288, %r2287};
	selp.f64 	%fd12119, %fd6616, %fd6615, %p1399;
	add.f64 	%fd6617, %fd1781, 0d4000000000000000;
	{
	.reg .b32 %temp; 
	mov.b64 	{%temp, %r2289}, %fd6617;
	}
	and.b32  	%r2290, %r2289, 2146435072;
	setp.ne.s32 	%p1400, %r2290, 2146435072;
	@%p1400 bra 	$L__BB0_1115;
	setp.num.f64 	%p1401, %fd1781, %fd1781;
	@%p1401 bra 	$L__BB0_1113;
	mov.f64 	%fd6618, 0d4000000000000000;
	add.rn.f64 	%fd12119, %fd1781, %fd6618;
	bra.uni 	$L__BB0_1115;
$L__BB0_1113:
	setp.neu.f64 	%p1402, %fd1787, 0d7FF0000000000000;
	@%p1402 bra 	$L__BB0_1115;
	selp.b32 	%r2291, %r286, %r285, %p3;
	selp.b32 	%r2292, %r2291, %r285, %p1398;
	mov.b32 	%r2293, 0;
	mov.b64 	%fd12119, {%r2293, %r2292};
$L__BB0_1115:
	{
	.reg .b32 %temp; 
	mov.b64 	{%temp, %r402}, %fd1782;
	}
	abs.f64 	%fd1792, %fd1782;
	{ // callseq 128, 0
	.param .b64 param0;
	st.param.f64 	[param0], %fd1792;
	.param .b64 param1;
	st.param.f64 	[param1], 0d4000000000000000;
	.param .b64 retval0;
	call.uni (retval0), 
	__internal_accurate_pow, 
	(
	param0, 
	param1
	);
	ld.param.f64 	%fd6619, [retval0];
	} // callseq 128
	setp.lt.s32 	%p1407, %r402, 0;
	neg.f64 	%fd6621, %fd6619;
	selp.f64 	%fd6622, %fd6621, %fd6619, %p1331;
	selp.f64 	%fd6623, %fd6622, %fd6619, %p1407;
	setp.eq.f64 	%p1408, %fd1782, 0d0000000000000000;
	selp.b32 	%r2294, %r402, 0, %p1331;
	or.b32  	%r2295, %r2294, 2146435072;
	selp.b32 	%r2296, %r2295, %r2294, %p1330;
	mov.b32 	%r2297, 0;
	mov.b64 	%fd6624, {%r2297, %r2296};
	selp.f64 	%fd12120, %fd6624, %fd6623, %p1408;
	add.f64 	%fd6625, %fd1782, 0d4000000000000000;
	{
	.reg .b32 %temp; 
	mov.b64 	{%temp, %r2298}, %fd6625;
	}
	and.b32  	%r2299, %r2298, 2146435072;
	setp.ne.s32 	%p1409, %r2299, 2146435072;
	@%p1409 bra 	$L__BB0_1120;
	setp.num.f64 	%p1410, %fd1782, %fd1782;
	@%p1410 bra 	$L__BB0_1118;
	mov.f64 	%fd6626, 0d4000000000000000;
	add.rn.f64 	%fd12120, %fd1782, %fd6626;
	bra.uni 	$L__BB0_1120;
$L__BB0_1118:
	setp.neu.f64 	%p1411, %fd1792, 0d7FF0000000000000;
	@%p1411 bra 	$L__BB0_1120;
	selp.b32 	%r2300, %r286, %r285, %p3;
	selp.b32 	%r2301, %r2300, %r285, %p1407;
	mov.b32 	%r2302, 0;
	mov.b64 	%fd12120, {%r2302, %r2301};
$L__BB0_1120:
	setp.eq.f64 	%p1416, %fd1782, 0d3FF0000000000000;
	selp.f64 	%fd6627, 0d3FF0000000000000, %fd12120, %p1416;
	setp.eq.f64 	%p1417, %fd1781, 0d3FF0000000000000;
	selp.f64 	%fd6628, 0d3FF0000000000000, %fd12119, %p1417;
	add.f64 	%fd1797, %fd6628, %fd6627;
	{
	.reg .b32 %temp; 
	mov.b64 	{%temp, %r403}, %fd1783;
	}
	abs.f64 	%fd1798, %fd1783;
	{ // callseq 129, 0
	.param .b64 param0;
	st.param.f64 	[param0], %fd1798;
	.param .b64 param1;
	st.param.f64 	[param1], 0d4000000000000000;
	.param .b64 retval0;
	call.uni (retval0), 
	__internal_accurate_pow, 
	(
	param0, 
	param1
	);
	ld.param.f64 	%fd6629, [retval0];
	} // callseq 129
	setp.lt.s32 	%p1418, %r403, 0;
	neg.f64 	%fd6631, %fd6629;
	selp.f64 	%fd6632, %fd6631, %fd6629, %p1331;
	selp.f64 	%fd6633, %fd6632, %fd6629, %p1418;
	setp.eq.f64 	%p1419, %fd1783, 0d0000000000000000;
	selp.b32 	%r2303, %r403, 0, %p1331;
	or.b32  	%r2304, %r2303, 2146435072;
	selp.b32 	%r2305, %r2304, %r2303, %p1330;
	mov.b32 	%r2306, 0;
	mov.b64 	%fd6634, {%r2306, %r2305};
	selp.f64 	%fd12121, %fd6634, %fd6633, %p1419;
	add.f64 	%fd6635, %fd1783, 0d4000000000000000;
	{
	.reg .b32 %temp; 
	mov.b64 	{%temp, %r2307}, %fd6635;
	}
	and.b32  	%r2308, %r2307, 2146435072;
	setp.ne.s32 	%p1420, %r2308, 2146435072;
	@%p1420 bra 	$L__BB0_1125;
	setp.num.f64 	%p1421, %fd1783, %fd1783;
	@%p1421 bra 	$L__BB0_1123;
	mov.f64 	%fd6636, 0d4000000000000000;
	add.rn.f64 	%fd12121, %fd1783, %fd6636;
	bra.uni 	$L__BB0_1125;
$L__BB0_1123:
	setp.neu.f64 	%p1422, %fd1798, 0d7FF0000000000000;
	@%p1422 bra 	$L__BB0_1125;
	selp.b32 	%r2309, %r286, %r285, %p3;
	selp.b32 	%r2310, %r2309, %r285, %p1418;
	mov.b32 	%r2311, 0;
	mov.b64 	%fd12121, {%r2311, %r2310};
$L__BB0_1125:
	setp.eq.f64 	%p1427, %fd1783, 0d3FF0000000000000;
	selp.f64 	%fd6637, 0d3FF0000000000000, %fd12121, %p1427;
	add.f64 	%fd6638, %fd1797, %fd6637;
	sqrt.rn.f64 	%fd1803, %fd6638;
	mul.f64 	%fd6639, %fd1684, %fd1803;
	mul.f64 	%fd6640, %fd1685, %fd6639;
	div.rn.f64 	%fd6641, %fd6640, 0d4059000000000000;
	fma.rn.f64 	%fd6642, %fd6641, 0d409F400000000000, 0d3FF0000000000000;
	cvt.rzi.s32.f64 	%r2312, %fd6642;
	min.s32 	%r2313, %r2312, 2000;
	mul.wide.s32 	%rd447, %r2313, 8;
	add.s64 	%rd448, %rd97, %rd447;
	ld.f64 	%fd6643, [%rd448+272000];
	mul.f64 	%fd1804, %fd6643, %fd1686;
	ld.f64 	%fd1805, [%rd448+240000];
	ld.f64 	%fd1806, [%rd448+304000];
	{
	.reg .b32 %temp; 
	mov.b64 	{%temp, %r404}, %fd1784;
	}
	abs.f64 	%fd1807, %fd1784;
	{ // callseq 130, 0
	.param .b64 param0;
	st.param.f64 	[param0], %fd1807;
	.param .b64 param1;
	st.param.f64 	[param1], 0d4000000000000000;
	.param .b64 retval0;
	call.uni (retval0), 
	__internal_accurate_pow, 
	(
	param0, 
	param1
	);
	ld.param.f64 	%fd6644, [retval0];
	} // callseq 130
	setp.lt.s32 	%p1428, %r404, 0;
	neg.f64 	%fd6646, %fd6644;
	selp.f64 	%fd6647, %fd6646, %fd6644, %p1331;
	selp.f64 	%fd6648, %fd6647, %fd6644, %p1428;
	setp.eq.f64 	%p1429, %fd1784, 0d0000000000000000;
	selp.b32 	%r2314, %r404, 0, %p1331;
	or.b32  	%r2315, %r2314, 2146435072;
	selp.b32 	%r2316, %r2315, %r2314, %p1330;
	mov.b32 	%r2317, 0;
	mov.b64 	%fd6649, {%r2317, %r2316};
	selp.f64 	%fd12122, %fd6649, %fd6648, %p1429;
	add.f64 	%fd6650, %fd1784, 0d4000000000000000;
	{
	.reg .b32 %temp; 
	mov.b64 	{%temp, %r2318}, %fd6650;
	}
	and.b32  	%r2319, %r2318, 2146435072;
	setp.ne.s32 	%p1430, %r2319, 2146435072;
	@%p1430 bra 	$L__BB0_1130;
	setp.num.f64 	%p1431, %fd1784, %fd1784;
	@%p1431 bra 	$L__BB0_1128;
	mov.f64 	%fd6651, 0d4000000000000000;
	add.rn.f64 	%fd12122, %fd1784, %fd6651;
	bra.uni 	$L__BB0_1130;
$L__BB0_1128:
	setp.neu.f64 	%p1432, %fd1807, 0d7FF0000000000000;
	@%p1432 bra 	$L__BB0_1130;
	selp.b32 	%r2320, %r286, %r285, %p3;
	selp.b32 	%r2321, %r2320, %r285, %p1428;
	mov.b32 	%r2322, 0;
	mov.b64 	%fd12122, {%r2322, %r2321};
$L__BB0_1130:
	{
	.reg .b32 %temp; 
	mov.b64 	{%temp, %r405}, %fd1785;
	}
	abs.f64 	%fd1812, %fd1785;
	{ // callseq 131, 0
	.param .b64 param0;
	st.param.f64 	[param0], %fd1812;
	.param .b64 param1;
	st.param.f64 	[param1], 0d4000000000000000;
	.param .b64 retval0;
	call.uni (retval0), 
	__internal_accurate_pow, 
	(
	param0, 
	param1
	);
	ld.param.f64 	%fd6652, [retval0];
	} // callseq 131
	setp.lt.s32 	%p1437, %r405, 0;
	neg.f64 	%fd6654, %fd6652;
	selp.f64 	%fd6655, %fd6654, %fd6652, %p1331;
	selp.f64 	%fd6656, %fd6655, %fd6652, %p1437;
	setp.eq.f64 	%p1438, %fd1785, 0d0000000000000000;
	selp.b32 	%r2323, %r405, 0, %p1331;
	or.b32  	%r2324, %r2323, 2146435072;
	selp.b32 	%r2325, %r2324, %r2323, %p1330;
	mov.b32 	%r2326, 0;
	mov.b64 	%fd6657, {%r2326, %r2325};
	selp.f64 	%fd12123, %fd6657, %fd6656, %p1438;
	add.f64 	%fd6658, %fd1785, 0d4000000000000000;
	{
	.reg .b32 %temp; 
	mov.b64 	{%temp, %r2327}, %fd6658;
	}
	and.b32  	%r2328, %r2327, 2146435072;
	setp.ne.s32 	%p1439, %r2328, 2146435072;
	@%p1439 bra 	$L__BB0_1135;
	setp.num.f64 	%p1440, %fd1785, %fd1785;
	@%p1440 bra 	$L__BB0_1133;
	mov.f64 	%fd6659, 0d4000000000000000;
	add.rn.f64 	%fd12123, %fd1785, %fd6659;
	bra.uni 	$L__BB0_1135;
$L__BB0_1133:
	setp.neu.f64 	%p1441, %fd1812, 0d7FF0000000000000;
	@%p1441 bra 	$L__BB0_1135;
	selp.b32 	%r2329, %r286, %r285, %p3;
	selp.b32 	%r2330, %r2329, %r285, %p1437;
	mov.b32 	%r2331, 0;
	mov.b64 	%fd12123, {%r2331, %r2330};
$L__BB0_1135:
	setp.eq.f64 	%p1446, %fd1785, 0d3FF0000000000000;
	selp.f64 	%fd6660, 0d3FF0000000000000, %fd12123, %p1446;
	setp.eq.f64 	%p1447, %fd1784, 0d3FF0000000000000;
	selp.f64 	%fd6661, 0d3FF0000000000000, %fd12122, %p1447;
	add.f64 	%fd1817, %fd6661, %fd6660;
	{
	.reg .b32 %temp; 
	mov.b64 	{%temp, %r406}, %fd1786;
	}
	abs.f64 	%fd1818, %fd1786;
	{ // callseq 132, 0
	.param .b64 param0;
	st.param.f64 	[param0], %fd1818;
	.param .b64 param1;
	st.param.f64 	[param1], 0d4000000000000000;
	.param .b64 retval0;
	call.uni (retval0), 
	__internal_accurate_pow, 
	(
	param0, 
	param1
	);
	ld.param.f64 	%fd6662, [retval0];
	} // callseq 132
	setp.lt.s32 	%p1448, %r406, 0;
	neg.f64 	%fd6664, %fd6662;
	selp.f64 	%fd6665, %fd6664, %fd6662, %p1331;
	selp.f64 	%fd6666, %fd6665, %fd6662, %p1448;
	setp.eq.f64 	%p1449, %fd1786, 0d0000000000000000;
	selp.b32 	%r2332, %r406, 0, %p1331;
	or.b32  	%r2333, %r2332, 2146435072;
	selp.b32 	%r2334, %r2333, %r2332, %p1330;
	mov.b32 	%r2335, 0;
	mov.b64 	%fd6667, {%r2335, %r2334};
	selp.f64 	%fd12124, %fd6667, %fd6666, %p1449;
	add.f64 	%fd6668, %fd1786, 0d4000000000000000;
	{
	.reg .b32 %temp; 
	mov.b64 	{%temp, %r2336}, %fd6668;
	}
	and.b32  	%r2337, %r2336, 2146435072;
	setp.ne.s32 	%p1450, %r2337, 2146435072;
	@%p1450 bra 	$L__BB0_1140;
	setp.num.f64 	%p1451, %fd1786, %fd1786;
	@%p1451 bra 	$L__BB0_1138;
	mov.f64 	%fd6669, 0d4000000000000000;
	add.rn.f64 	%fd12124, %fd1786, %fd6669;
	bra.uni 	$L__BB0_1140;
$L__BB0_1138:
	setp.neu.f64 	%p1452, %fd1818, 0d7FF0000000000000;
	@%p1452 bra 	$L__BB0_1140;
	selp.b32 	%r2338, %r286, %r285, %p3;
	selp.b32 	%r2339, %r2338, %r285, %p1448;
	mov.b32 	%r2340, 0;
	mov.b64 	%fd12124, {%r2340, %r2339};
$L__BB0_1140:
	setp.eq.f64 	%p1454, %fd1786, 0d3FF0000000000000;
	selp.f64 	%fd6670, 0d3FF0000000000000, %fd12124, %p1454;
	add.f64 	%fd1823, %fd1817, %fd6670;
	sqrt.rn.f64 	%fd1824, %fd1823;
	mul.f64 	%fd6671, %fd1805, %fd1686;
	div.rn.f64 	%fd1825, %fd1824, %fd6671;
	neg.f64 	%fd6672, %fd1825;
	mul.f64 	%fd1826, %fd1825, %fd6672;
	fma.rn.f64 	%fd6673, %fd1826, 0d3FF71547652B82FE, 0d4338000000000000;
	{
	.reg .b32 %temp; 
	mov.b64 	{%r407, %temp}, %fd6673;
	}
	mov.f64 	%fd6674, 0dC338000000000000;
	add.rn.f64 	%fd6675, %fd6673, %fd6674;
	fma.rn.f64 	%fd6676, %fd6675, 0dBFE62E42FEFA39EF, %fd1826;
	fma.rn.f64 	%fd6677, %fd6675, 0dBC7ABC9E3B39803F, %fd6676;
	fma.rn.f64 	%fd6678, %fd6677, 0d3E5ADE1569CE2BDF, 0d3E928AF3FCA213EA;
	fma.rn.f64 	%fd6679, %fd6678, %fd6677, 0d3EC71DEE62401315;
	fma.rn.f64 	%fd6680, %fd6679, %fd6677, 0d3EFA01997C89EB71;
	fma.rn.f64 	%fd6681, %fd6680, %fd6677, 0d3F2A01A014761F65;
	fma.rn.f64 	%fd6682, %fd6681, %fd6677, 0d3F56C16C1852B7AF;
	fma.rn.f64 	%fd6683, %fd6682, %fd6677, 0d3F81111111122322;
	fma.rn.f64 	%fd6684, %fd6683, %fd6677, 0d3FA55555555502A1;
	fma.rn.f64 	%fd6685, %fd6684, %fd6677, 0d3FC5555555555511;
	fma.rn.f64 	%fd6686, %fd6685, %fd6677, 0d3FE000000000000B;
	fma.rn.f64 	%fd6687, %fd6686, %fd6677, 0d3FF0000000000000;
	fma.rn.f64 	%fd6688, %fd6687, %fd6677, 0d3FF0000000000000;
	{
	.reg .b32 %temp; 
	mov.b64 	{%r408, %temp}, %fd6688;
	}
	{
	.reg .b32 %temp; 
	mov.b64 	{%temp, %r409}, %fd6688;
	}
	shl.b32 	%r2341, %r407, 20;
	add.s32 	%r2342, %r2341, %r409;
	mov.b64 	%fd12125, {%r408, %r2342};
	{
	.reg .b32 %temp; 
	mov.b64 	{%temp, %r2343}, %fd1826;
	}
	mov.b32 	%f92, %r2343;
	abs.f32 	%f19, %f92;
	setp.lt.f32 	%p1455, %f19, 0f4086232B;
	@%p1455 bra 	$L__BB0_1143;
	setp.lt.f64 	%p1456, %fd1826, 0d0000000000000000;
	add.f64 	%fd6689, %fd1826, 0d7FF0000000000000;
	selp.f64 	%fd12125, 0d0000000000000000, %fd6689, %p1456;
	setp.geu.f32 	%p1457, %f19, 0f40874800;
	@%p1457 bra 	$L__BB0_1143;
	shr.u32 	%r2344, %r407, 31;
	add.s32 	%r2345, %r407, %r2344;
	shr.s32 	%r2346, %r2345, 1;
	shl.b32 	%r2347, %r2346, 20;
	add.s32 	%r2348, %r409, %r2347;
	mov.b64 	%fd6690, {%r408, %r2348};
	sub.s32 	%r2349, %r407, %r2346;
	shl.b32 	%r2350, %r2349, 20;
	add.s32 	%r2351, %r2350, 1072693248;
	mov.b32 	%r2352, 0;
	mov.b64 	%fd6691, {%r2352, %r2351};
	mul.f64 	%fd12125, %fd6691, %fd6690;
$L__BB0_1143:
	abs.f64 	%fd6692, %fd1825;
	fma.rn.f64 	%fd6693, %fd6692, 0dBCF0679AFBA6F279, 0d3D47088FDB46FA5F;
	fma.rn.f64 	%fd6694, %fd6693, %fd6692, 0dBD8DF9F9B976A9B2;
	fma.rn.f64 	%fd6695, %fd6694, %fd6692, 0d3DC7F1F5590CC332;
	fma.rn.f64 	%fd6696, %fd6695, %fd6692, 0dBDFA28A3CD2D56C4;
	fma.rn.f64 	%fd6697, %fd6696, %fd6692, 0d3E2485EE67835925;
	fma.rn.f64 	%fd6698, %fd6697, %fd6692, 0dBE476DB45919F583;
	fma.rn.f64 	%fd6699, %fd6698, %fd6692, 0d3E62D698D98C8D71;
	fma.rn.f64 	%fd6700, %fd6699, %fd6692, 0dBE720A2C7155D5C6;
	fma.rn.f64 	%fd6701, %fd6700, %fd6692, 0dBE41D29B37CA1397;
	fma.rn.f64 	%fd6702, %fd6701, %fd6692, 0d3EA2EF6CC0F67A49;
	fma.rn.f64 	%fd6703, %fd6702, %fd6692, 0dBEC102B892333B6F;
	fma.rn.f64 	%fd6704, %fd6703, %fd6692, 0d3ECA30375BA9A84E;
	fma.rn.f64 	%fd6705, %fd6704, %fd6692, 0d3ECAAD18DEDEA43E;
	fma.rn.f64 	%fd6706, %fd6705, %fd6692, 0dBEFF05355BC5B225;
	fma.rn.f64 	%fd6707, %fd6706, %fd6692, 0d3F10E37A3108BC8B;
	fma.rn.f64 	%fd6708, %fd6707, %fd6692, 0d3EFB292D828E5CB2;
	fma.rn.f64 	%fd6709, %fd6708, %fd6692, 0dBF4356626EBF9BFA;
	fma.rn.f64 	%fd6710, %fd6709, %fd6692, 0d3F5BCA68F73D6AFC;
	fma.rn.f64 	%fd6711, %fd6710, %fd6692, 0dBF2B6B69EBBC280B;
	fma.rn.f64 	%fd6712, %fd6711, %fd6692, 0dBF9396685912A453;
	fma.rn.f64 	%fd6713, %fd6712, %fd6692, 0d3FBA4F4E2A1ABEF8;
	fma.rn.f64 	%fd6714, %fd6713, %fd6692, 0d3FE45F306DC9C8BB;
	fma.rn.f64 	%fd6715, %fd6714, %fd6692, 0d3FC06EBA8214DB69;
	fma.rn.f64 	%fd6716, %fd6715, %fd6692, %fd6692;
	neg.f64 	%fd6717, %fd6716;
	cvt.rn.f32.f64 	%f93, %fd6716;
	mul.f32 	%f94, %f93, 0fBFB8AA3B;
	cvt.rni.f32.f32 	%f95, %f94;
	cvt.f64.f32 	%fd6718, %f95;
	fma.rn.f64 	%fd6719, %fd6718, 0dBFE62E42FEFA39EF, %fd6717;
	ex2.approx.ftz.f32 	%f96, %f95;
	cvt.f64.f32 	%fd6720, %f96;
	mul.f64 	%fd6721, %fd1804, %fd1691;
	mul.f64 	%fd6722, %fd1804, %fd1693;
	sub.f64 	%fd6723, %fd6722, %fd6721;
	add.f64 	%fd6724, %fd1825, %fd1825;
	div.rn.f64 	%fd6725, %fd6724, 0dBFFC5BF891B4EF6A;
	setp.ge.f64 	%p1461, %fd6692, 0d4017AFB48DC96626;
	fma.rn.f64 	%fd6726, %fd6719, 0d3E5AE904A4741B81, 0d3E928A27F89B6999;
	fma.rn.f64 	%fd6727, %fd6726, %fd6719, 0d3EC71DE715FF7E07;
	fma.rn.f64 	%fd6728, %fd6727, %fd6719, 0d3EFA019A6B0AC45A;
	fma.rn.f64 	%fd6729, %fd6728, %fd6719, 0d3F2A01A017EED94F;
	fma.rn.f64 	%fd6730, %fd6729, %fd6719, 0d3F56C16C17F2A71B;
	fma.rn.f64 	%fd6731, %fd6730, %fd6719, 0d3F811111111173C4;
	fma.rn.f64 	%fd6732, %fd6731, %fd6719, 0d3FA555555555211A;
	fma.rn.f64 	%fd6733, %fd6732, %fd6719, 0d3FC5555555555540;
	fma.rn.f64 	%fd6734, %fd6733, %fd6719, 0d3FE0000000000005;
	mul.f64 	%fd6735, %fd6719, %fd6734;
	sub.f64 	%fd6736, %fd6692, %fd6716;
	fma.rn.f64 	%fd6737, %fd6715, %fd6692, %fd6736;
	neg.f64 	%fd6738, %fd6737;
	fma.rn.f64 	%fd6739, %fd6735, %fd6719, %fd6738;
	add.f64 	%fd6740, %fd6719, %fd6739;
	neg.f64 	%fd6741, %fd6740;
	mov.f64 	%fd6742, 0d3FF0000000000000;
	sub.f64 	%fd6743, %fd6742, %fd6720;
	fma.rn.f64 	%fd6744, %fd6741, %fd6720, %fd6743;
	selp.f64 	%fd6745, 0d3FF0000000000000, %fd6744, %p1461;
	copysign.f64 	%fd6746, %fd1825, %fd6745;
	fma.rn.f64 	%fd6747, %fd6725, %fd12125, %fd6746;
	div.rn.f64 	%fd6748, %fd1718, %fd1823;
	mul.f64 	%fd6749, %fd6747, %fd6748;
	mul.f64 	%fd6750, %fd1806, %fd1690;
	mul.f64 	%fd6751, %fd6750, %fd6749;
	div.rn.f64 	%fd6752, %fd1781, %fd1803;
	div.rn.f64 	%fd6753, %fd1782, %fd1803;
	div.rn.f64 	%fd6754, %fd1783, %fd1803;
	mul.f64 	%fd6755, %fd6752, %fd6723;
	mul.f64 	%fd6756, %fd6753, %fd6723;
	mul.f64 	%fd6757, %fd6754, %fd6723;
	div.rn.f64 	%fd6758, %fd1784, %fd1824;
	mul.f64 	%fd6759, %fd6758, %fd6751;
	div.rn.f64 	%fd6760, %fd1785, %fd1824;
	mul.f64 	%fd6761, %fd6760, %fd6751;
	div.rn.f64 	%fd6762, %fd1786, %fd1824;
	mul.f64 	%fd6763, %fd6762, %fd6751;
	sub.f64 	%fd6764, %fd6755, %fd6759;
	sub.f64 	%fd6765, %fd6756, %fd6761;
	sub.f64 	%fd6766, %fd6757, %fd6763;
	mul.f64 	%fd6767, %fd1784, %fd1540;
	mul.f64 	%fd6768, %fd1785, %fd1540;
	mul.f64 	%fd6769, %fd1786, %fd1540;
	mul.f64 	%fd6770, %fd1540, %fd6764;
	mul.f64 	%fd6771, %fd1540, %fd6765;
	mul.f64 	%fd6772, %fd1540, %fd6766;
	div.rn.f64 	%fd6773, %fd6767, 0d4008000000000000;
	div.rn.f64 	%fd6774, %fd6768, 0d4008000000000000;
	div.rn.f64 	%fd6775, %fd6769, 0d4008000000000000;
	div.rn.f64 	%fd6776, %fd6770, 0d4008000000000000;
	div.rn.f64 	%fd6777, %fd6771, 0d4008000000000000;
	div.rn.f64 	%fd6778, %fd6772, 0d4008000000000000;
	add.f64 	%fd1831, %fd1775, %fd6773;
	add.f64 	%fd1832, %fd1776, %fd6774;
	add.f64 	%fd1833, %fd1777, %fd6775;
	add.f64 	%fd1834, %fd1778, %fd6776;
	add.f64 	%fd1835, %fd1779, %fd6777;
	add.f64 	%fd1836, %fd1780, %fd6778;
	add.f64 	%fd1837, %fd1550, %fd6767;
	add.f64 	%fd1838, %fd1549, %fd6768;
	add.f64 	%fd1839, %fd1548, %fd6769;
	add.f64 	%fd1840, %fd1547, %fd6770;
	add.f64 	%fd1841, %fd1546, %fd6771;
	add.f64 	%fd1842, %fd1545, %fd6772;
	{
	.reg .b32 %temp; 
	mov.b64 	{%temp, %r410}, %fd1837;
	}
	abs.f64 	%fd1843, %fd1837;
	{ // callseq 133, 0
	.param .b64 param0;
	st.param.f64 	[param0], %fd1843;
	.param .b64 param1;
	st.param.f64 	[param1], 0d4000000000000000;
	.param .b64 retval0;
	call.uni (retval0), 
	__internal_accurate_pow, 
	(
	param0, 
	param1
	);
	ld.param.f64 	%fd6779, [retval0];
	} // callseq 133
	setp.lt.s32 	%p1462, %r410, 0;
	neg.f64 	%fd6781, %fd6779;
	selp.f64 	%fd6782, %fd6781, %fd6779, %p1331;
	selp.f64 	%fd6783, %fd6782, %fd6779, %p1462;
	setp.eq.f64 	%p1463, %fd1837, 0d0000000000000000;
	selp.b32 	%r2353, %r410, 0, %p1331;
	or.b32  	%r2354, %r2353, 2146435072;
	selp.b32 	%r2355, %r2354, %r2353, %p1330;
	mov.b32 	%r2356, 0;
	mov.b64 	%fd6784, {%r2356, %r2355};
	selp.f64 	%fd12126, %fd6784, %fd6783, %p1463;
	add.f64 	%fd6785, %fd1837, 0d4000000000000000;
	{
	.reg .b32 %temp; 
	mov.b64 	{%temp, %r2357}, %fd6785;
	}
	and.b32  	%r2358, %r2357, 2146435072;
	setp.ne.s32 	%p1464, %r2358, 2146435072;
	@%p1464 bra 	$L__BB0_1148;
	setp.num.f64 	%p1465, %fd1837, %fd1837;
	@%p1465 bra 	$L__BB0_1146;
	mov.f64 	%fd6786, 0d4000000000000000;
	add.rn.f64 	%fd12126, %fd1837, %fd6786;
	bra.uni 	$L__BB0_1148;
$L__BB0_1146:
	setp.neu.f64 	%p1466, %fd1843, 0d7FF0000000000000;
	@%p1466 bra 	$L__BB0_1148;
	setp.lt.s32 	%p1467, %r410, 0;
	selp.b32 	%r2359, %r286, %r285, %p3;
	selp.b32 	%r2360, %r2359, %r285, %p1467;
	mov.b32 	%r2361, 0;
	mov.b64 	%fd12126, {%r2361, %r2360};
$L__BB0_1148:
	setp.lt.s32 	%p1468, %r681, 0;
	setp.eq.s32 	%p1469, %r284, 1062207488;
	{
	.reg .b32 %temp; 
	mov.b64 	{%temp, %r411}, %fd1838;
	}
	abs.f64 	%fd1848, %fd1838;
	{ // callseq 134, 0
	.param .b64 param0;
	st.param.f64 	[param0], %fd1848;
	.param .b64 param1;
	st.param.f64 	[param1], 0d4000000000000000;
	.param .b64 retval0;
	call.uni (retval0), 
	__internal_accurate_pow, 
	(
	param0, 
	param1
	);
	ld.param.f64 	%fd6787, [retval0];
	} // callseq 134
	setp.lt.s32 	%p1471, %r411, 0;
	neg.f64 	%fd6789, %fd6787;
	selp.f64 	%fd6790, %fd6789, %fd6787, %p1469;
	selp.f64 	%fd6791, %fd6790, %fd6787, %p1471;
	setp.eq.f64 	%p1472, %fd1838, 0d0000000000000000;
	selp.b32 	%r2362, %r411, 0, %p1469;
	or.b32  	%r2363, %r2362, 2146435072;
	selp.b32 	%r2364, %r2363, %r2362, %p1468;
	mov.b32 	%r2365, 0;
	mov.b64 	%fd6792, {%r2365, %r2364};
	selp.f64 	%fd12127, %fd6792, %fd6791, %p1472;
	add.f64 	%fd6793, %fd1838, 0d4000000000000000;
	{
	.reg .b32 %temp; 
	mov.b64 	{%temp, %r2366}, %fd6793;
	}
	and.b32  	%r2367, %r2366, 2146435072;
	setp.ne.s32 	%p1473, %r2367, 2146435072;
	@%p1473 bra 	$L__BB0_1153;
	setp.num.f64 	%p1474, %fd1838, %fd1838;
	@%p1474 bra 	$L__BB0_1151;
	mov.f64 	%fd6794, 0d4000000000000000;
	add.rn.f64 	%fd12127, %fd1838, %fd6794;
	bra.uni 	$L__BB0_1153;
$L__BB0_1151:
	setp.neu.f64 	%p1475, %fd1848, 0d7FF0000000000000;
	@%p1475 bra 	$L__BB0_1153;
	setp.lt.s32 	%p1476, %r411, 0;
	selp.b32 	%r2368, %r286, %r285, %p3;
	selp.b32 	%r2369, %r2368, %r285, %p1476;
	mov.b32 	%r2370, 0;
	mov.b64 	%fd12127, {%r2370, %r2369};
$L__BB0_1153:
	setp.lt.s32 	%p1477, %r681, 0;
	setp.eq.s32 	%p1478, %r284, 1062207488;
	setp.eq.f64 	%p1480, %fd1838, 0d3FF0000000000000;
	selp.f64 	%fd6795, 0d3FF0000000000000, %fd12127, %p1480;
	setp.eq.f64 	%p1481, %fd1837, 0d3FF0000000000000;
	selp.f64 	%fd6796, 0d3FF0000000000000, %fd12126, %p1481;
	add.f64 	%fd1853, %fd6796, %fd6795;
	{
	.reg .b32 %temp; 
	mov.b64 	{%temp, %r412}, %fd1839;
	}
	abs.f64 	%fd1854, %fd1839;
	{ // callseq 135, 0
	.param .b64 param0;
	st.param.f64 	[param0], %fd1854;
	.param .b64 param1;
	st.param.f64 	[param1], 0d4000000000000000;
	.param .b64 retval0;
	call.uni (retval0), 
	__internal_accurate_pow, 
	(
	param0, 
	param1
	);
	ld.param.f64 	%fd6797, [retval0];
	} // callseq 135
	setp.lt.s32 	%p1482, %r412, 0;
	neg.f64 	%fd6799, %fd6797;
	selp.f64 	%fd6800, %fd6799, %fd6797, %p1478;
	selp.f64 	%fd6801, %fd6800, %fd6797, %p1482;
	setp.eq.f64 	%p1483, %fd1839, 0d0000000000000000;
	selp.b32 	%r2371, %r412, 0, %p1478;
	or.b32  	%r2372, %r2371, 2146435072;
	selp.b32 	%r2373, %r2372, %r2371, %p1477;
	mov.b32 	%r2374, 0;
	mov.b64 	%fd6802, {%r2374, %r2373};
	selp.f64 	%fd12128, %fd6802, %fd6801, %p1483;
	add.f64 	%fd6803, %fd1839, 0d4000000000000000;
	{
	.reg .b32 %temp; 
	mov.b64 	{%temp, %r2375}, %fd6803;
	}
	and.b32  	%r2376, %r2375, 2146435072;
	setp.ne.s32 	%p1484, %r2376, 2146435072;
	@%p1484 bra 	$L__BB0_1158;
	setp.num.f64 	%p1485, %fd1839, %fd1839;
	@%p1485 bra 	$L__BB0_1156;
	mov.f64 	%fd6804, 0d4000000000000000;
	add.rn.f64 	%fd12128, %fd1839, %fd6804;
	bra.uni 	$L__BB0_1158;
$L__BB0_1156:
	setp.neu.f64 	%p1486, %fd1854, 0d7FF0000000000000;
	@%p1486 bra 	$L__BB0_1158;
	setp.lt.s32 	%p1487, %r412, 0;
	selp.b32 	%r2377, %r286, %r285, %p3;
	selp.b32 	%r2378, %r2377, %r285, %p1487;
	mov.b32 	%r2379, 0;
	mov.b64 	%fd12128, {%r2379, %r2378};
$L__BB0_1158:
	setp.lt.s32 	%p1488, %r681, 0;
	setp.eq.s32 	%p1489, %r284, 1062207488;
	setp.eq.f64 	%p1491, %fd1839, 0d3FF0000000000000;
	selp.f64 	%fd6805, 0d3FF0000000000000, %fd12128, %p1491;
	add.f64 	%fd6806, %fd1853, %fd6805;
	sqrt.rn.f64 	%fd1859, %fd6806;
	mul.f64 	%fd6807, %fd1684, %fd1859;
	mul.f64 	%fd6808, %fd1685, %fd6807;
	div.rn.f64 	%fd6809, %fd6808, 0d4059000000000000;
	fma.rn.f64 	%fd6810, %fd6809, 0d409F400000000000, 0d3FF0000000000000;
	cvt.rzi.s32.f64 	%r2380, %fd6810;
	min.s32 	%r2381, %r2380, 2000;
	mul.wide.s32 	%rd449, %r2381, 8;
	add.s64 	%rd450, %rd97, %rd449;
	ld.f64 	%fd6811, [%rd450+272000];
	mul.f64 	%fd6812, %fd6811, %fd1686;
	ld.f64 	%fd6813, [%rd450+240000];
	mul.f64 	%fd1860, %fd6813, %fd1686;
	ld.f64 	%fd6814, [%rd450+304000];
	mul.f64 	%fd1861, %fd6814, %fd1690;
	mul.f64 	%fd6815, %fd6812, %fd1693;
	mul.f64 	%fd6816, %fd6812, %fd1691;
	sub.f64 	%fd1862, %fd6815, %fd6816;
	{
	.reg .b32 %temp; 
	mov.b64 	{%temp, %r413}, %fd1840;
	}
	abs.f64 	%fd1863, %fd1840;
	{ // callseq 136, 0
	.param .b64 param0;
	st.param.f64 	[param0], %fd1863;
	.param .b64 param1;
	st.param.f64 	[param1], 0d4000000000000000;
	.param .b64 retval0;
	call.uni (retval0), 
	__internal_accurate_pow, 
	(
	param0, 
	param1
	);
	ld.param.f64 	%fd6817, [retval0];
	} // callseq 136
	setp.lt.s32 	%p1492, %r413, 0;
	neg.f64 	%fd6819, %fd6817;
	selp.f64 	%fd6820, %fd6819, %fd6817, %p1489;
	selp.f64 	%fd6821, %fd6820, %fd6817, %p1492;
	setp.eq.f64 	%p1493, %fd1840, 0d0000000000000000;
	selp.b32 	%r2382, %r413, 0, %p1489;
	or.b32  	%r2383, %r2382, 2146435072;
	selp.b32 	%r2384, %r2383, %r2382, %p1488;
	mov.b32 	%r2385, 0;
	mov.b64 	%fd6822, {%r2385, %r2384};
	selp.f64 	%fd12129, %fd6822, %fd6821, %p1493;
	add.f64 	%fd6823, %fd1840, 0d4000000000000000;
	{
	.reg .b32 %temp; 
	mov.b64 	{%temp, %r2386}, %fd6823;
	}
	and.b32  	%r2387, %r2386, 2146435072;
	setp.ne.s32 	%p1494, %r2387, 2146435072;
	@%p1494 bra 	$L__BB0_1163;
	setp.num.f64 	%p1495, %fd1840, %fd1840;
	@%p1495 bra 	$L__BB0_1161;
	mov.f64 	%fd6824, 0d4000000000000000;
	add.rn.f64 	%fd12129, %fd1840, %fd6824;
	bra.uni 	$L__BB0_1163;
$L__BB0_1161:
	setp.neu.f64 	%p1496, %fd1863, 0d7FF0000000000000;
	@%p1496 bra 	$L__BB0_1163;
	setp.lt.s32 	%p1497, %r413, 0;
	selp.b32 	%r2388, %r286, %r285, %p3;
	selp.b32 	%r2389, %r2388, %r285, %p1497;
	mov.b32 	%r2390, 0;
	mov.b64 	%fd12129, {%r2390, %r2389};
$L__BB0_1163:
	setp.lt.s32 	%p1498, %r681, 0;
	setp.eq.s32 	%p1499, %r284, 1062207488;
	{
	.reg .b32 %temp; 
	mov.b64 	{%temp, %r414}, %fd1841;
	}
	abs.f64 	%fd1868, %fd1841;
	{ // callseq 137, 0
	.param .b64 param0;
	st.param.f64 	[param0], %fd1868;
	.param .b64 param1;
	st.param.f64 	[param1], 0d4000000000000000;
	.param .b64 retval0;
	call.uni (retval0), 
	__internal_accurate_pow, 
	(
	param0, 
	param1
	);
	ld.param.f64 	%fd6825, [retval0];
	} // callseq 137
	setp.lt.s32 	%p1501, %r414, 0;
	neg.f64 	%fd6827, %fd6825;
	selp.f64 	%fd6828, %fd6827, %fd6825, %p1499;
	selp.f64 	%fd6829, %fd6828, %fd6825, %p1501;
	setp.eq.f64 	%p1502, %fd1841, 0d0000000000000000;
	selp.b32 	%r2391, %r414, 0, %p1499;
	or.b32  	%r2392, %r2391, 2146435072;
	selp.b32 	%r2393, %r2392, %r2391, %p1498;
	mov.b32 	%r2394, 0;
	mov.b64 	%fd6830, {%r2394, %r2393};
	selp.f64 	%fd12130, %fd6830, %fd6829, %p1502;
	add.f64 	%fd6831, %fd1841, 0d4000000000000000;
	{
	.reg .b32 %temp; 
	mov.b64 	{%temp, %r2395}, %fd6831;
	}
	and.b32  	%r2396, %r2395, 2146435072;
	setp.ne.s32 	%p1503, %r2396, 2146435072;
	@%p1503 bra 	$L__BB0_1168;
	setp.num.f64 	%p1504, %fd1841, %fd1841;
	@%p1504 bra 	$L__BB0_1166;
	mov.f64 	%fd6832, 0d4000000000000000;
	add.rn.f64 	%fd12130, %fd1841, %fd6832;
	bra.uni 	$L__BB0_1168;
$L__BB0_1166:
	setp.neu.f64 	%p1505, %fd1868, 0d7FF0000000000000;
	@%p1505 bra 	$L__BB0_1168;
	setp.lt.s32 	%p1506, %r414, 0;
	selp.b32 	%r2397, %r286, %r285, %p3;
	selp.b32 	%r2398, %r2397, %r285, %p1506;
	mov.b32 	%r2399, 0;
	mov.b64 	%fd12130, {%r2399, %r2398};
$L__BB0_1168:
	setp.lt.s32 	%p1507, %r681, 0;
	setp.eq.s32 	%p1508, %r284, 1062207488;
	setp.eq.f64 	%p1510, %fd1841, 0d3FF0000000000000;
	selp.f64 	%fd6833, 0d3FF0000000000000, %fd12130, %p1510;
	setp.eq.f64 	%p1511, %fd1840, 0d3FF0000000000000;
	selp.f64 	%fd6834, 0d3FF0000000000000, %fd12129, %p1511;
	add.f64 	%fd1873, %fd6834, %fd6833;
	{
	.reg .b32 %temp; 
	mov.b64 	{%temp, %r415}, %fd1842;
	}
	abs.f64 	%fd1874, %fd1842;
	{ // callseq 138, 0
	.param .b64 param0;
	st.param.f64 	[param0], %fd1874;
	.param .b64 param1;
	st.param.f64 	[param1], 0d4000000000000000;
	.param .b64 retval0;
	call.uni (retval0), 
	__internal_accurate_pow, 
	(
	param0, 
	param1
	);
	ld.param.f64 	%fd6835, [retval0];
	} // callseq 138
	setp.lt.s32 	%p1512, %r415, 0;
	neg.f64 	%fd6837, %fd6835;
	selp.f64 	%fd6838, %fd6837, %fd6835, %p1508;
	selp.f64 	%fd6839, %fd6838, %fd6835, %p1512;
	setp.eq.f64 	%p1513, %fd1842, 0d0000000000000000;
	selp.b32 	%r2400, %r415, 0, %p1508;
	or.b32  	%r2401, %r2400, 2146435072;
	selp.b32 	%r2402, %r2401, %r2400, %p1507;
	mov.b32 	%r2403, 0;
	mov.b64 	%fd6840, {%r2403, %r2402};
	selp.f64 	%fd12131, %fd6840, %fd6839, %p1513;
	add.f64 	%fd6841, %fd1842, 0d4000000000000000;
	{
	.reg .b32 %temp; 
	mov.b64 	{%temp, %r2404}, %fd6841;
	}
	and.b32  	%r2405, %r2404, 2146435072;
	setp.ne.s32 	%p1514, %r2405, 2146435072;
	@%p1514 bra 	$L__BB0_1173;
	setp.num.f64 	%p1515, %fd1842, %fd1842;
	@%p1515 bra 	$L__BB0_1171;
	mov.f64 	%fd6842, 0d4000000000000000;
	add.rn.f64 	%fd12131, %fd1842, %fd6842;
	bra.uni 	$L__BB0_1173;
$L__BB0_1171:
	setp.neu.f64 	%p1516, %fd1874, 0d7FF0000000000000;
	@%p1516 bra 	$L__BB0_1173;
	setp.lt.s32 	%p1517, %r415, 0;
	selp.b32 	%r2406, %r286, %r285, %p3;
	selp.b32 	%r2407, %r2406, %r285, %p1517;
	mov.b32 	%r2408, 0;
	mov.b64 	%fd12131, {%r2408, %r2407};
$L__BB0_1173:
	setp.eq.f64 	%p1518, %fd1842, 0d3FF0000000000000;
	selp.f64 	%fd6843, 0d3FF0000000000000, %fd12131, %p1518;
	add.f64 	%fd1879, %fd1873, %fd6843;
	sqrt.rn.f64 	%fd1880, %fd1879;
	div.rn.f64 	%fd1881, %fd1880, %fd1860;
	neg.f64 	%fd6844, %fd1881;
	mul.f64 	%fd1882, %fd1881, %fd6844;
	fma.rn.f64 	%fd6845, %fd1882, 0d3FF71547652B82FE, 0d4338000000000000;
	{
	.reg .b32 %temp; 
	mov.b64 	{%r416, %temp}, %fd6845;
	}
	mov.f64 	%fd6846, 0dC338000000000000;
	add.rn.f64 	%fd6847, %fd6845, %fd6846;
	fma.rn.f64 	%fd6848, %fd6847, 0dBFE62E42FEFA39EF, %fd1882;
	fma.rn.f64 	%fd6849, %fd6847, 0dBC7ABC9E3B39803F, %fd6848;
	fma.rn.f64 	%fd6850, %fd6849, 0d3E5ADE1569CE2BDF, 0d3E928AF3FCA213EA;
	fma.rn.f64 	%fd6851, %fd6850, %fd6849, 0d3EC71DEE62401315;
	fma.rn.f64 	%fd6852, %fd6851, %fd6849, 0d3EFA01997C89EB71;
	fma.rn.f64 	%fd6853, %fd6852, %fd6849, 0d3F2A01A014761F65;
	fma.rn.f64 	%fd6854, %fd6853, %fd6849, 0d3F56C16C1852B7AF;
	fma.rn.f64 	%fd6855, %fd6854, %fd6849, 0d3F81111111122322;
	fma.rn.f64 	%fd6856, %fd6855, %fd6849, 0d3FA55555555502A1;
	fma.rn.f64 	%fd6857, %fd6856, %fd6849, 0d3FC5555555555511;
	fma.rn.f64 	%fd6858, %fd6857, %fd6849, 0d3FE000000000000B;
	fma.rn.f64 	%fd6859, %fd6858, %fd6849, 0d3FF0000000000000;
	fma.rn.f64 	%fd6860, %fd6859, %fd6849, 0d3FF0000000000000;
	{
	.reg .b32 %temp; 
	mov.b64 	{%r417, %temp}, %fd6860;
	}
	{
	.reg .b32 %temp; 
	mov.b64 	{%temp, %r418}, %fd6860;
	}
	shl.b32 	%r2409, %r416, 20;
	add.s32 	%r2410, %r2409, %r418;
	mov.b64 	%fd12132, {%r417, %r2410};
	{
	.reg .b32 %temp; 
	mov.b64 	{%temp, %r2411}, %fd1882;
	}
	mov.b32 	%f97, %r2411;
	abs.f32 	%f20, %f97;
	setp.lt.f32 	%p1519, %f20, 0f4086232B;
	@%p1519 bra 	$L__BB0_1176;
	setp.lt.f64 	%p1520, %fd1882, 0d0000000000000000;
	add.f64 	%fd6861, %fd1882, 0d7FF0000000000000;
	selp.f64 	%fd12132, 0d0000000000000000, %fd6861, %p1520;
	setp.geu.f32 	%p1521, %f20, 0f40874800;
	@%p1521 bra 	$L__BB0_1176;
	shr.u32 	%r2412, %r416, 31;
	add.s32 	%r2413, %r416, %r2412;
	shr.s32 	%r2414, %r2413, 1;
	shl.b32 	%r2415, %r2414, 20;
	add.s32 	%r2416, %r418, %r2415;
	mov.b64 	%fd6862, {%r417, %r2416};
	sub.s32 	%r2417, %r416, %r2414;
	shl.b32 	%r2418, %r2417, 20;
	add.s32 	%r2419, %r2418, 1072693248;
	mov.b32 	%r2420, 0;
	mov.b64 	%fd6863, {%r2420, %r2419};
	mul.f64 	%fd12132, %fd6863, %fd6862;
$L__BB0_1176:
	abs.f64 	%fd6864, %fd1881;
	fma.rn.f64 	%fd6865, %fd6864, 0dBCF0679AFBA6F279, 0d3D47088FDB46FA5F;
	fma.rn.f64 	%fd6866, %fd6865, %fd6864, 0dBD8DF9F9B976A9B2;
	fma.rn.f64 	%fd6867, %fd6866, %fd6864, 0d3DC7F1F5590CC332;
	fma.rn.f64 	%fd6868, %fd6867, %fd6864, 0dBDFA28A3CD2D56C4;
	fma.rn.f64 	%fd6869, %fd6868, %fd6864, 0d3E2485EE67835925;
	fma.rn.f64 	%fd6870, %fd6869, %fd6864, 0dBE476DB45919F583;
	fma.rn.f64 	%fd6871, %fd6870, %fd6864, 0d3E62D698D98C8D71;
	fma.rn.f64 	%fd6872, %fd6871, %fd6864, 0dBE720A2C7155D5C6;
	fma.rn.f64 	%fd6873, %fd6872, %fd6864, 0dBE41D29B37CA1397;
	fma.rn.f64 	%fd6874, %fd6873, %fd6864, 0d3EA2EF6CC0F67A49;
	fma.rn.f64 	%fd6875, %fd6874, %fd6864, 0dBEC102B892333B6F;
	fma.rn.f64 	%fd6876, %fd6875, %fd6864, 0d3ECA30375BA9A84E;
	fma.rn.f64 	%fd6877, %fd6876, %fd6864, 0d3ECAAD18DEDEA43E;
	fma.rn.f64 	%fd6878, %fd6877, %fd6864, 0dBEFF05355BC5B225;
	fma.rn.f64 	%fd6879, %fd6878, %fd6864, 0d3F10E37A3108BC8B;
	fma.rn.f64 	%fd6880, %fd6879, %fd6864, 0d3EFB292D828E5CB2;
	fma.rn.f64 	%fd6881, %fd6880, %fd6864, 0dBF4356626EBF9BFA;
	fma.rn.f64 	%fd6882, %fd6881, %fd6864, 0d3F5BCA68F73D6AFC;
	fma.rn.f64 	%fd6883, %fd6882, %fd6864, 0dBF2B6B69EBBC280B;
	fma.rn.f64 	%fd6884, %fd6883, %fd6864, 0dBF9396685912A453;
	fma.rn.f64 	%fd6885, %fd6884, %fd6864, 0d3FBA4F4E2A1ABEF8;
	fma.rn.f64 	%fd6886, %fd6885, %fd6864, 0d3FE45F306DC9C8BB;
	fma.rn.f64 	%fd6887, %fd6886, %fd6864, 0d3FC06EBA8214DB69;
	fma.rn.f64 	%fd6888, %fd6887, %fd6864, %fd6864;
	neg.f64 	%fd6889, %fd6888;
	cvt.rn.f32.f64 	%f98, %fd6888;
	mul.f32 	%f99, %f98, 0fBFB8AA3B;
	cvt.rni.f32.f32 	%f100, %f99;
	cvt.f64.f32 	%fd6890, %f100;
	fma.rn.f64 	%fd6891, %fd6890, 0dBFE62E42FEFA39EF, %fd6889;
	ex2.approx.ftz.f32 	%f101, %f100;
	cvt.f64.f32 	%fd6892, %f101;
	add.f64 	%fd6893, %fd1881, %fd1881;
	div.rn.f64 	%fd6894, %fd6893, 0dBFFC5BF891B4EF6A;
	setp.ge.f64 	%p1522, %fd6864, 0d4017AFB48DC96626;
	fma.rn.f64 	%fd6895, %fd6891, 0d3E5AE904A4741B81, 0d3E928A27F89B6999;
	fma.rn.f64 	%fd6896, %fd6895, %fd6891, 0d3EC71DE715FF7E07;
	fma.rn.f64 	%fd6897, %fd6896, %fd6891, 0d3EFA019A6B0AC45A;
	fma.rn.f64 	%fd6898, %fd6897, %fd6891, 0d3F2A01A017EED94F;
	fma.rn.f64 	%fd6899, %fd6898, %fd6891, 0d3F56C16C17F2A71B;
	fma.rn.f64 	%fd6900, %fd6899, %fd6891, 0d3F811111111173C4;
	fma.rn.f64 	%fd6901, %fd6900, %fd6891, 0d3FA555555555211A;
	fma.rn.f64 	%fd6902, %fd6901, %fd6891, 0d3FC5555555555540;
	fma.rn.f64 	%fd6903, %fd6902, %fd6891, 0d3FE0000000000005;
	mul.f64 	%fd6904, %fd6891, %fd6903;
	sub.f64 	%fd6905, %fd6864, %fd6888;
	fma.rn.f64 	%fd6906, %fd6887, %fd6864, %fd6905;
	neg.f64 	%fd6907, %fd6906;
	fma.rn.f64 	%fd6908, %fd6904, %fd6891, %fd6907;
	add.f64 	%fd6909, %fd6891, %fd6908;
	neg.f64 	%fd6910, %fd6909;
	mov.f64 	%fd6911, 0d3FF0000000000000;
	sub.f64 	%fd6912, %fd6911, %fd6892;
	fma.rn.f64 	%fd6913, %fd6910, %fd6892, %fd6912;
	selp.f64 	%fd6914, 0d3FF0000000000000, %fd6913, %p1522;
	copysign.f64 	%fd6915, %fd1881, %fd6914;
	fma.rn.f64 	%fd6916, %fd6894, %fd12132, %fd6915;
	div.rn.f64 	%fd6917, %fd1718, %fd1879;
	mul.f64 	%fd6918, %fd6916, %fd6917;
	mul.f64 	%fd6919, %fd1861, %fd6918;
	div.rn.f64 	%fd6920, %fd1837, %fd1859;
	div.rn.f64 	%fd6921, %fd1838, %fd1859;
	div.rn.f64 	%fd6922, %fd1839, %fd1859;
	mul.f64 	%fd6923, %fd6920, %fd1862;
	mul.f64 	%fd6924, %fd6921, %fd1862;
	mul.f64 	%fd6925, %fd6922, %fd1862;
	div.rn.f64 	%fd6926, %fd1840, %fd1880;
	mul.f64 	%fd6927, %fd6926, %fd6919;
	div.rn.f64 	%fd6928, %fd1841, %fd1880;
	mul.f64 	%fd6929, %fd6928, %fd6919;
	div.rn.f64 	%fd6930, %fd1842, %fd1880;
	mul.f64 	%fd6931, %fd6930, %fd6919;
	sub.f64 	%fd6932, %fd6923, %fd6927;
	sub.f64 	%fd6933, %fd6924, %fd6929;
	sub.f64 	%fd6934, %fd6925, %fd6931;
	mul.f64 	%fd6935, %fd1840, %fd1540;
	mul.f64 	%fd6936, %fd1841, %fd1540;
	mul.f64 	%fd6937, %fd1842, %fd1540;
	mul.f64 	%fd6938, %fd1540, %fd6932;
	mul.f64 	%fd6939, %fd1540, %fd6933;
	mul.f64 	%fd6940, %fd1540, %fd6934;
	div.rn.f64 	%fd6941, %fd6935, 0d4018000000000000;
	div.rn.f64 	%fd6942, %fd6936, 0d4018000000000000;
	div.rn.f64 	%fd6943, %fd6937, 0d4018000000000000;
	div.rn.f64 	%fd6944, %fd6938, 0d4018000000000000;
	div.rn.f64 	%fd6945, %fd6939, 0d4018000000000000;
	div.rn.f64 	%fd6946, %fd6940, 0d4018000000000000;
	add.f64 	%fd12145, %fd1831, %fd6941;
	add.f64 	%fd12146, %fd1832, %fd6942;
	add.f64 	%fd12147, %fd1833, %fd6943;
	add.f64 	%fd12148, %fd1834, %fd6944;
	add.f64 	%fd12149, %fd1835, %fd6945;
	add.f64 	%fd12150, %fd1836, %fd6946;
	bra.uni 	$L__BB0_1238;
$L__BB0_1177:
	setp.lt.s32 	%p1147, %r681, 0;
	setp.eq.s32 	%p1148, %r284, 1062207488;
	{
	.reg .b32 %temp; 
	mov.b64 	{%temp, %r419}, %fd1550;
	}
	abs.f64 	%fd1893, %fd1550;
	{ // callseq 103, 0
	.param .b64 param0;
	st.param.f64 	[param0], %fd1893;
	.param .b64 param1;
	st.param.f64 	[param1], 0d4000000000000000;
	.param .b64 retval0;
	call.uni (retval0), 
	__internal_accurate_pow, 
	(
	param0, 
	param1
	);
	ld.param.f64 	%fd6010, [retval0];
	} // callseq 103
	setp.lt.s32 	%p1150, %r419, 0;
	neg.f64 	%fd6012, %fd6010;
	selp.f64 	%fd6013, %fd6012, %fd6010, %p1148;
	selp.f64 	%fd6014, %fd6013, %fd6010, %p1150;
	setp.eq.f64 	%p1151, %fd1550, 0d0000000000000000;
	selp.b32 	%r2041, %r419, 0, %p1148;
	or.b32  	%r2042, %r2041, 2146435072;
	selp.b32 	%r2043, %r2042, %r2041, %p1147;
	mov.b32 	%r2044, 0;
	mov.b64 	%fd6015, {%r2044, %r2043};
	selp.f64 	%fd12133, %fd6015, %fd6014, %p1151;
	add.f64 	%fd6016, %fd1550, 0d4000000000000000;
	{
	.reg .b32 %temp; 
	mov.b64 	{%temp, %r2045}, %fd6016;
	}
	and.b32  	%r2046, %r2045, 2146435072;
	setp.ne.s32 	%p1152, %r2046, 2146435072;
	@%p1152 bra 	$L__BB0_1182;
	setp.num.f64 	%p1153, %fd1550, %fd1550;
	@%p1153 bra 	$L__BB0_1180;
	mov.f64 	%fd6017, 0d4000000000000000;
	add.rn.f64 	%fd12133, %fd1550, %fd6017;
	bra.uni 	$L__BB0_1182;
$L__BB0_1180:
	setp.neu.f64 	%p1154, %fd1893, 0d7FF0000000000000;
	@%p1154 bra 	$L__BB0_1182;
	setp.lt.s32 	%p1155, %r419, 0;
	selp.b32 	%r2047, %r286, %r285, %p3;
	selp.b32 	%r2048, %r2047, %r285, %p1155;
	mov.b32 	%r2049, 0;
	mov.b64 	%fd12133, {%r2049, %r2048};
$L__BB0_1182:
	setp.lt.s32 	%p1156, %r681, 0;
	setp.eq.s32 	%p1157, %r284, 1062207488;
	{
	.reg .b32 %temp; 
	mov.b64 	{%temp, %r420}, %fd1549;
	}
	abs.f64 	%fd1898, %fd1549;
	{ // callseq 104, 0
	.param .b64 param0;
	st.param.f64 	[param0], %fd1898;
	.param .b64 param1;
	st.param.f64 	[param1], 0d4000000000000000;
	.param .b64 retval0;
	call.uni (retval0), 
	__internal_accurate_pow, 
	(
	param0, 
	param1
	);
	ld.param.f64 	%fd6018, [retval0];
	} // callseq 104
	setp.lt.s32 	%p1159, %r420, 0;
	neg.f64 	%fd6020, %fd6018;
	selp.f64 	%fd6021, %fd6020, %fd6018, %p1157;
	selp.f64 	%fd6022, %fd6021, %fd6018, %p1159;
	setp.eq.f64 	%p1160, %fd1549, 0d0000000000000000;
	selp.b32 	%r2050, %r420, 0, %p1157;
	or.b32  	%r2051, %r2050, 2146435072;
	selp.b32 	%r2052, %r2051, %r2050, %p1156;
	mov.b32 	%r2053, 0;
	mov.b64 	%fd6023, {%r2053, %r2052};
	selp.f64 	%fd12134, %fd6023, %fd6022, %p1160;
	add.f64 	%fd6024, %fd1549, 0d4000000000000000;
	{
	.reg .b32 %temp; 
	mov.b64 	{%temp, %r2054}, %fd6024;
	}
	and.b32  	%r2055, %r2054, 2146435072;
	setp.ne.s32 	%p1161, %r2055, 2146435072;
	@%p1161 bra 	$L__BB0_1187;
	setp.num.f64 	%p1162, %fd1549, %fd1549;
	@%p1162 bra 	$L__BB0_1185;
	mov.f64 	%fd6025, 0d4000000000000000;
	add.rn.f64 	%fd12134, %fd1549, %fd6025;
	bra.uni 	$L__BB0_1187;
$L__BB0_1185:
	setp.neu.f64 	%p1163, %fd1898, 0d7FF0000000000000;
	@%p1163 bra 	$L__BB0_1187;
	setp.lt.s32 	%p1164, %r420, 0;
	selp.b32 	%r2056, %r286, %r285, %p3;
	selp.b32 	%r2057, %r2056, %r285, %p1164;
	mov.b32 	%r2058, 0;
	mov.b64 	%fd12134, {%r2058, %r2057};
$L__BB0_1187:
	setp.lt.s32 	%p1165, %r681, 0;
	setp.eq.s32 	%p1166, %r284, 1062207488;
	setp.eq.f64 	%p1168, %fd1549, 0d3FF0000000000000;
	selp.f64 	%fd6026, 0d3FF0000000000000, %fd12134, %p1168;
	setp.eq.f64 	%p1169, %fd1550, 0d3FF0000000000000;
	selp.f64 	%fd6027, 0d3FF0000000000000, %fd12133, %p1169;
	add.f64 	%fd1903, %fd6027, %fd6026;
	{
	.reg .b32 %temp; 
	mov.b64 	{%temp, %r421}, %fd1548;
	}
	abs.f64 	%fd1904, %fd1548;
	{ // callseq 105, 0
	.param .b64 param0;
	st.param.f64 	[param0], %fd1904;
	.param .b64 param1;
	st.param.f64 	[param1], 0d4000000000000000;
	.param .b64 retval0;
	call.uni (retval0), 
	__internal_accurate_pow, 
	(
	param0, 
	param1
	);
	ld.param.f64 	%fd6028, [retval0];
	} // callseq 105
	setp.lt.s32 	%p1170, %r421, 0;
	neg.f64 	%fd6030, %fd6028;
	selp.f64 	%fd6031, %fd6030, %fd6028, %p1166;
	selp.f64 	%fd6032, %fd6031, %fd6028, %p1170;
	setp.eq.f64 	%p1171, %fd1548, 0d0000000000000000;
	selp.b32 	%r2059, %r421, 0, %p1166;
	or.b32  	%r2060, %r2059, 2146435072;
	selp.b32 	%r2061, %r2060, %r2059, %p1165;
	mov.b32 	%r2062, 0;
	mov.b64 	%fd6033, {%r2062, %r2061};
	selp.f64 	%fd12135, %fd6033, %fd6032, %p1171;
	add.f64 	%fd6034, %fd1548, 0d4000000000000000;
	{
	.reg .b32 %temp; 
	mov.b64 	{%temp, %r2063}, %fd6034;
	}
	and.b32  	%r2064, %r2063, 2146435072;
	setp.ne.s32 	%p1172, %r2064, 2146435072;
	@%p1172 bra 	$L__BB0_1192;
	setp.num.f64 	%p1173, %fd1548, %fd1548;
	@%p1173 bra 	$L__BB0_1190;
	mov.f64 	%fd6035, 0d4000000000000000;
	add.rn.f64 	%fd12135, %fd1548, %fd6035;
	bra.uni 	$L__BB0_1192;
$L__BB0_1190:
	setp.neu.f64 	%p1174, %fd1904, 0d7FF0000000000000;
	@%p1174 bra 	$L__BB0_1192;
	setp.lt.s32 	%p1175, %r421, 0;
	selp.b32 	%r2065, %r286, %r285, %p3;
	selp.b32 	%r2066, %r2065, %r285, %p1175;
	mov.b32 	%r2067, 0;
	mov.b64 	%fd12135, {%r2067, %r2066};
$L__BB0_1192:
	setp.lt.s32 	%p1176, %r681, 0;
	setp.eq.s32 	%p1177, %r284, 1062207488;
	setp.eq.f64 	%p1179, %fd1548, 0d3FF0000000000000;
	selp.f64 	%fd6036, 0d3FF0000000000000, %fd12135, %p1179;
	add.f64 	%fd6037, %fd1903, %fd6036;
	sqrt.rn.f64 	%fd6038, %fd6037;
	ld.f64 	%fd6039, [%rd855+136];
	neg.f64 	%fd1909, %fd6039;
	ld.f64 	%fd1910, [%rd855+144];
	add.f64 	%fd6040, %fd6037, %fd1910;
	div.rn.f64 	%fd6041, %fd1909, %fd6040;
	ld.f64 	%fd6042, [%rd855+240];
	neg.f64 	%fd1911, %fd6042;
	ld.f64 	%fd1912, [%rd855+248];
	add.f64 	%fd6043, %fd6037, %fd1912;
	div.rn.f64 	%fd6044, %fd1911, %fd6043;
	ld.f64 	%fd6045, [%rd855+96];
	add.f64 	%fd1913, %fd6045, %fd6045;
	div.rn.f64 	%fd6046, %fd1913, %fd6041;
	div.rn.f64 	%fd6047, %fd6041, 0d3FF6A09E667F3BCD;
	fma.rn.f64 	%fd6048, %fd6046, %fd6046, 0d3FF0000000000000;
	sqrt.rn.f64 	%fd6049, %fd6048;
	add.f64 	%fd6050, %fd6049, 0d3FF0000000000000;
	sqrt.rn.f64 	%fd6051, %fd6050;
	div.rn.f64 	%fd6052, %fd1913, %fd6044;
	div.rn.f64 	%fd6053, %fd6044, 0d3FF6A09E667F3BCD;
	fma.rn.f64 	%fd6054, %fd6052, %fd6052, 0d3FF0000000000000;
	sqrt.rn.f64 	%fd6055, %fd6054;
	add.f64 	%fd6056, %fd6055, 0d3FF0000000000000;
	sqrt.rn.f64 	%fd6057, %fd6056;
	mul.f64 	%fd6058, %fd6053, %fd6057;
	fma.rn.f64 	%fd6059, %fd6047, %fd6051, %fd6058;
	div.rn.f64 	%fd6060, %fd1550, %fd6038;
	div.rn.f64 	%fd6061, %fd1549, %fd6038;
	div.rn.f64 	%fd6062, %fd1548, %fd6038;
	mul.f64 	%fd6063, %fd6060, %fd6059;
	mul.f64 	%fd6064, %fd6061, %fd6059;
	mul.f64 	%fd6065, %fd6062, %fd6059;
	mul.f64 	%fd6066, %fd1547, %fd1540;
	mul.f64 	%fd6067, %fd1546, %fd1540;
	mul.f64 	%fd6068, %fd1545, %fd1540;
	mul.f64 	%fd6069, %fd1540, %fd6063;
	mul.f64 	%fd6070, %fd1540, %fd6064;
	mul.f64 	%fd6071, %fd1540, %fd6065;
	div.rn.f64 	%fd1914, %fd6066, 0d4018000000000000;
	div.rn.f64 	%fd1915, %fd6067, 0d4018000000000000;
	div.rn.f64 	%fd1916, %fd6068, 0d4018000000000000;
	div.rn.f64 	%fd1917, %fd6069, 0d4018000000000000;
	div.rn.f64 	%fd1918, %fd6070, 0d4018000000000000;
	div.rn.f64 	%fd1919, %fd6071, 0d4018000000000000;
	fma.rn.f64 	%fd1920, %fd6066, 0d3FE0000000000000, %fd1550;
	fma.rn.f64 	%fd1921, %fd6067, 0d3FE0000000000000, %fd1549;
	fma.rn.f64 	%fd1922, %fd6068, 0d3FE0000000000000, %fd1548;
	fma.rn.f64 	%fd1923, %fd6069, 0d3FE0000000000000, %fd1547;
	fma.rn.f64 	%fd1924, %fd6070, 0d3FE0000000000000, %fd1546;
	fma.rn.f64 	%fd1925, %fd6071, 0d3FE0000000000000, %fd1545;
	{
	.reg .b32 %temp; 
	mov.b64 	{%temp, %r422}, %fd1920;
	}
	abs.f64 	%fd1926, %fd1920;
	{ // callseq 106, 0
	.param .b64 param0;
	st.param.f64 	[param0], %fd1926;
	.param .b64 param1;
	st.param.f64 	[param1], 0d4000000000000000;
	.param .b64 retval0;
	call.uni (retval0), 
	__internal_accurate_pow, 
	(
	param0, 
	param1
	);
	ld.param.f64 	%fd6072, [retval0];
	} // callseq 106
	setp.lt.s32 	%p1180, %r422, 0;
	neg.f64 	%fd6074, %fd6072;
	selp.f64 	%fd6075, %fd6074, %fd6072, %p1177;
	selp.f64 	%fd6076, %fd6075, %fd6072, %p1180;
	setp.eq.f64 	%p1181, %fd1920, 0d0000000000000000;
	selp.b32 	%r2068, %r422, 0, %p1177;
	or.b32  	%r2069, %r2068, 2146435072;
	selp.b32 	%r2070, %r2069, %r2068, %p1176;
	mov.b32 	%r2071, 0;
	mov.b64 	%fd6077, {%r2071, %r2070};
	selp.f64 	%fd12136, %fd6077, %fd6076, %p1181;
	add.f64 	%fd6078, %fd1920, 0d4000000000000000;
	{
	.reg .b32 %temp; 
	mov.b64 	{%temp, %r2072}, %fd6078;
	}
	and.b32  	%r2073, %r2072, 2146435072;
	setp.ne.s32 	%p1182, %r2073, 2146435072;
	@%p1182 bra 	$L__BB0_1197;
	setp.num.f64 	%p1183, %fd1920, %fd1920;
	@%p1183 bra 	$L__BB0_1195;
	mov.f64 	%fd6079, 0d4000000000000000;
	add.rn.f64 	%fd12136, %fd1920, %fd6079;
	bra.uni 	$L__BB0_1197;
$L__BB0_1195:
	setp.neu.f64 	%p1184, %fd1926, 0d7FF0000000000000;
	@%p1184 bra 	$L__BB0_1197;
	selp.b32 	%r2074, %r286, %r285, %p3;
	selp.b32 	%r2075, %r2074, %r285, %p1180;
	mov.b32 	%r2076, 0;
	mov.b64 	%fd12136, {%r2076, %r2075};
$L__BB0_1197:
	{
	.reg .b32 %temp; 
	mov.b64 	{%temp, %r423}, %fd1921;
	}
	abs.f64 	%fd1931, %fd1921;
	{ // callseq 107, 0
	.param .b64 param0;
	st.param.f64 	[param0], %fd1931;
	.param .b64 param1;
	st.param.f64 	[param1], 0d4000000000000000;
	.param .b64 retval0;
	call.uni (retval0), 
	__internal_accurate_pow, 
	(
	param0, 
	param1
	);
	ld.param.f64 	%fd6080, [retval0];
	} // callseq 107
	setp.lt.s32 	%p1189, %r423, 0;
	neg.f64 	%fd6082, %fd6080;
	selp.f64 	%fd6083, %fd6082, %fd6080, %p1177;
	selp.f64 	%fd6084, %fd6083, %fd6080, %p1189;
	setp.eq.f64 	%p1190, %fd1921, 0d0000000000000000;
	selp.b32 	%r2077, %r423, 0, %p1177;
	or.b32  	%r2078, %r2077, 2146435072;
	selp.b32 	%r2079, %r2078, %r2077, %p1176;
	mov.b32 	%r2080, 0;
	mov.b64 	%fd6085, {%r2080, %r2079};
	selp.f64 	%fd12137, %fd6085, %fd6084, %p1190;
	add.f64 	%fd6086, %fd1921, 0d4000000000000000;
	{
	.reg .b32 %temp; 
	mov.b64 	{%temp, %r2081}, %fd6086;
	}
	and.b32  	%r2082, %r2081, 2146435072;
	setp.ne.s32 	%p1191, %r2082, 2146435072;
	@%p1191 bra 	$L__BB0_1202;
	setp.num.f64 	%p1192, %fd1921, %fd1921;
	@%p1192 bra 	$L__BB0_1200;
	mov.f64 	%fd6087, 0d4000000000000000;
	add.rn.f64 	%fd12137, %fd1921, %fd6087;
	bra.uni 	$L__BB0_1202;
$L__BB0_1200:
	setp.neu.f64 	%p1193, %fd1931, 0d7FF0000000000000;
	@%p1193 bra 	$L__BB0_1202;
	selp.b32 	%r2083, %r286, %r285, %p3;
	selp.b32 	%r2084, %r2083, %r285, %p1189;
	mov.b32 	%r2085, 0;
	mov.b64 	%fd12137, {%r2085, %r2084};
$L__BB0_1202:
	setp.eq.f64 	%p1198, %fd1921, 0d3FF0000000000000;
	selp.f64 	%fd6088, 0d3FF0000000000000, %fd12137, %p1198;
	setp.eq.f64 	%p1199, %fd1920, 0d3FF0000000000000;
	selp.f64 	%fd6089, 0d3FF0000000000000, %fd12136, %p1199;
	add.f64 	%fd1936, %fd6089, %fd6088;
	{
	.reg .b32 %temp; 
	mov.b64 	{%temp, %r424}, %fd1922;
	}
	abs.f64 	%fd1937, %fd1922;
	{ // callseq 108, 0
	.param .b64 param0;
	st.param.f64 	[param0], %fd1937;
	.param .b64 param1;
	st.param.f64 	[param1], 0d4000000000000000;
	.param .b64 retval0;
	call.uni (retval0), 
	__internal_accurate_pow, 
	(
	param0, 
	param1
	);
	ld.param.f64 	%fd6090, [retval0];
	} // callseq 108
	setp.lt.s32 	%p1200, %r424, 0;
	neg.f64 	%fd6092, %fd6090;
	selp.f64 	%fd6093, %fd6092, %fd6090, %p1177;
	selp.f64 	%fd6094, %fd6093, %fd6090, %p1200;
	setp.eq.f64 	%p1201, %fd1922, 0d0000000000000000;
	selp.b32 	%r2086, %r424, 0, %p1177;
	or.b32  	%r2087, %r2086, 2146435072;
	selp.b32 	%r2088, %r2087, %r2086, %p1176;
	mov.b32 	%r2089, 0;
	mov.b64 	%fd6095, {%r2089, %r2088};
	selp.f64 	%fd12138, %fd6095, %fd6094, %p1201;
	add.f64 	%fd6096, %fd1922, 0d4000000000000000;
	{
	.reg .b32 %temp; 
	mov.b64 	{%temp, %r2090}, %fd6096;
	}
	and.b32  	%r2091, %r2090, 2146435072;
	setp.ne.s32 	%p1202, %r2091, 2146435072;
	@%p1202 bra 	$L__BB0_1207;
	setp.num.f64 	%p1203, %fd1922, %fd1922;
	@%p1203 bra 	$L__BB0_1205;
	mov.f64 	%fd6097, 0d4000000000000000;
	add.rn.f64 	%fd12138, %fd1922, %fd6097;
	bra.uni 	$L__BB0_1207;
$L__BB0_1205:
	setp.neu.f64 	%p1204, %fd1937, 0d7FF0000000000000;
	@%p1204 bra 	$L__BB0_1207;
	selp.b32 	%r2092, %r286, %r285, %p3;
	selp.b32 	%r2093, %r2092, %r285, %p1200;
	mov.b32 	%r2094, 0;
	mov.b64 	%fd12138, {%r2094, %r2093};
$L__BB0_1207:
	setp.eq.f64 	%p1209, %fd1922, 0d3FF0000000000000;
	selp.f64 	%fd6098, 0d3FF0000000000000, %fd12138, %p1209;
	add.f64 	%fd6099, %fd1936, %fd6098;
	sqrt.rn.f64 	%fd6100, %fd6099;
	add.f64 	%fd6101, %fd6099, %fd1910;
	div.rn.f64 	%fd6102, %fd1909, %fd6101;
	add.f64 	%fd6103, %fd6099, %fd1912;
	div.rn.f64 	%fd6104, %fd1911, %fd6103;
	div.rn.f64 	%fd6105, %fd1913, %fd6102;
	div.rn.f64 	%fd6106, %fd6102, 0d3FF6A09E667F3BCD;
	fma.rn.f64 	%fd6107, %fd6105, %fd6105, 0d3FF0000000000000;
	sqrt.rn.f64 	%fd6108, %fd6107;
	add.f64 	%fd6109, %fd6108, 0d3FF0000000000000;
	sqrt.rn.f64 	%fd6110, %fd6109;
	div.rn.f64 	%fd6111, %fd1913, %fd6104;
	div.rn.f64 	%fd6112, %fd6104, 0d3FF6A09E667F3BCD;
	fma.rn.f64 	%fd6113, %fd6111, %fd6111, 0d3FF0000000000000;
	sqrt.rn.f64 	%fd6114, %fd6113;
	add.f64 	%fd6115, %fd6114, 0d3FF0000000000000;
	sqrt.rn.f64 	%fd6116, %fd6115;
	mul.f64 	%fd6117, %fd6112, %fd6116;
	fma.rn.f64 	%fd6118, %fd6106, %fd6110, %fd6117;
	div.rn.f64 	%fd6119, %fd1920, %fd6100;
	div.rn.f64 	%fd6120, %fd1921, %fd6100;
	div.rn.f64 	%fd6121, %fd1922, %fd6100;
	mul.f64 	%fd6122, %fd6119, %fd6118;
	mul.f64 	%fd6123, %fd6120, %fd6118;
	mul.f64 	%fd6124, %fd6121, %fd6118;
	mul.f64 	%fd6125, %fd1923, %fd1540;
	mul.f64 	%fd6126, %fd1924, %fd1540;
	mul.f64 	%fd6127, %fd1925, %fd1540;
	mul.f64 	%fd6128, %fd1540, %fd6122;
	mul.f64 	%fd6129, %fd1540, %fd6123;
	mul.f64 	%fd6130, %fd1540, %fd6124;
	div.rn.f64 	%fd6131, %fd6125, 0d4008000000000000;
	div.rn.f64 	%fd6132, %fd6126, 0d4008000000000000;
	div.rn.f64 	%fd6133, %fd6127, 0d4008000000000000;
	div.rn.f64 	%fd6134, %fd6128, 0d4008000000000000;
	div.rn.f64 	%fd6135, %fd6129, 0d4008000000000000;
	div.rn.f64 	%fd6136, %fd6130, 0d4008000000000000;
	add.f64 	%fd6137, %fd1550, %fd1914;
	add.f64 	%fd1942, %fd6137, %fd6131;
	add.f64 	%fd6138, %fd1549, %fd1915;
	add.f64 	%fd1943, %fd6138, %fd6132;
	add.f64 	%fd6139, %fd1548, %fd1916;
	add.f64 	%fd1944, %fd6139, %fd6133;
	add.f64 	%fd6140, %fd1547, %fd1917;
	add.f64 	%fd1945, %fd6140, %fd6134;
	add.f64 	%fd6141, %fd1546, %fd1918;
	add.f64 	%fd1946, %fd6141, %fd6135;
	add.f64 	%fd6142, %fd1545, %fd1919;
	add.f64 	%fd1947, %fd6142, %fd6136;
	fma.rn.f64 	%fd1948, %fd6125, 0d3FE0000000000000, %fd1550;
	fma.rn.f64 	%fd1949, %fd6126, 0d3FE0000000000000, %fd1549;
	fma.rn.f64 	%fd1950, %fd6127, 0d3FE0000000000000, %fd1548;
	fma.rn.f64 	%fd1951, %fd6128, 0d3FE0000000000000, %fd1547;
	fma.rn.f64 	%fd1952, %fd6129, 0d3FE0000000000000, %fd1546;
	fma.rn.f64 	%fd1953, %fd6130, 0d3FE0000000000000, %fd1545;
	{
	.reg .b32 %temp; 
	mov.b64 	{%temp, %r425}, %fd1948;
	}
	abs.f64 	%fd1954, %fd1948;
	{ // callseq 109, 0
	.param .b64 param0;
	st.param.f64 	[param0], %fd1954;
	.param .b64 param1;
	st.param.f64 	[param1], 0d4000000000000000;
	.param .b64 retval0;
	call.uni (retval0), 
	__internal_accurate_pow, 
	(
	param0, 
	param1
	);
	ld.param.f64 	%fd6143, [retval0];
	} // callseq 109
	setp.lt.s32 	%p1210, %r425, 0;
	neg.f64 	%fd6145, %fd6143;
	selp.f64 	%fd6146, %fd6145, %fd6143, %p1177;
	selp.f64 	%fd6147, %fd6146, %fd6143, %p1210;
	setp.eq.f64 	%p1211, %fd1948, 0d0000000000000000;
	selp.b32 	%r2095, %r425, 0, %p1177;
	or.b32  	%r2096, %r2095, 2146435072;
	selp.b32 	%r2097, %r2096, %r2095, %p1176;
	mov.b32 	%r2098, 0;
	mov.b64 	%fd6148, {%r2098, %r2097};
	selp.f64 	%fd12139, %fd6148, %fd6147, %p1211;
	add.f64 	%fd6149, %fd1948, 0d4000000000000000;
	{
	.reg .b32 %temp; 
	mov.b64 	{%temp, %r2099}, %fd6149;
	}
	and.b32  	%r2100, %r2099, 2146435072;
	setp.ne.s32 	%p1212, %r2100, 2146435072;
	@%p1212 bra 	$L__BB0_1212;
	setp.num.f64 	%p1213, %fd1948, %fd1948;
	@%p1213 bra 	$L__BB0_1210;
	mov.f64 	%fd6150, 0d4000000000000000;
	add.rn.f64 	%fd12139, %fd1948, %fd6150;
	bra.uni 	$L__BB0_1212;
$L__BB0_1210:
	setp.neu.f64 	%p1214, %fd1954, 0d7FF0000000000000;
	@%p1214 bra 	$L__BB0_1212;
	selp.b32 	%r2101, %r286, %r285, %p3;
	selp.b32 	%r2102, %r2101, %r285, %p1210;
	mov.b32 	%r2103, 0;
	mov.b64 	%fd12139, {%r2103, %r2102};
$L__BB0_1212:
	{
	.reg .b32 %temp; 
	mov.b64 	{%temp, %r426}, %fd1949;
	}
	abs.f64 	%fd1959, %fd1949;
	{ // callseq 110, 0
	.param .b64 param0;
	st.param.f64 	[param0], %fd1959;
	.param .b64 param1;
	st.param.f64 	[param1], 0d4000000000000000;
	.param .b64 retval0;
	call.uni (retval0), 
	__internal_accurate_pow, 
	(
	param0, 
	param1
	);
	ld.param.f64 	%fd6151, [retval0];
	} // callseq 110
	setp.lt.s32 	%p1219, %r426, 0;
	neg.f64 	%fd6153, %fd6151;
	selp.f64 	%fd6154, %fd6153, %fd6151, %p1177;
	selp.f64 	%fd6155, %fd6154, %fd6151, %p1219;
	setp.eq.f64 	%p1220, %fd1949, 0d0000000000000000;
	selp.b32 	%r2104, %r426, 0, %p1177;
	or.b32  	%r2105, %r2104, 2146435072;
	selp.b32 	%r2106, %r2105, %r2104, %p1176;
	mov.b32 	%r2107, 0;
	mov.b64 	%fd6156, {%r2107, %r2106};
	selp.f64 	%fd12140, %fd6156, %fd6155, %p1220;
	add.f64 	%fd6157, %fd1949, 0d4000000000000000;
	{
	.reg .b32 %temp; 
	mov.b64 	{%temp, %r2108}, %fd6157;
	}
	and.b32  	%r2109, %r2108, 2146435072;
	setp.ne.s32 	%p1221, %r2109, 2146435072;
	@%p1221 bra 	$L__BB0_1217;
	setp.num.f64 	%p1222, %fd1949, %fd1949;
	@%p1222 bra 	$L__BB0_1215;
	mov.f64 	%fd6158, 0d4000000000000000;
	add.rn.f64 	%fd12140, %fd1949, %fd6158;
	bra.uni 	$L__BB0_1217;
$L__BB0_1215:
	setp.neu.f64 	%p1223, %fd1959, 0d7FF0000000000000;
	@%p1223 bra 	$L__BB0_1217;
	selp.b32 	%r2110, %r286, %r285, %p3;
	selp.b32 	%r2111, %r2110, %r285, %p1219;
	mov.b32 	%r2112, 0;
	mov.b64 	%fd12140, {%r2112, %r2111};
$L__BB0_1217:
	setp.eq.f64 	%p1228, %fd1949, 0d3FF0000000000000;
	selp.f64 	%fd6159, 0d3FF0000000000000, %fd12140, %p1228;
	setp.eq.f64 	%p1229, %fd1948, 0d3FF0000000000000;
	selp.f64 	%fd6160, 0d3FF0000000000000, %fd12139, %p1229;
	add.f64 	%fd1964, %fd6160, %fd6159;
	{
	.reg .b32 %temp; 
	mov.b64 	{%temp, %r427}, %fd1950;
	}
	abs.f64 	%fd1965, %fd1950;
	{ // callseq 111, 0
	.param .b64 param0;
	st.param.f64 	[param0], %fd1965;
	.param .b64 param1;
	st.param.f64 	[param1], 0d4000000000000000;
	.param .b64 retval0;
	call.uni (retval0), 
	__internal_accurate_pow, 
	(
	param0, 
	param1
	);
	ld.param.f64 	%fd6161, [retval0];
	} // callseq 111
	setp.lt.s32 	%p1230, %r427, 0;
	neg.f64 	%fd6163, %fd6161;
	selp.f64 	%fd6164, %fd6163, %fd6161, %p1177;
	selp.f64 	%fd6165, %fd6164, %fd6161, %p1230;
	setp.eq.f64 	%p1231, %fd1950, 0d0000000000000000;
	selp.b32 	%r2113, %r427, 0, %p1177;
	or.b32  	%r2114, %r2113, 2146435072;
	selp.b32 	%r2115, %r2114, %r2113, %p1176;
	mov.b32 	%r2116, 0;
	mov.b64 	%fd6166, {%r2116, %r2115};
	selp.f64 	%fd12141, %fd6166, %fd6165, %p1231;
	add.f64 	%fd6167, %fd1950, 0d4000000000000000;
	{
	.reg .b32 %temp; 
	mov.b64 	{%temp, %r2117}, %fd6167;
	}
	and.b32  	%r2118, %r2117, 2146435072;
	setp.ne.s32 	%p1232, %r2118, 2146435072;
	@%p1232 bra 	$L__BB0_1222;
	setp.num.f64 	%p1233, %fd1950, %fd1950;
	@%p1233 bra 	$L__BB0_1220;
	mov.f64 	%fd6168, 0d4000000000000000;
	add.rn.f64 	%fd12141, %fd1950, %fd6168;
	bra.uni 	$L__BB0_1222;
$L__BB0_1220:
	setp.neu.f64 	%p1234, %fd1965, 0d7FF0000000000000;
	@%p1234 bra 	$L__BB0_1222;
	selp.b32 	%r2119, %r286, %r285, %p3;
	selp.b32 	%r2120, %r2119, %r285, %p1230;
	mov.b32 	%r2121, 0;
	mov.b64 	%fd12141, {%r2121, %r2120};
$L__BB0_1222:
	setp.eq.f64 	%p1239, %fd1950, 0d3FF0000000000000;
	selp.f64 	%fd6169, 0d3FF0000000000000, %fd12141, %p1239;
	add.f64 	%fd6170, %fd1964, %fd6169;
	sqrt.rn.f64 	%fd6171, %fd6170;
	add.f64 	%fd6172, %fd6170, %fd1910;
	div.rn.f64 	%fd6173, %fd1909, %fd6172;
	add.f64 	%fd6174, %fd6170, %fd1912;
	div.rn.f64 	%fd6175, %fd1911, %fd6174;
	div.rn.f64 	%fd6176, %fd1913, %fd6173;
	div.rn.f64 	%fd6177, %fd6173, 0d3FF6A09E667F3BCD;
	fma.rn.f64 	%fd6178, %fd6176, %fd6176, 0d3FF0000000000000;
	sqrt.rn.f64 	%fd6179, %fd6178;
	add.f64 	%fd6180, %fd6179, 0d3FF0000000000000;
	sqrt.rn.f64 	%fd6181, %fd6180;
	div.rn.f64 	%fd6182, %fd1913, %fd6175;
	div.rn.f64 	%fd6183, %fd6175, 0d3FF6A09E667F3BCD;
	fma.rn.f64 	%fd6184, %fd6182, %fd6182, 0d3FF0000000000000;
	sqrt.rn.f64 	%fd6185, %fd6184;
	add.f64 	%fd6186, %fd6185, 0d3FF0000000000000;
	sqrt.rn.f64 	%fd6187, %fd6186;
	mul.f64 	%fd6188, %fd6183, %fd6187;
	fma.rn.f64 	%fd6189, %fd6177, %fd6181, %fd6188;
	div.rn.f64 	%fd6190, %fd1948, %fd6171;
	div.rn.f64 	%fd6191, %fd1949, %fd6171;
	div.rn.f64 	%fd6192, %fd1950, %fd6171;
	mul.f64 	%fd6193, %fd6190, %fd6189;
	mul.f64 	%fd6194, %fd6191, %fd6189;
	mul.f64 	%fd6195, %fd6192, %fd6189;
	mul.f64 	%fd6196, %fd1951, %fd1540;
	mul.f64 	%fd6197, %fd1952, %fd1540;
	mul.f64 	%fd6198, %fd1953, %fd1540;
	mul.f64 	%fd6199, %fd1540, %fd6193;
	mul.f64 	%fd6200, %fd1540, %fd6194;
	mul.f64 	%fd6201, %fd1540, %fd6195;
	div.rn.f64 	%fd6202, %fd6196, 0d4008000000000000;
	div.rn.f64 	%fd6203, %fd6197, 0d4008000000000000;
	div.rn.f64 	%fd6204, %fd6198, 0d4008000000000000;
	div.rn.f64 	%fd6205, %fd6199, 0d4008000000000000;
	div.rn.f64 	%fd6206, %fd6200, 0d4008000000000000;
	div.rn.f64 	%fd6207, %fd6201, 0d4008000000000000;
	add.f64 	%fd1970, %fd1942, %fd6202;
	add.f64 	%fd1971, %fd1943, %fd6203;
	add.f64 	%fd1972, %fd1944, %fd6204;
	add.f64 	%fd1973, %fd1945, %fd6205;
	add.f64 	%fd1974, %fd1946, %fd6206;
	add.f64 	%fd1975, %fd1947, %fd6207;
	add.f64 	%fd1976, %fd1550, %fd6196;
	add.f64 	%fd1977, %fd1549, %fd6197;
	add.f64 	%fd1978, %fd1548, %fd6198;
	add.f64 	%fd1979, %fd1547, %fd6199;
	add.f64 	%fd1980, %fd1546, %fd6200;
	add.f64 	%fd1981, %fd1545, %fd6201;
	{
	.reg .b32 %temp; 
	mov.b64 	{%temp, %r428}, %fd1976;
	}
	abs.f64 	%fd1982, %fd1976;
	{ // callseq 112, 0
	.param .b64 param0;
	st.param.f64 	[param0], %fd1982;
	.param .b64 param1;
	st.param.f64 	[param1], 0d4000000000000000;
	.param .b64 retval0;
	call.uni (retval0), 
	__internal_accurate_pow, 
	(
	param0, 
	param1
	);
	ld.param.f64 	%fd6208, [retval0];
	} // callseq 112
	setp.lt.s32 	%p1240, %r428, 0;
	neg.f64 	%fd6210, %fd6208;
	selp.f64 	%fd6211, %fd6210, %fd6208, %p1177;
	selp.f64 	%fd6212, %fd6211, %fd6208, %p1240;
	setp.eq.f64 	%p1241, %fd1976, 0d0000000000000000;
	selp.b32 	%r2122, %r428, 0, %p1177;
	or.b32  	%r2123, %r2122, 2146435072;
	selp.b32 	%r2124, %r2123, %r2122, %p1176;
	mov.b32 	%r2125, 0;
	mov.b64 	%fd6213, {%r2125, %r2124};
	selp.f64 	%fd12142, %fd6213, %fd6212, %p1241;
	add.f64 	%fd6214, %fd1976, 0d4000000000000000;
	{
	.reg .b32 %temp; 
	mov.b64 	{%temp, %r2126}, %fd6214;
	}
	and.b32  	%r2127, %r2126, 2146435072;
	setp.ne.s32 	%p1242, %r2127, 2146435072;
	@%p1242 bra 	$L__BB0_1227;
	setp.num.f64 	%p1243, %fd1976, %fd1976;
	@%p1243 bra 	$L__BB0_1225;
	mov.f64 	%fd6215, 0d4000000000000000;
	add.rn.f64 	%fd12142, %fd1976, %fd6215;
	bra.uni 	$L__BB0_1227;
$L__BB0_1225:
	setp.neu.f64 	%p1244, %fd1982, 0d7FF0000000000000;
	@%p1244 bra 	$L__BB0_1227;
	setp.lt.s32 	%p1245, %r428, 0;
	selp.b32 	%r2128, %r286, %r285, %p3;
	selp.b32 	%r2129, %r2128, %r285, %p1245;
	mov.b32 	%r2130, 0;
	mov.b64 	%fd12142, {%r2130, %r2129};
$L__BB0_1227:
	setp.lt.s32 	%p1246, %r681, 0;
	setp.eq.s32 	%p1247, %r284, 1062207488;
	{
	.reg .b32 %temp; 
	mov.b64 	{%temp, %r429}, %fd1977;
	}
	abs.f64 	%fd1987, %fd1977;
	{ // callseq 113, 0
	.param .b64 param0;
	st.param.f64 	[param0], %fd1987;
	.param .b64 param1;
	st.param.f64 	[param1], 0d4000000000000000;
	.param .b64 retval0;
	call.uni (retval0), 
	__internal_accurate_pow, 
	(
	param0, 
	param1
	);
	ld.param.f64 	%fd6216, [retval0];
	} // callseq 113
	setp.lt.s32 	%p1249, %r429, 0;
	neg.f64 	%fd6218, %fd6216;
	selp.f64 	%fd6219, %fd6218, %fd6216, %p1247;
	selp.f64 	%fd6220, %fd6219, %fd6216, %p1249;
	setp.eq.f64 	%p1250, %fd1977, 0d0000000000000000;
	selp.b32 	%r2131, %r429, 0, %p1247;
	or.b32  	%r2132, %r2131, 2146435072;
	selp.b32 	%r2133, %r2132, %r2131, %p1246;
	mov.b32 	%r2134, 0;
	mov.b64 	%fd6221, {%r2134, %r2133};
	selp.f64 	%fd12143, %fd6221, %fd6220, %p1250;
	add.f64 	%fd6222, %fd1977, 0d4000000000000000;
	{
	.reg .b32 %temp; 
	mov.b64 	{%temp, %r2135}, %fd6222;
	}
	and.b32  	%r2136, %r2135, 2146435072;
	setp.ne.s32 	%p1251, %r2136, 2146435072;
	@%p1251 bra 	$L__BB0_1232;
	setp.num.f64 	%p1252, %fd1977, %fd1977;
	@%p1252 bra 	$L__BB0_1230;
	mov.f64 	%fd6223, 0d4000000000000000;
	add.rn.f64 	%fd12143, %fd1977, %fd6223;
	bra.uni 	$L__BB0_1232;
$L__BB0_1230:
	setp.neu.f64 	%p1253, %fd1987, 0d7FF0000000000000;
	@%p1253 bra 	$L__BB0_1232;
	setp.lt.s32 	%p1254, %r429, 0;
	selp.b32 	%r2137, %r286, %r285, %p3;
	selp.b32 	%r2138, %r2137, %r285, %p1254;
	mov.b32 	%r2139, 0;
	mov.b64 	%fd12143, {%r2139, %r2138};
$L__BB0_1232:
	setp.lt.s32 	%p1255, %r681, 0;
	setp.eq.s32 	%p1256, %r284, 1062207488;
	setp.eq.f64 	%p1258, %fd1977, 0d3FF0000000000000;
	selp.f64 	%fd6224, 0d3FF0000000000000, %fd12143, %p1258;
	setp.eq.f64 	%p1259, %fd1976, 0d3FF0000000000000;
	selp.f64 	%fd6225, 0d3FF0000000000000, %fd12142, %p1259;
	add.f64 	%fd1992, %fd6225, %fd6224;
	{
	.reg .b32 %temp; 
	mov.b64 	{%temp, %r430}, %fd1978;
	}
	abs.f64 	%fd1993, %fd1978;
	{ // callseq 114, 0
	.param .b64 param0;
	st.param.f64 	[param0], %fd1993;
	.param .b64 param1;
	st.param.f64 	[param1], 0d4000000000000000;
	.param .b64 retval0;
	call.uni (retval0), 
	__internal_accurate_pow, 
	(
	param0, 
	param1
	);
	ld.param.f64 	%fd6226, [retval0];
	} // callseq 114
	setp.lt.s32 	%p1260, %r430, 0;
	neg.f64 	%fd6228, %fd6226;
	selp.f64 	%fd6229, %fd6228, %fd6226, %p1256;
	selp.f64 	%fd6230, %fd6229, %fd6226, %p1260;
	setp.eq.f64 	%p1261, %fd1978, 0d0000000000000000;
	selp.b32 	%r2140, %r430, 0, %p1256;
	or.b32  	%r2141, %r2140, 2146435072;
	selp.b32 	%r2142, %r2141, %r2140, %p1255;
	mov.b32 	%r2143, 0;
	mov.b64 	%fd6231, {%r2143, %r2142};
	selp.f64 	%fd12144, %fd6231, %fd6230, %p1261;
	add.f64 	%fd6232, %fd1978, 0d4000000000000000;
	{
	.reg .b32 %temp; 
	mov.b64 	{%temp, %r2144}, %fd6232;
	}
	and.b32  	%r2145, %r2144, 2146435072;
	setp.ne.s32 	%p1262, %r2145, 2146435072;
	@%p1262 bra 	$L__BB0_1237;
	setp.num.f64 	%p1263, %fd1978, %fd1978;
	@%p1263 bra 	$L__BB0_1235;
	mov.f64 	%fd6233, 0d4000000000000000;
	add.rn.f64 	%fd12144, %fd1978, %fd6233;
	bra.uni 	$L__BB0_1237;
$L__BB0_1235:
	setp.neu.f64 	%p1264, %fd1993, 0d7FF0000000000000;
	@%p1264 bra 	$L__BB0_1237;
	setp.lt.s32 	%p1265, %r430, 0;
	selp.b32 	%r2146, %r286, %r285, %p3;
	selp.b32 	%r2147, %r2146, %r285, %p1265;
	mov.b32 	%r2148, 0;
	mov.b64 	%fd12144, {%r2148, %r2147};
$L__BB0_1237:
	setp.eq.f64 	%p1266, %fd1978, 0d3FF0000000000000;
	selp.f64 	%fd6234, 0d3FF0000000000000, %fd12144, %p1266;
	add.f64 	%fd6235, %fd1992, %fd6234;
	sqrt.rn.f64 	%fd6236, %fd6235;
	add.f64 	%fd6237, %fd6235, %fd1910;
	div.rn.f64 	%fd6238, %fd1909, %fd6237;
	add.f64 	%fd6239, %fd6235, %fd1912;
	div.rn.f64 	%fd6240, %fd1911, %fd6239;
	div.rn.f64 	%fd6241, %fd1913, %fd6238;
	div.rn.f64 	%fd6242, %fd6238, 0d3FF6A09E667F3BCD;
	fma.rn.f64 	%fd6243, %fd6241, %fd6241, 0d3FF0000000000000;
	sqrt.rn.f64 	%fd6244, %fd6243;
	add.f64 	%fd6245, %fd6244, 0d3FF0000000000000;
	sqrt.rn.f64 	%fd6246, %fd6245;
	div.rn.f64 	%fd6247, %fd1913, %fd6240;
	div.rn.f64 	%fd6248, %fd6240, 0d3FF6A09E667F3BCD;
	fma.rn.f64 	%fd6249, %fd6247, %fd6247, 0d3FF0000000000000;
	sqrt.rn.f64 	%fd6250, %fd6249;
	add.f64 	%fd6251, %fd6250, 0d3FF0000000000000;
	sqrt.rn.f64 	%fd6252, %fd6251;
	mul.f64 	%fd6253, %fd6248, %fd6252;
	fma.rn.f64 	%fd6254, %fd6242, %fd6246, %fd6253;
	div.rn.f64 	%fd6255, %fd1976, %fd6236;
	div.rn.f64 	%fd6256, %fd1977, %fd6236;
	div.rn.f64 	%fd6257, %fd1978, %fd6236;
	mul.f64 	%fd6258, %fd6255, %fd6254;
	mul.f64 	%fd6259, %fd6256, %fd6254;
	mul.f64 	%fd6260, %fd6257, %fd6254;
	mul.f64 	%fd6261, %fd1979, %fd1540;
	mul.f64 	%fd6262, %fd1980, %fd1540;
	mul.f64 	%fd6263, %fd1981, %fd1540;
	mul.f64 	%fd6264, %fd1540, %fd6258;
	mul.f64 	%fd6265, %fd1540, %fd6259;
	mul.f64 	%fd6266, %fd1540, %fd6260;
	div.rn.f64 	%fd6267, %fd6261, 0d4018000000000000;
	div.rn.f64 	%fd6268, %fd6262, 0d4018000000000000;
	div.rn.f64 	%fd6269, %fd6263, 0d4018000000000000;
	div.rn.f64 	%fd6270, %fd6264, 0d4018000000000000;
	div.rn.f64 	%fd6271, %fd6265, 0d4018000000000000;
	div.rn.f64 	%fd6272, %fd6266, 0d4018000000000000;
	add.f64 	%fd12145, %fd1970, %fd6267;
	add.f64 	%fd12146, %fd1971, %fd6268;
	add.f64 	%fd12147, %fd1972, %fd6269;
	add.f64 	%fd12148, %fd1973, %fd6270;
	add.f64 	%fd12149, %fd1974, %fd6271;
	add.f64 	%fd12150, %fd1975, %fd6272;
$L__BB0_1238:
	sub.f64 	%fd12080, %fd12080, %fd1540;
	setp.lt.f64 	%p1643, %fd1539, %fd12080;
	mov.f64 	%fd12087, %fd12150;
	mov.f64 	%fd12088, %fd12149;
	mov.f64 	%fd12089, %fd12148;
	mov.f64 	%fd12090, %fd12147;
	mov.f64 	%fd12091, %fd12146;
	mov.f64 	%fd12092, %fd12145;
	@%p1643 bra 	$L__BB0_980;
$L__BB0_1239:
	ld.u32 	%r4308, [%rd855+192432];
	ld.u32 	%r4307, [%rd855+228];
	setp.le.s32 	%p1644, %r4308, %r4307;
	@%p1644 bra 	$L__BB0_1241;
$L__BB0_1240:
	mul.wide.s32 	%rd451, %r4307, 48;
	add.s64 	%rd452, %rd855, %rd451;
	ld.f64 	%fd7156, [%rd452+336];
	ld.f64 	%fd7157, [%rd452+344];
	ld.f64 	%fd7158, [%rd452+352];
	add.f64 	%fd7159, %fd12145, %fd7156;
	add.f64 	%fd7160, %fd12146, %fd7157;
	add.f64 	%fd7161, %fd12147, %fd7158;
	ld.f64 	%fd7162, [%rd452+360];
	ld.f64 	%fd7163, [%rd452+368];
	ld.f64 	%fd7164, [%rd452+376];
	sub.f64 	%fd7165, %fd7162, %fd12148;
	sub.f64 	%fd7166, %fd7163, %fd12149;
	sub.f64 	%fd7167, %fd7164, %fd12150;
	st.f64 	[%rd452+336], %fd7159;
	st.f64 	[%rd452+344], %fd7160;
	st.f64 	[%rd452+352], %fd7161;
	st.f64 	[%rd452+360], %fd7165;
	st.f64 	[%rd452+368], %fd7166;
	st.f64 	[%rd452+376], %fd7167;
	add.s32 	%r4307, %r4307, 1;
	ld.global.u64 	%rd855, [%rd89+192760];
	ld.u32 	%r4308, [%rd855+192432];
	setp.lt.s32 	%p1645, %r4307, %r4308;
	@%p1645 bra 	$L__BB0_1240;
$L__BB0_1241:
	mul.wide.s32 	%rd453, %r4308, 48;
	add.s64 	%rd454, %rd855, %rd453;
	st.f64 	[%rd454+336], %fd12145;
	st.f64 	[%rd454+344], %fd12146;
	st.f64 	[%rd454+352], %fd12147;
	neg.f64 	%fd7168, %fd12148;
	st.f64 	[%rd454+360], %fd7168;
	neg.f64 	%fd7169, %fd12149;
	st.f64 	[%rd454+368], %fd7169;
	neg.f64 	%fd7170, %fd12150;
	st.f64 	[%rd454+376], %fd7170;
$L__BB0_1242:
	mov.u32 	%r3040, %ctaid.x;
	mov.u32 	%r3041, %ntid.x;
	mov.u32 	%r3042, %tid.x;
	mad.lo.s32 	%r437, %r3040, %r3041, %r3042;
	ld.global.u64 	%rd488, [%rd89+1065224];
	ld.u32 	%r3043, [%rd488+192432];
	st.global.u32 	[%rd89+1065212], %r3043;
	ld.u32 	%r3044, [%rd488+228];
	st.global.u32 	[%rd89+1065216], %r3044;
	ld.u32 	%r3045, [%rd488+332];
	st.global.u32 	[%rd89+1065220], %r3045;
	ld.f64 	%fd8479, [%rd488+136];
	st.global.f64 	[%rd89+977032], %fd8479;
	ld.f64 	%fd8480, [%rd488+240];
	st.global.f64 	[%rd89+977040], %fd8480;
	st.global.f64 	[%rd89+977048], %fd8480;
	ld.f64 	%fd8481, [%rd488+144];
	st.global.f64 	[%rd89+977056], %fd8481;
	ld.f64 	%fd8482, [%rd488+248];
	st.global.f64 	[%rd89+977064], %fd8482;
	ld.f64 	%fd8483, [%rd488+184];
	st.global.f64 	[%rd89+977080], %fd8483;
	ld.f64 	%fd8484, [%rd488+176];
	st.global.f64 	[%rd89+977072], %fd8484;
	ld.f64 	%fd8485, [%rd488+288];
	st.global.f64 	[%rd89+977096], %fd8485;
	ld.f64 	%fd8486, [%rd488+280];
	st.global.f64 	[%rd89+977088], %fd8486;
	ld.f64 	%fd8487, [%rd488+200];
	ld.f64 	%fd8488, [%rd488+208];
	ld.f64 	%fd8489, [%rd488+216];
	st.global.f64 	[%rd89+977104], %fd8487;
	st.global.f64 	[%rd89+977112], %fd8488;
	st.global.f64 	[%rd89+977120], %fd8489;
	ld.f64 	%fd8490, [%rd488+304];
	ld.f64 	%fd8491, [%rd488+312];
	ld.f64 	%fd8492, [%rd488+320];
	st.global.f64 	[%rd89+977128], %fd8490;
	st.global.f64 	[%rd89+977136], %fd8491;
	st.global.f64 	[%rd89+977144], %fd8492;
	ld.f64 	%fd8493, [%rd488+168];
	st.global.f64 	[%rd89+977152], %fd8493;
	ld.f64 	%fd8494, [%rd488+272];
	st.global.f64 	[%rd89+977160], %fd8494;
	ld.global.f64 	%fd8495, [%rd89+192448];
	st.global.f64 	[%rd89+1113368], %fd8495;
	ld.global.f64 	%fd8496, [%rd89+192456];
	sub.f64 	%fd8497, %fd8496, %fd8495;
	ld.global.f64 	%fd8498, [%rd89+192568];
	div.rn.f64 	%fd8499, %fd8497, %fd8498;
	cvt.rzi.s32.f64 	%r3046, %fd8499;
	add.s32 	%r3047, %r3046, 2;
	st.global.u32 	[%rd89+192576], %r3047;
	st.global.u32 	[%rd89+1113384], %r3047;
	add.f64 	%fd8500, %fd8497, %fd8497;
	st.global.f64 	[%rd89+1113376], %fd8500;
	mov.b32 	%r3048, 0;
	st.global.u32 	[%rd89+192584], %r3048;
	st.global.u32 	[%rd89+192592], %r3048;
	setp.lt.s32 	%p2168, %r3046, -1;
	@%p2168 bra 	$L__BB0_1843;
	ld.param.u64 	%rd821, [_Z9addKernelP9basic_run_param_0];
	add.s64 	%rd101, %rd89, 720904;
	add.s64 	%rd102, %rd89, 880984;
	mul.wide.s32 	%rd489, %r437, 1113392;
	cvta.to.global.u64 	%rd490, %rd821;
	add.s64 	%rd491, %rd489, %rd490;
	add.s64 	%rd103, %rd491, 720904;
$L__BB0_1244:
	ld.global.f64 	%fd8501, [%rd89+112];
	st.global.f64 	[%rd89+192568], %fd8501;
	ld.global.u64 	%rd104, [%rd89+1065224];
	ld.u32 	%r3049, [%rd104+120];
	setp.eq.s32 	%p2169, %r3049, 2;
	@%p2169 bra 	$L__BB0_1713;
	setp.eq.s32 	%p2170, %r3049, 1;
	@%p2170 bra 	$L__BB0_1402;
	setp.ne.s32 	%p2171, %r3049, 0;
	@%p2171 bra 	$L__BB0_1840;
	ld.u32 	%r438, [%rd104+192432];
	mul.wide.s32 	%rd105, %r438, 48;
	setp.eq.s32 	%p3078, %r438, 0;
	mov.b32 	%r4309, 0;
	@%p3078 bra 	$L__BB0_1251;
	mov.b64 	%rd856, 0;
$L__BB0_1249:
	add.s64 	%rd744, %rd104, %rd856;
	ld.u8 	%rs28, [%rd744+336];
	add.s64 	%rd745, %rd89, %rd856;
	st.global.u8 	[%rd745+720904], %rs28;
	add.s64 	%rd856, %rd856, 1;
	setp.lt.u64 	%p3079, %rd856, %rd105;
	@%p3079 bra 	$L__BB0_1249;
	ld.global.u64 	%rd746, [%rd89+1065224];
	ld.u32 	%r4309, [%rd746+192432];
$L__BB0_1251:
	mul.wide.s32 	%rd747, %r4309, 48;
	add.s64 	%rd748, %rd101, %rd747;
	ld.global.f64 	%fd2020, [%rd748+-48];
	ld.global.f64 	%fd2021, [%rd748+-40];
	ld.global.f64 	%fd2022, [%rd748+-32];
	setp.lt.s32 	%p3080, %r4309, 1;
	@%p3080 bra 	$L__BB0_1256;
	setp.lt.s32 	%p3081, %r681, 0;
	setp.eq.s32 	%p3082, %r284, 1062207488;
	{
	.reg .b32 %temp; 
	mov.b64 	{%temp, %r3910}, %fd2020;
	}
	abs.f64 	%fd10944, %fd2020;
	{ // callseq 287, 0
	.param .b64 param0;
	st.param.f64 	[param0], %fd10944;
	.param .b64 param1;
	st.param.f64 	[param1], 0d4000000000000000;
	.param .b64 retval0;
	call.uni (retval0), 
	__internal_accurate_pow, 
	(
	param0, 
	param1
	);
	ld.param.f64 	%fd10945, [retval0];
	} // callseq 287
	setp.lt.s32 	%p3084, %r3910, 0;
	neg.f64 	%fd10947, %fd10945;
	selp.f64 	%fd10948, %fd10947, %fd10945, %p3082;
	selp.f64 	%fd10949, %fd10948, %fd10945, %p3084;
	setp.eq.f64 	%p3085, %fd2020, 0d0000000000000000;
	selp.b32 	%r3911, %r3910, 0, %p3082;
	or.b32  	%r3912, %r3911, 2146435072;
	selp.b32 	%r3913, %r3912, %r3911, %p3081;
	mov.b32 	%r4310, 0;
	mov.b64 	%fd10950, {%r4310, %r3913};
	add.f64 	%fd10951, %fd2020, 0d4000000000000000;
	{
	.reg .b32 %temp; 
	mov.b64 	{%temp, %r3914}, %fd10951;
	}
	and.b32  	%r3915, %r3914, 2146435072;
	setp.eq.s32 	%p3086, %r3915, 2146435072;
	setp.nan.f64 	%p3087, %fd2020, %fd2020;
	setp.neu.f64 	%p3088, %fd10944, 0d7FF0000000000000;
	and.b32  	%r3916, %r681, 2147483647;
	setp.ne.s32 	%p3089, %r3916, 1071644672;
	and.pred  	%p4, %p3082, %p3089;
	selp.b32 	%r3917, %r286, %r285, %p4;
	selp.b32 	%r3918, %r3917, %r285, %p3084;
	mov.b64 	%fd10952, {%r4310, %r3918};
	mov.f64 	%fd10953, 0d4000000000000000;
	add.rn.f64 	%fd10954, %fd2020, %fd10953;
	setp.eq.f64 	%p3091, %fd2020, 0d3FF0000000000000;
	{
	.reg .b32 %temp; 
	mov.b64 	{%temp, %r3919}, %fd2021;
	}
	abs.f64 	%fd10955, %fd2021;
	{ // callseq 288, 0
	.param .b64 param0;
	st.param.f64 	[param0], %fd10955;
	.param .b64 param1;
	st.param.f64 	[param1], 0d4000000000000000;
	.param .b64 retval0;
	call.uni (retval0), 
	__internal_accurate_pow, 
	(
	param0, 
	param1
	);
	ld.param.f64 	%fd10956, [retval0];
	} // callseq 288
	setp.lt.s32 	%p3092, %r3919, 0;
	neg.f64 	%fd10958, %fd10956;
	selp.f64 	%fd10959, %fd10958, %fd10956, %p3082;
	selp.f64 	%fd10960, %fd10959, %fd10956, %p3092;
	setp.eq.f64 	%p3093, %fd2021, 0d0000000000000000;
	selp.b32 	%r3920, %r3919, 0, %p3082;
	or.b32  	%r3921, %r3920, 2146435072;
	selp.b32 	%r3922, %r3921, %r3920, %p3081;
	mov.b64 	%fd10961, {%r4310, %r3922};
	add.f64 	%fd10962, %fd2021, 0d4000000000000000;
	{
	.reg .b32 %temp; 
	mov.b64 	{%temp, %r3923}, %fd10962;
	}
	and.b32  	%r3924, %r3923, 2146435072;
	setp.eq.s32 	%p3094, %r3924, 2146435072;
	setp.nan.f64 	%p3095, %fd2021, %fd2021;
	setp.neu.f64 	%p3096, %fd10955, 0d7FF0000000000000;
	selp.b32 	%r3925, %r3917, %r285, %p3092;
	mov.b64 	%fd10963, {%r4310, %r3925};
	add.rn.f64 	%fd10964, %fd2021, %fd10953;
	setp.eq.f64 	%p3097, %fd2021, 0d3FF0000000000000;
	{
	.reg .b32 %temp; 
	mov.b64 	{%temp, %r3926}, %fd2022;
	}
	abs.f64 	%fd10965, %fd2022;
	{ // callseq 289, 0
	.param .b64 param0;
	st.param.f64 	[param0], %fd10965;
	.param .b64 param1;
	st.param.f64 	[param1], 0d4000000000000000;
	.param .b64 retval0;
	call.uni (retval0), 
	__internal_accurate_pow, 
	(
	param0, 
	param1
	);
	ld.param.f64 	%fd10966, [retval0];
	} // callseq 289
	setp.lt.s32 	%p3098, %r3926, 0;
	neg.f64 	%fd10968, %fd10966;
	selp.f64 	%fd10969, %fd10968, %fd10966, %p3082;
	selp.f64 	%fd10970, %fd10969, %fd10966, %p3098;
	setp.eq.f64 	%p3099, %fd2022, 0d0000000000000000;
	selp.b32 	%r3927, %r3926, 0, %p3082;
	or.b32  	%r3928, %r3927, 2146435072;
	selp.b32 	%r3929, %r3928, %r3927, %p3081;
	mov.b64 	%fd10971, {%r4310, %r3929};
	add.f64 	%fd10972, %fd2022, 0d4000000000000000;
	{
	.reg .b32 %temp; 
	mov.b64 	{%temp, %r3930}, %fd10972;
	}
	and.b32  	%r3931, %r3930, 2146435072;
	setp.eq.s32 	%p3100, %r3931, 2146435072;
	setp.nan.f64 	%p3101, %fd2022, %fd2022;
	setp.neu.f64 	%p3102, %fd10965, 0d7FF0000000000000;
	selp.b32 	%r3932, %r3917, %r285, %p3098;
	mov.b64 	%fd10973, {%r4310, %r3932};
	add.rn.f64 	%fd10974, %fd2022, %fd10953;
	setp.eq.f64 	%p3103, %fd2022, 0d3FF0000000000000;
	mul.wide.s32 	%rd749, %r4309, 8;
	add.s64 	%rd108, %rd102, %rd749;
	selp.f64 	%fd10975, %fd10950, %fd10949, %p3085;
	selp.f64 	%fd10976, %fd10954, %fd10975, %p3087;
	selp.f64 	%fd10977, %fd10976, %fd10952, %p3088;
	selp.f64 	%fd10978, %fd10977, %fd10975, %p3086;
	selp.f64 	%fd10979, 0d3FF0000000000000, %fd10978, %p3091;
	selp.f64 	%fd10980, %fd10961, %fd10960, %p3093;
	selp.f64 	%fd10981, %fd10964, %fd10980, %p3095;
	selp.f64 	%fd10982, %fd10981, %fd10963, %p3096;
	selp.f64 	%fd10983, %fd10982, %fd10980, %p3094;
	selp.f64 	%fd10984, 0d3FF0000000000000, %fd10983, %p3097;
	add.f64 	%fd10985, %fd10979, %fd10984;
	selp.f64 	%fd10986, %fd10971, %fd10970, %p3099;
	selp.f64 	%fd10987, %fd10974, %fd10986, %p3101;
	selp.f64 	%fd10988, %fd10987, %fd10973, %p3102;
	selp.f64 	%fd10989, %fd10988, %fd10986, %p3100;
	selp.f64 	%fd10990, 0d3FF0000000000000, %fd10989, %p3103;
	add.f64 	%fd2023, %fd10985, %fd10990;
	sqrt.rn.f64 	%fd2024, %fd2023;
$L__BB0_1253:
	setp.lt.s32 	%p3104, %r681, 0;
	setp.eq.s32 	%p3105, %r284, 1062207488;
	cvt.u64.u32 	%rd109, %r4310;
	mul.wide.u32 	%rd750, %r4310, 48;
	add.s64 	%rd110, %rd89, %rd750;
	ld.global.f64 	%fd10991, [%rd110+720904];
	sub.f64 	%fd2025, %fd10991, %fd2020;
	{
	.reg .b32 %temp; 
	mov.b64 	{%temp, %r442}, %fd2025;
	}
	abs.f64 	%fd2026, %fd2025;
	{ // callseq 290, 0
	.param .b64 param0;
	st.param.f64 	[param0], %fd2026;
	.param .b64 param1;
	st.param.f64 	[param1], 0d4000000000000000;
	.param .b64 retval0;
	call.uni (retval0), 
	__internal_accurate_pow, 
	(
	param0, 
	param1
	);
	ld.param.f64 	%fd10992, [retval0];
	} // callseq 290
	setp.lt.s32 	%p3107, %r442, 0;
	neg.f64 	%fd10994, %fd10992;
	selp.f64 	%fd10995, %fd10994, %fd10992, %p3105;
	selp.f64 	%fd10996, %fd10995, %fd10992, %p3107;
	setp.eq.f64 	%p3108, %fd2025, 0d0000000000000000;
	selp.b32 	%r3933, %r442, 0, %p3105;
	or.b32  	%r3934, %r3933, 2146435072;
	selp.b32 	%r3935, %r3934, %r3933, %p3104;
	mov.b32 	%r3936, 0;
	mov.b64 	%fd10997, {%r3936, %r3935};
	selp.f64 	%fd12157, %fd10997, %fd10996, %p3108;
	add.f64 	%fd10998, %fd2025, 0d4000000000000000;
	{
	.reg .b32 %temp; 
	mov.b64 	{%temp, %r3937}, %fd10998;
	}
	and.b32  	%r3938, %r3937, 2146435072;
	setp.ne.s32 	%p3109, %r3938, 2146435072;
	@%p3109 bra 	$L__BB0_1266;
	setp.num.f64 	%p3110, %fd2025, %fd2025;
	@%p3110 bra 	$L__BB0_1264;
	mov.f64 	%fd10999, 0d4000000000000000;
	add.rn.f64 	%fd12157, %fd2025, %fd10999;
	bra.uni 	$L__BB0_1266;
$L__BB0_1256:
	setp.lt.s32 	%p3165, %r438, 1;
	@%p3165 bra 	$L__BB0_1259;
	mov.b32 	%r4311, 0;
$L__BB0_1258:
	ld.global.u64 	%rd756, [%rd89+1065224];
	mul.wide.u32 	%rd757, %r4311, 48;
	add.s64 	%rd758, %rd756, %rd757;
	add.s64 	%rd759, %rd89, %rd757;
	ld.f64 	%fd11106, [%rd756+192568];
	ld.global.f64 	%fd11107, [%rd759+624856];
	mul.f64 	%fd11108, %fd11106, %fd11107;
	ld.global.f64 	%fd11109, [%rd759+624864];
	mul.f64 	%fd11110, %fd11106, %fd11109;
	ld.global.f64 	%fd11111, [%rd759+624872];
	mul.f64 	%fd11112, %fd11106, %fd11111;
	ld.global.f64 	%fd11113, [%rd759+624880];
	mul.f64 	%fd11114, %fd11106, %fd11113;
	ld.global.f64 	%fd11115, [%rd759+624888];
	mul.f64 	%fd11116, %fd11106, %fd11115;
	ld.global.f64 	%fd11117, [%rd759+624896];
	mul.f64 	%fd11118, %fd11106, %fd11117;
	div.rn.f64 	%fd11119, %fd11108, 0d4018000000000000;
	div.rn.f64 	%fd11120, %fd11110, 0d4018000000000000;
	div.rn.f64 	%fd11121, %fd11112, 0d4018000000000000;
	div.rn.f64 	%fd11122, %fd11114, 0d4018000000000000;
	div.rn.f64 	%fd11123, %fd11116, 0d4018000000000000;
	div.rn.f64 	%fd11124, %fd11118, 0d4018000000000000;
	ld.f64 	%fd11125, [%rd758+336];
	ld.f64 	%fd11126, [%rd758+344];
	ld.f64 	%fd11127, [%rd758+352];
	add.f64 	%fd11128, %fd11119, %fd11125;
	add.f64 	%fd11129, %fd11120, %fd11126;
	add.f64 	%fd11130, %fd11121, %fd11127;
	ld.f64 	%fd11131, [%rd758+360];
	ld.f64 	%fd11132, [%rd758+368];
	ld.f64 	%fd11133, [%rd758+376];
	add.f64 	%fd11134, %fd11122, %fd11131;
	add.f64 	%fd11135, %fd11123, %fd11132;
	add.f64 	%fd11136, %fd11124, %fd11133;
	st.global.f64 	[%rd759+528808], %fd11128;
	st.global.f64 	[%rd759+528816], %fd11129;
	st.global.f64 	[%rd759+528824], %fd11130;
	st.global.f64 	[%rd759+528832], %fd11134;
	st.global.f64 	[%rd759+528840], %fd11135;
	st.global.f64 	[%rd759+528848], %fd11136;
	ld.global.u64 	%rd760, [%rd89+1065224];
	add.s64 	%rd761, %rd760, %rd757;
	ld.f64 	%fd11137, [%rd760+192568];
	mul.f64 	%fd11138, %fd11137, %fd11107;
	mul.f64 	%fd11139, %fd11137, %fd11109;
	mul.f64 	%fd11140, %fd11137, %fd11111;
	mul.f64 	%fd11141, %fd11137, %fd11113;
	mul.f64 	%fd11142, %fd11137, %fd11115;
	mul.f64 	%fd11143, %fd11137, %fd11117;
	ld.f64 	%fd11144, [%rd761+336];
	ld.f64 	%fd11145, [%rd761+344];
	ld.f64 	%fd11146, [%rd761+352];
	fma.rn.f64 	%fd11147, %fd11138, 0d3FE0000000000000, %fd11144;
	fma.rn.f64 	%fd11148, %fd11139, 0d3FE0000000000000, %fd11145;
	fma.rn.f64 	%fd11149, %fd11140, 0d3FE0000000000000, %fd11146;
	ld.f64 	%fd11150, [%rd761+360];
	ld.f64 	%fd11151, [%rd761+368];
	ld.f64 	%fd11152, [%rd761+376];
	fma.rn.f64 	%fd11153, %fd11141, 0d3FE0000000000000, %fd11150;
	fma.rn.f64 	%fd11154, %fd11142, 0d3FE0000000000000, %fd11151;
	fma.rn.f64 	%fd11155, %fd11143, 0d3FE0000000000000, %fd11152;
	st.global.f64 	[%rd759+720904], %fd11147;
	st.global.f64 	[%rd759+720912], %fd11148;
	st.global.f64 	[%rd759+720920], %fd11149;
	st.global.f64 	[%rd759+720928], %fd11153;
	st.global.f64 	[%rd759+720936], %fd11154;
	st.global.f64 	[%rd759+720944], %fd11155;
	add.s32 	%r4311, %r4311, 1;
	setp.ne.s32 	%p3166, %r4311, %r438;
	@%p3166 bra 	$L__BB0_1258;
$L__BB0_1259:
	ld.global.u64 	%rd762, [%rd89+1065224];
	ld.u32 	%r451, [%rd762+192432];
	mul.wide.s32 	%rd763, %r451, 48;
	add.s64 	%rd764, %rd101, %rd763;
	ld.global.f64 	%fd2066, [%rd764+-48];
	ld.global.f64 	%fd2067, [%rd764+-40];
	ld.global.f64 	%fd2068, [%rd764+-32];
	setp.lt.s32 	%p3167, %r451, 1;
	@%p3167 bra 	$L__BB0_1292;
	setp.lt.s32 	%p3168, %r681, 0;
	setp.eq.s32 	%p3169, %r284, 1062207488;
	{
	.reg .b32 %temp; 
	mov.b64 	{%temp, %r3990}, %fd2066;
	}
	abs.f64 	%fd11156, %fd2066;
	{ // callseq 296, 0
	.param .b64 param0;
	st.param.f64 	[param0], %fd11156;
	.param .b64 param1;
	st.param.f64 	[param1], 0d4000000000000000;
	.param .b64 retval0;
	call.uni (retval0), 
	__internal_accurate_pow, 
	(
	param0, 
	param1
	);
	ld.param.f64 	%fd11157, [retval0];
	} // callseq 296
	setp.lt.s32 	%p3171, %r3990, 0;
	neg.f64 	%fd11159, %fd11157;
	selp.f64 	%fd11160, %fd11159, %fd11157, %p3169;
	selp.f64 	%fd11161, %fd11160, %fd11157, %p3171;
	setp.eq.f64 	%p3172, %fd2066, 0d0000000000000000;
	selp.b32 	%r3991, %r3990, 0, %p3169;
	or.b32  	%r3992, %r3991, 2146435072;
	selp.b32 	%r3993, %r3992, %r3991, %p3168;
	mov.b32 	%r4312, 0;
	mov.b64 	%fd11162, {%r4312, %r3993};
	add.f64 	%fd11163, %fd2066, 0d4000000000000000;
	{
	.reg .b32 %temp; 
	mov.b64 	{%temp, %r3994}, %fd11163;
	}
	and.b32  	%r3995, %r3994, 2146435072;
	setp.eq.s32 	%p3173, %r3995, 2146435072;
	setp.nan.f64 	%p3174, %fd2066, %fd2066;
	setp.neu.f64 	%p3175, %fd11156, 0d7FF0000000000000;
	and.b32  	%r3996, %r681, 2147483647;
	setp.ne.s32 	%p3176, %r3996, 1071644672;
	and.pred  	%p5, %p3169, %p3176;
	selp.b32 	%r3997, %r286, %r285, %p5;
	selp.b32 	%r3998, %r3997, %r285, %p3171;
	mov.b64 	%fd11164, {%r4312, %r3998};
	mov.f64 	%fd11165, 0d4000000000000000;
	add.rn.f64 	%fd11166, %fd2066, %fd11165;
	setp.eq.f64 	%p3178, %fd2066, 0d3FF0000000000000;
	{
	.reg .b32 %temp; 
	mov.b64 	{%temp, %r3999}, %fd2067;
	}
	abs.f64 	%fd11167, %fd2067;
	{ // callseq 297, 0
	.param .b64 param0;
	st.param.f64 	[param0], %fd11167;
	.param .b64 param1;
	st.param.f64 	[param1], 0d4000000000000000;
	.param .b64 retval0;
	call.uni (retval0), 
	__internal_accurate_pow, 
	(
	param0, 
	param1
	);
	ld.param.f64 	%fd11168, [retval0];
	} // callseq 297
	setp.lt.s32 	%p3179, %r3999, 0;
	neg.f64 	%fd11170, %fd11168;
	selp.f64 	%fd11171, %fd11170, %fd11168, %p3169;
	selp.f64 	%fd11172, %fd11171, %fd11168, %p3179;
	setp.eq.f64 	%p3180, %fd2067, 0d0000000000000000;
	selp.b32 	%r4000, %r3999, 0, %p3169;
	or.b32  	%r4001, %r4000, 2146435072;
	selp.b32 	%r4002, %r4001, %r4000, %p3168;
	mov.b64 	%fd11173, {%r4312, %r4002};
	add.f64 	%fd11174, %fd2067, 0d4000000000000000;
	{
	.reg .b32 %temp; 
	mov.b64 	{%temp, %r4003}, %fd11174;
	}
	and.b32  	%r4004, %r4003, 2146435072;
	setp.eq.s32 	%p3181, %r4004, 2146435072;
	setp.nan.f64 	%p3182, %fd2067, %fd2067;
	setp.neu.f64 	%p3183, %fd11167, 0d7FF0000000000000;
	selp.b32 	%r4005, %r3997, %r285, %p3179;
	mov.b64 	%fd11175, {%r4312, %r4005};
	add.rn.f64 	%fd11176, %fd2067, %fd11165;
	setp.eq.f64 	%p3184, %fd2067, 0d3FF0000000000000;
	{
	.reg .b32 %temp; 
	mov.b64 	{%temp, %r4006}, %fd2068;
	}
	abs.f64 	%fd11177, %fd2068;
	{ // callseq 298, 0
	.param .b64 param0;
	st.param.f64 	[param0], %fd11177;
	.param .b64 param1;
	st.param.f64 	[param1], 0d4000000000000000;
	.param .b64 retval0;
	call.uni (retval0), 
	__internal_accurate_pow, 
	(
	param0, 
	param1
	);
	ld.param.f64 	%fd11178, [retval0];
	} // callseq 298
	setp.lt.s32 	%p3185, %r4006, 0;
	neg.f64 	%fd11180, %fd11178;
	selp.f64 	%fd11181, %fd11180, %fd11178, %p3169;
	selp.f64 	%fd11182, %fd11181, %fd11178, %p3185;
	setp.eq.f64 	%p3186, %fd2068, 0d0000000000000000;
	selp.b32 	%r4007, %r4006, 0, %p3169;
	or.b32  	%r4008, %r4007, 2146435072;
	selp.b32 	%r4009, %r4008, %r4007, %p3168;
	mov.b64 	%fd11183, {%r4312, %r4009};
	add.f64 	%fd11184, %fd2068, 0d4000000000000000;
	{
	.reg .b32 %temp; 
	mov.b64 	{%temp, %r4010}, %fd11184;
	}
	and.b32  	%r4011, %r4010, 2146435072;
	setp.eq.s32 	%p3187, %r4011, 2146435072;
	setp.nan.f64 	%p3188, %fd2068, %fd2068;
	setp.neu.f64 	%p3189, %fd11177, 0d7FF0000000000000;
	selp.b32 	%r4012, %r3997, %r285, %p3185;
	mov.b64 	%fd11185, {%r4312, %r4012};
	add.rn.f64 	%fd11186, %fd2068, %fd11165;
	setp.eq.f64 	%p3190, %fd2068, 0d3FF0000000000000;
	mul.wide.s32 	%rd765, %r451, 8;
	add.s64 	%rd112, %rd102, %rd765;
	selp.f64 	%fd11187, %fd11162, %fd11161, %p3172;
	selp.f64 	%fd11188, %fd11166, %fd11187, %p3174;
	selp.f64 	%fd11189, %fd11188, %fd11164, %p3175;
	selp.f64 	%fd11190, %fd11189, %fd11187, %p3173;
	selp.f64 	%fd11191, 0d3FF0000000000000, %fd11190, %p3178;
	selp.f64 	%fd11192, %fd11173, %fd11172, %p3180;
	selp.f64 	%fd11193, %fd11176, %fd11192, %p3182;
	selp.f64 	%fd11194, %fd11193, %fd11175, %p3183;
	selp.f64 	%fd11195, %fd11194, %fd11192, %p3181;
	selp.f64 	%fd11196, 0d3FF0000000000000, %fd11195, %p3184;
	add.f64 	%fd11197, %fd11191, %fd11196;
	selp.f64 	%fd11198, %fd11183, %fd11182, %p3186;
	selp.f64 	%fd11199, %fd11186, %fd11198, %p3188;
	selp.f64 	%fd11200, %fd11199, %fd11185, %p3189;
	selp.f64 	%fd11201, %fd11200, %fd11198, %p3187;
	selp.f64 	%fd11202, 0d3FF0000000000000, %fd11201, %p3190;
	add.f64 	%fd2069, %fd11197, %fd11202;
	sqrt.rn.f64 	%fd2070, %fd2069;
$L__BB0_1261:
	setp.lt.s32 	%p3191, %r681, 0;
	setp.eq.s32 	%p3192, %r284, 1062207488;
	cvt.u64.u32 	%rd113, %r4312;
	mul.wide.u32 	%rd766, %r4312, 48;
	add.s64 	%rd114, %rd89, %rd766;
	ld.global.f64 	%fd11203, [%rd114+720904];
	sub.f64 	%fd2071, %fd11203, %fd2066;
	{
	.reg .b32 %temp; 
	mov.b64 	{%temp, %r453}, %fd2071;
	}
	abs.f64 	%fd2072, %fd2071;
	{ // callseq 299, 0
	.param .b64 param0;
	st.param.f64 	[param0], %fd2072;
	.param .b64 param1;
	st.param.f64 	[param1], 0d4000000000000000;
	.param .b64 retval0;
	call.uni (retval0), 
	__internal_accurate_pow, 
	(
	param0, 
	param1
	);
	ld.param.f64 	%fd11204, [retval0];
	} // callseq 299
	setp.lt.s32 	%p3194, %r453, 0;
	neg.f64 	%fd11206, %fd11204;
	selp.f64 	%fd11207, %fd11206, %fd11204, %p3192;
	selp.f64 	%fd11208, %fd11207, %fd11204, %p3194;
	setp.eq.f64 	%p3195, %fd2071, 0d0000000000000000;
	selp.b32 	%r4013, %r453, 0, %p3192;
	or.b32  	%r4014, %r4013, 2146435072;
	selp.b32 	%r4015, %r4014, %r4013, %p3191;
	mov.b32 	%r4016, 0;
	mov.b64 	%fd11209, {%r4016, %r4015};
	selp.f64 	%fd12163, %fd11209, %fd11208, %p3195;
	add.f64 	%fd11210, %fd2071, 0d4000000000000000;
	{
	.reg .b32 %temp; 
	mov.b64 	{%temp, %r4017}, %fd11210;
	}
	and.b32  	%r4018, %r4017, 2146435072;
	setp.ne.s32 	%p3196, %r4018, 2146435072;
	@%p3196 bra 	$L__BB0_1302;
	setp.num.f64 	%p3197, %fd2071, %fd2071;
	@%p3197 bra 	$L__BB0_1300;
	mov.f64 	%fd11211, 0d4000000000000000;
	add.rn.f64 	%fd12163, %fd2071, %fd11211;
	bra.uni 	$L__BB0_1302;
$L__BB0_1264:
	setp.neu.f64 	%p3111, %fd2026, 0d7FF0000000000000;
	@%p3111 bra 	$L__BB0_1266;
	setp.lt.s32 	%p3112, %r442, 0;
	selp.b32 	%r3940, %r3917, %r285, %p3112;
	mov.b32 	%r3941, 0;
	mov.b64 	%fd12157, {%r3941, %r3940};
$L__BB0_1266:
	setp.lt.s32 	%p3113, %r681, 0;
	setp.eq.s32 	%p3114, %r284, 1062207488;
	setp.eq.f64 	%p3116, %fd2025, 0d3FF0000000000000;
	selp.f64 	%fd2031, 0d3FF0000000000000, %fd12157, %p3116;
	ld.global.f64 	%fd11000, [%rd110+720912];
	sub.f64 	%fd2032, %fd11000, %fd2021;
	{
	.reg .b32 %temp; 
	mov.b64 	{%temp, %r443}, %fd2032;
	}
	abs.f64 	%fd2033, %fd2032;
	{ // callseq 291, 0
	.param .b64 param0;
	st.param.f64 	[param0], %fd2033;
	.param .b64 param1;
	st.param.f64 	[param1], 0d4000000000000000;
	.param .b64 retval0;
	call.uni (retval0), 
	__internal_accurate_pow, 
	(
	param0, 
	param1
	);
	ld.param.f64 	%fd11001, [retval0];
	} // callseq 291
	setp.lt.s32 	%p3117, %r443, 0;
	neg.f64 	%fd11003, %fd11001;
	selp.f64 	%fd11004, %fd11003, %fd11001, %p3114;
	selp.f64 	%fd11005, %fd11004, %fd11001, %p3117;
	setp.eq.f64 	%p3118, %fd2032, 0d0000000000000000;
	selp.b32 	%r3942, %r443, 0, %p3114;
	or.b32  	%r3943, %r3942, 2146435072;
	selp.b32 	%r3944, %r3943, %r3942, %p3113;
	mov.b32 	%r3945, 0;
	mov.b64 	%fd11006, {%r3945, %r3944};
	selp.f64 	%fd12158, %fd11006, %fd11005, %p3118;
	add.f64 	%fd11007, %fd2032, 0d4000000000000000;
	{
	.reg .b32 %temp; 
	mov.b64 	{%temp, %r3946}, %fd11007;
	}
	and.b32  	%r3947, %r3946, 2146435072;
	setp.ne.s32 	%p3119, %r3947, 2146435072;
	@%p3119 bra 	$L__BB0_1271;
	setp.num.f64 	%p3120, %fd2032, %fd2032;
	@%p3120 bra 	$L__BB0_1269;
	mov.f64 	%fd11008, 0d4000000000000000;
	add.rn.f64 	%fd12158, %fd2032, %fd11008;
	bra.uni 	$L__BB0_1271;
$L__BB0_1269:
	setp.neu.f64 	%p3121, %fd2033, 0d7FF0000000000000;
	@%p3121 bra 	$L__BB0_1271;
	setp.lt.s32 	%p3122, %r443, 0;
	selp.b32 	%r3949, %r3917, %r285, %p3122;
	mov.b32 	%r3950, 0;
	mov.b64 	%fd12158, {%r3950, %r3949};
$L__BB0_1271:
	setp.lt.s32 	%p3123, %r681, 0;
	setp.eq.s32 	%p3124, %r284, 1062207488;
	setp.eq.f64 	%p3126, %fd2032, 0d3FF0000000000000;
	selp.f64 	%fd11009, 0d3FF0000000000000, %fd12158, %p3126;
	add.f64 	%fd2038, %fd2031, %fd11009;
	ld.global.f64 	%fd11010, [%rd110+720920];
	sub.f64 	%fd2039, %fd11010, %fd2022;
	{
	.reg .b32 %temp; 
	mov.b64 	{%temp, %r444}, %fd2039;
	}
	abs.f64 	%fd2040, %fd2039;
	{ // callseq 292, 0
	.param .b64 param0;
	st.param.f64 	[param0], %fd2040;
	.param .b64 param1;
	st.param.f64 	[param1], 0d4000000000000000;
	.param .b64 retval0;
	call.uni (retval0), 
	__internal_accurate_pow, 
	(
	param0, 
	param1
	);
	ld.param.f64 	%fd11011, [retval0];
	} // callseq 292
	setp.lt.s32 	%p3127, %r444, 0;
	neg.f64 	%fd11013, %fd11011;
	selp.f64 	%fd11014, %fd11013, %fd11011, %p3124;
	selp.f64 	%fd11015, %fd11014, %fd11011, %p3127;
	setp.eq.f64 	%p3128, %fd2039, 0d0000000000000000;
	selp.b32 	%r3951, %r444, 0, %p3124;
	or.b32  	%r3952, %r3951, 2146435072;
	selp.b32 	%r3953, %r3952, %r3951, %p3123;
	mov.b32 	%r3954, 0;
	mov.b64 	%fd11016, {%r3954, %r3953};
	selp.f64 	%fd12159, %fd11016, %fd11015, %p3128;
	add.f64 	%fd11017, %fd2039, 0d4000000000000000;
	{
	.reg .b32 %temp; 
	mov.b64 	{%temp, %r3955}, %fd11017;
	}
	and.b32  	%r3956, %r3955, 2146435072;
	setp.ne.s32 	%p3129, %r3956, 2146435072;
	@%p3129 bra 	$L__BB0_1276;
	setp.num.f64 	%p3130, %fd2039, %fd2039;
	@%p3130 bra 	$L__BB0_1274;
	mov.f64 	%fd11018, 0d4000000000000000;
	add.rn.f64 	%fd12159, %fd2039, %fd11018;
	bra.uni 	$L__BB0_1276;
$L__BB0_1274:
	setp.neu.f64 	%p3131, %fd2040, 0d7FF0000000000000;
	@%p3131 bra 	$L__BB0_1276;
	setp.lt.s32 	%p3132, %r444, 0;
	selp.b32 	%r3958, %r3917, %r285, %p3132;
	mov.b32 	%r3959, 0;
	mov.b64 	%fd12159, {%r3959, %r3958};
$L__BB0_1276:
	setp.lt.s32 	%p3133, %r681, 0;
	setp.eq.s32 	%p3134, %r284, 1062207488;
	setp.eq.f64 	%p3136, %fd2039, 0d3FF0000000000000;
	selp.f64 	%fd11019, 0d3FF0000000000000, %fd12159, %p3136;
	add.f64 	%fd2045, %fd2038, %fd11019;
	mad.lo.s64 	%rd111, %rd109, -40, %rd110;
	st.global.f64 	[%rd111+816952], %fd2045;
	ld.global.f64 	%fd2046, [%rd110+720904];
	{
	.reg .b32 %temp; 
	mov.b64 	{%temp, %r445}, %fd2046;
	}
	abs.f64 	%fd2047, %fd2046;
	{ // callseq 293, 0
	.param .b64 param0;
	st.param.f64 	[param0], %fd2047;
	.param .b64 param1;
	st.param.f64 	[param1], 0d4000000000000000;
	.param .b64 retval0;
	call.uni (retval0), 
	__internal_accurate_pow, 
	(
	param0, 
	param1
	);
	ld.param.f64 	%fd11020, [retval0];
	} // callseq 293
	setp.lt.s32 	%p3137, %r445, 0;
	neg.f64 	%fd11022, %fd11020;
	selp.f64 	%fd11023, %fd11022, %fd11020, %p3134;
	selp.f64 	%fd11024, %fd11023, %fd11020, %p3137;
	setp.eq.f64 	%p3138, %fd2046, 0d0000000000000000;
	selp.b32 	%r3960, %r445, 0, %p3134;
	or.b32  	%r3961, %r3960, 2146435072;
	selp.b32 	%r3962, %r3961, %r3960, %p3133;
	mov.b32 	%r3963, 0;
	mov.b64 	%fd11025, {%r3963, %r3962};
	selp.f64 	%fd12160, %fd11025, %fd11024, %p3138;
	add.f64 	%fd11026, %fd2046, 0d4000000000000000;
	{
	.reg .b32 %temp; 
	mov.b64 	{%temp, %r3964}, %fd11026;
	}
	and.b32  	%r3965, %r3964, 2146435072;
	setp.ne.s32 	%p3139, %r3965, 2146435072;
	@%p3139 bra 	$L__BB0_1281;
	setp.num.f64 	%p3140, %fd2046, %fd2046;
	@%p3140 bra 	$L__BB0_1279;
	mov.f64 	%fd11027, 0d4000000000000000;
	add.rn.f64 	%fd12160, %fd2046, %fd11027;
	bra.uni 	$L__BB0_1281;
$L__BB0_1279:
	setp.neu.f64 	%p3141, %fd2047, 0d7FF0000000000000;
	@%p3141 bra 	$L__BB0_1281;
	setp.lt.s32 	%p3142, %r445, 0;
	selp.b32 	%r3967, %r3917, %r285, %p3142;
	mov.b32 	%r3968, 0;
	mov.b64 	%fd12160, {%r3968, %r3967};
$L__BB0_1281:
	setp.lt.s32 	%p3143, %r681, 0;
	setp.eq.s32 	%p3144, %r284, 1062207488;
	setp.eq.f64 	%p3146, %fd2046, 0d3FF0000000000000;
	selp.f64 	%fd2052, 0d3FF0000000000000, %fd12160, %p3146;
	ld.global.f64 	%fd2053, [%rd110+720912];
	{
	.reg .b32 %temp; 
	mov.b64 	{%temp, %r446}, %fd2053;
	}
	abs.f64 	%fd2054, %fd2053;
	{ // callseq 294, 0
	.param .b64 param0;
	st.param.f64 	[param0], %fd2054;
	.param .b64 param1;
	st.param.f64 	[param1], 0d4000000000000000;
	.param .b64 retval0;
	call.uni (retval0), 
	__internal_accurate_pow, 
	(
	param0, 
	param1
	);
	ld.param.f64 	%fd11028, [retval0];
	} // callseq 294
	setp.lt.s32 	%p3147, %r446, 0;
	neg.f64 	%fd11030, %fd11028;
	selp.f64 	%fd11031, %fd11030, %fd11028, %p3144;
	selp.f64 	%fd11032, %fd11031, %fd11028, %p3147;
	setp.eq.f64 	%p3148, %fd2053, 0d0000000000000000;
	selp.b32 	%r3969, %r446, 0, %p3144;
	or.b32  	%r3970, %r3969, 2146435072;
	selp.b32 	%r3971, %r3970, %r3969, %p3143;
	mov.b32 	%r3972, 0;
	mov.b64 	%fd11033, {%r3972, %r3971};
	selp.f64 	%fd12161, %fd11033, %fd11032, %p3148;
	add.f64 	%fd11034, %fd2053, 0d4000000000000000;
	{
	.reg .b32 %temp; 
	mov.b64 	{%temp, %r3973}, %fd11034;
	}
	and.b32  	%r3974, %r3973, 2146435072;
	setp.ne.s32 	%p3149, %r3974, 2146435072;
	@%p3149 bra 	$L__BB0_1286;
	setp.num.f64 	%p3150, %fd2053, %fd2053;
	@%p3150 bra 	$L__BB0_1284;
	mov.f64 	%fd11035, 0d4000000000000000;
	add.rn.f64 	%fd12161, %fd2053, %fd11035;
	bra.uni 	$L__BB0_1286;
$L__BB0_1284:
	setp.neu.f64 	%p3151, %fd2054, 0d7FF0000000000000;
	@%p3151 bra 	$L__BB0_1286;
	setp.lt.s32 	%p3152, %r446, 0;
	selp.b32 	%r3976, %r3917, %r285, %p3152;
	mov.b32 	%r3977, 0;
	mov.b64 	%fd12161, {%r3977, %r3976};
$L__BB0_1286:
	setp.lt.s32 	%p3153, %r681, 0;
	setp.eq.s32 	%p3154, %r284, 1062207488;
	setp.eq.f64 	%p3156, %fd2053, 0d3FF0000000000000;
	selp.f64 	%fd11036, 0d3FF0000000000000, %fd12161, %p3156;
	add.f64 	%fd2059, %fd2052, %fd11036;
	ld.global.f64 	%fd2060, [%rd110+720920];
	{
	.reg .b32 %temp; 
	mov.b64 	{%temp, %r447}, %fd2060;
	}
	abs.f64 	%fd2061, %fd2060;
	{ // callseq 295, 0
	.param .b64 param0;
	st.param.f64 	[param0], %fd2061;
	.param .b64 param1;
	st.param.f64 	[param1], 0d4000000000000000;
	.param .b64 retval0;
	call.uni (retval0), 
	__internal_accurate_pow, 
	(
	param0, 
	param1
	);
	ld.param.f64 	%fd11037, [retval0];
	} // callseq 295
	setp.lt.s32 	%p3157, %r447, 0;
	neg.f64 	%fd11039, %fd11037;
	selp.f64 	%fd11040, %fd11039, %fd11037, %p3154;
	selp.f64 	%fd11041, %fd11040, %fd11037, %p3157;
	setp.eq.f64 	%p3158, %fd2060, 0d0000000000000000;
	selp.b32 	%r3978, %r447, 0, %p3154;
	or.b32  	%r3979, %r3978, 2146435072;
	selp.b32 	%r3980, %r3979, %r3978, %p3153;
	mov.b32 	%r3981, 0;
	mov.b64 	%fd11042, {%r3981, %r3980};
	selp.f64 	%fd12162, %fd11042, %fd11041, %p3158;
	add.f64 	%fd11043, %fd2060, 0d4000000000000000;
	{
	.reg .b32 %temp; 
	mov.b64 	{%temp, %r3982}, %fd11043;
	}
	and.b32  	%r3983, %r3982, 2146435072;
	setp.ne.s32 	%p3159, %r3983, 2146435072;
	@%p3159 bra 	$L__BB0_1291;
	setp.num.f64 	%p3160, %fd2060, %fd2060;
	@%p3160 bra 	$L__BB0_1289;
	mov.f64 	%fd11044, 0d4000000000000000;
	add.rn.f64 	%fd12162, %fd2060, %fd11044;
	bra.uni 	$L__BB0_1291;
$L__BB0_1289:
	setp.neu.f64 	%p3161, %fd2061, 0d7FF0000000000000;
	@%p3161 bra 	$L__BB0_1291;
	setp.lt.s32 	%p3162, %r447, 0;
	selp.b32 	%r3985, %r3917, %r285, %p3162;
	mov.b32 	%r3986, 0;
	mov.b64 	%fd12162, {%r3986, %r3985};
$L__BB0_1291:
	cvt.u32.u64 	%r3987, %rd109;
	setp.eq.f64 	%p3163, %fd2060, 0d3FF0000000000000;
	selp.f64 	%fd11045, 0d3FF0000000000000, %fd12162, %p3163;
	add.f64 	%fd11046, %fd2059, %fd11045;
	st.global.f64 	[%rd111+832960], %fd11046;
	st.global.f64 	[%rd111+848968], %fd2023;
	sqrt.rn.f64 	%fd11047, %fd2045;
	st.global.f64 	[%rd111+880984], %fd11047;
	sqrt.rn.f64 	%fd11048, %fd11046;
	st.global.f64 	[%rd111+864976], %fd11048;
	st.global.f64 	[%rd111+896992], %fd2024;
	mov.b64 	%rd751, 4607182418800017408;
	st.global.u64 	[%rd108+-8], %rd751;
	ld.global.f64 	%fd11049, [%rd89+977032];
	neg.f64 	%fd11050, %fd11049;
	ld.global.f64 	%fd11051, [%rd111+832960];
	ld.global.u64 	%rd752, [%rd89+1065224];
	ld.f64 	%fd11052, [%rd752+144];
	add.f64 	%fd11053, %fd11051, %fd11052;
	div.rn.f64 	%fd11054, %fd11050, %fd11053;
	st.global.f64 	[%rd111+913000], %fd11054;
	ld.global.f64 	%fd11055, [%rd89+977040];
	neg.f64 	%fd11056, %fd11055;
	ld.global.f64 	%fd11057, [%rd111+816952];
	ld.global.u64 	%rd753, [%rd89+1065224];
	ld.f64 	%fd11058, [%rd753+248];
	add.f64 	%fd11059, %fd11057, %fd11058;
	div.rn.f64 	%fd11060, %fd11056, %fd11059;
	st.global.f64 	[%rd111+929008], %fd11060;
	ld.global.f64 	%fd11061, [%rd89+977048];
	neg.f64 	%fd11062, %fd11061;
	ld.global.f64 	%fd11063, [%rd111+848968];
	ld.global.u64 	%rd754, [%rd89+1065224];
	ld.f64 	%fd11064, [%rd754+248];
	add.f64 	%fd11065, %fd11063, %fd11064;
	div.rn.f64 	%fd11066, %fd11062, %fd11065;
	st.global.f64 	[%rd111+945016], %fd11066;
	mad.lo.s64 	%rd755, %rd109, 40, %rd111;
	ld.global.f64 	%fd11067, [%rd110+720928];
	ld.global.f64 	%fd11068, [%rd110+720936];
	ld.global.f64 	%fd11069, [%rd110+720944];
	st.global.f64 	[%rd755+624856], %fd11067;
	st.global.f64 	[%rd755+624864], %fd11068;
	st.global.f64 	[%rd755+624872], %fd11069;
	ld.global.f64 	%fd11070, [%rd111+913000];
	ld.global.f64 	%fd11071, [%rd110+720904];
	mul.f64 	%fd11072, %fd11070, %fd11071;
	ld.global.f64 	%fd11073, [%rd110+720912];
	mul.f64 	%fd11074, %fd11070, %fd11073;
	ld.global.f64 	%fd11075, [%rd110+720920];
	mul.f64 	%fd11076, %fd11070, %fd11075;
	ld.global.f64 	%fd11077, [%rd111+864976];
	div.rn.f64 	%fd11078, %fd11072, %fd11077;
	div.rn.f64 	%fd11079, %fd11074, %fd11077;
	div.rn.f64 	%fd11080, %fd11076, %fd11077;
	sub.f64 	%fd11081, %fd11071, %fd2020;
	sub.f64 	%fd11082, %fd11073, %fd2021;
	sub.f64 	%fd11083, %fd11075, %fd2022;
	ld.global.f64 	%fd11084, [%rd111+929008];
	mul.f64 	%fd11085, %fd11081, %fd11084;
	mul.f64 	%fd11086, %fd11082, %fd11084;
	mul.f64 	%fd11087, %fd11084, %fd11083;
	ld.global.f64 	%fd11088, [%rd111+880984];
	div.rn.f64 	%fd11089, %fd11085, %fd11088;
	div.rn.f64 	%fd11090, %fd11086, %fd11088;
	div.rn.f64 	%fd11091, %fd11087, %fd11088;
	add.f64 	%fd11092, %fd11078, %fd11089;
	add.f64 	%fd11093, %fd11079, %fd11090;
	add.f64 	%fd11094, %fd11080, %fd11091;
	ld.global.f64 	%fd11095, [%rd111+945016];
	mul.f64 	%fd11096, %fd2020, %fd11095;
	mul.f64 	%fd11097, %fd2021, %fd11095;
	mul.f64 	%fd11098, %fd2022, %fd11095;
	ld.global.f64 	%fd11099, [%rd111+896992];
	div.rn.f64 	%fd11100, %fd11096, %fd11099;
	div.rn.f64 	%fd11101, %fd11097, %fd11099;
	div.rn.f64 	%fd11102, %fd11098, %fd11099;
	add.f64 	%fd11103, %fd11092, %fd11100;
	add.f64 	%fd11104, %fd11093, %fd11101;
	add.f64 	%fd11105, %fd11094, %fd11102;
	st.global.f64 	[%rd110+624880], %fd11103;
	st.global.f64 	[%rd110+624888], %fd11104;
	st.global.f64 	[%rd110+624896], %fd11105;
	add.s32 	%r4310, %r3987, 1;
	setp.eq.s32 	%p3164, %r4310, %r4309;
	@%p3164 bra 	$L__BB0_1256;
	bra.uni 	$L__BB0_1253;
$L__BB0_1292:
	setp.lt.s32 	%p3252, %r438, 1;
	@%p3252 bra 	$L__BB0_1295;
	mov.b32 	%r4313, 0;
$L__BB0_1294:
	mul.wide.u32 	%rd772, %r4313, 48;
	add.s64 	%rd773, %rd89, %rd772;
	ld.global.u64 	%rd774, [%rd89+1065224];
	ld.f64 	%fd11318, [%rd774+192568];
	ld.global.f64 	%fd11319, [%rd773+624856];
	mul.f64 	%fd11320, %fd11318, %fd11319;
	ld.global.f64 	%fd11321, [%rd773+624864];
	mul.f64 	%fd11322, %fd11318, %fd11321;
	ld.global.f64 	%fd11323, [%rd773+624872];
	mul.f64 	%fd11324, %fd11318, %fd11323;
	ld.global.f64 	%fd11325, [%rd773+624880];
	mul.f64 	%fd11326, %fd11318, %fd11325;
	ld.global.f64 	%fd11327, [%rd773+624888];
	mul.f64 	%fd11328, %fd11318, %fd11327;
	ld.global.f64 	%fd11329, [%rd773+624896];
	mul.f64 	%fd11330, %fd11318, %fd11329;
	div.rn.f64 	%fd11331, %fd11320, 0d4008000000000000;
	div.rn.f64 	%fd11332, %fd11322, 0d4008000000000000;
	div.rn.f64 	%fd11333, %fd11324, 0d4008000000000000;
	div.rn.f64 	%fd11334, %fd11326, 0d4008000000000000;
	div.rn.f64 	%fd11335, %fd11328, 0d4008000000000000;
	div.rn.f64 	%fd11336, %fd11330, 0d4008000000000000;
	ld.global.f64 	%fd11337, [%rd773+528808];
	ld.global.f64 	%fd11338, [%rd773+528816];
	ld.global.f64 	%fd11339, [%rd773+528824];
	add.f64 	%fd11340, %fd11331, %fd11337;
	add.f64 	%fd11341, %fd11332, %fd11338;
	add.f64 	%fd11342, %fd11333, %fd11339;
	ld.global.f64 	%fd11343, [%rd773+528832];
	ld.global.f64 	%fd11344, [%rd773+528840];
	ld.global.f64 	%fd11345, [%rd773+528848];
	add.f64 	%fd11346, %fd11334, %fd11343;
	add.f64 	%fd11347, %fd11335, %fd11344;
	add.f64 	%fd11348, %fd11336, %fd11345;
	st.global.f64 	[%rd773+528808], %fd11340;
	st.global.f64 	[%rd773+528816], %fd11341;
	st.global.f64 	[%rd773+528824], %fd11342;
	st.global.f64 	[%rd773+528832], %fd11346;
	st.global.f64 	[%rd773+528840], %fd11347;
	st.global.f64 	[%rd773+528848], %fd11348;
	ld.global.u64 	%rd775, [%rd89+1065224];
	add.s64 	%rd776, %rd775, %rd772;
	ld.f64 	%fd11349, [%rd775+192568];
	mul.f64 	%fd11350, %fd11349, %fd11319;
	mul.f64 	%fd11351, %fd11349, %fd11321;
	mul.f64 	%fd11352, %fd11349, %fd11323;
	mul.f64 	%fd11353, %fd11349, %fd11325;
	mul.f64 	%fd11354, %fd11349, %fd11327;
	mul.f64 	%fd11355, %fd11349, %fd11329;
	ld.f64 	%fd11356, [%rd776+336];
	ld.f64 	%fd11357, [%rd776+344];
	ld.f64 	%fd11358, [%rd776+352];
	fma.rn.f64 	%fd11359, %fd11350, 0d3FE0000000000000, %fd11356;
	fma.rn.f64 	%fd11360, %fd11351, 0d3FE0000000000000, %fd11357;
	fma.rn.f64 	%fd11361, %fd11352, 0d3FE0000000000000, %fd11358;
	ld.f64 	%fd11362, [%rd776+360];
	ld.f64 	%fd11363, [%rd776+368];
	ld.f64 	%fd11364, [%rd776+376];
	fma.rn.f64 	%fd11365, %fd11353, 0d3FE0000000000000, %fd11362;
	fma.rn.f64 	%fd11366, %fd11354, 0d3FE0000000000000, %fd11363;
	fma.rn.f64 	%fd11367, %fd11355, 0d3FE0000000000000, %fd11364;
	st.global.f64 	[%rd773+720904], %fd11359;
	st.global.f64 	[%rd773+720912], %fd11360;
	st.global.f64 	[%rd773+720920], %fd11361;
	st.global.f64 	[%rd773+720928], %fd11365;
	st.global.f64 	[%rd773+720936], %fd11366;
	st.global.f64 	[%rd773+720944], %fd11367;
	add.s32 	%r4313, %r4313, 1;
	setp.ne.s32 	%p3253, %r4313, %r438;
	@%p3253 bra 	$L__BB0_1294;
$L__BB0_1295:
	ld.global.u64 	%rd777, [%rd89+1065224];
	ld.u32 	%r462, [%rd777+192432];
	mul.wide.s32 	%rd778, %r462, 48;
	add.s64 	%rd779, %rd101, %rd778;
	ld.global.f64 	%fd2112, [%rd779+-48];
	ld.global.f64 	%fd2113, [%rd779+-40];
	ld.global.f64 	%fd2114, [%rd779+-32];
	setp.lt.s32 	%p3254, %r462, 1;
	@%p3254 bra 	$L__BB0_1328;
	setp.lt.s32 	%p3255, %r681, 0;
	setp.eq.s32 	%p3256, %r284, 1062207488;
	{
	.reg .b32 %temp; 
	mov.b64 	{%temp, %r4070}, %fd2112;
	}
	abs.f64 	%fd11368, %fd2112;
	{ // callseq 305, 0
	.param .b64 param0;
	st.param.f64 	[param0], %fd11368;
	.param .b64 param1;
	st.param.f64 	[param1], 0d4000000000000000;
	.param .b64 retval0;
	call.uni (retval0), 
	__internal_accurate_pow, 
	(
	param0, 
	param1
	);
	ld.param.f64 	%fd11369, [retval0];
	} // callseq 305
	setp.lt.s32 	%p3258, %r4070, 0;
	neg.f64 	%fd11371, %fd11369;
	selp.f64 	%fd11372, %fd11371, %fd11369, %p3256;
	selp.f64 	%fd11373, %fd11372, %fd11369, %p3258;
	setp.eq.f64 	%p3259, %fd2112, 0d0000000000000000;
	selp.b32 	%r4071, %r4070, 0, %p3256;
	or.b32  	%r4072, %r4071, 2146435072;
	selp.b32 	%r4073, %r4072, %r4071, %p3255;
	mov.b32 	%r4314, 0;
	mov.b64 	%fd11374, {%r4314, %r4073};
	add.f64 	%fd11375, %fd2112, 0d4000000000000000;
	{
	.reg .b32 %temp; 
	mov.b64 	{%temp, %r4074}, %fd11375;
	}
	and.b32  	%r4075, %r4074, 2146435072;
	setp.eq.s32 	%p3260, %r4075, 2146435072;
	setp.nan.f64 	%p3261, %fd2112, %fd2112;
	setp.neu.f64 	%p3262, %fd11368, 0d7FF0000000000000;
	and.b32  	%r4076, %r681, 2147483647;
	setp.ne.s32 	%p3263, %r4076, 1071644672;
	and.pred  	%p6, %p3256, %p3263;
	selp.b32 	%r4077, %r286, %r285, %p6;
	selp.b32 	%r4078, %r4077, %r285, %p3258;
	mov.b64 	%fd11376, {%r4314, %r4078};
	mov.f64 	%fd11377, 0d4000000000000000;
	add.rn.f64 	%fd11378, %fd2112, %fd11377;
	setp.eq.f64 	%p3265, %fd2112, 0d3FF0000000000000;
	{
	.reg .b32 %temp; 
	mov.b64 	{%temp, %r4079}, %fd2113;
	}
	abs.f64 	%fd11379, %fd2113;
	{ // callseq 306, 0
	.param .b64 param0;
	st.param.f64 	[param0], %fd11379;
	.param .b64 param1;
	st.param.f64 	[param1], 0d4000000000000000;
	.param .b64 retval0;
	call.uni (retval0), 
	__internal_accurate_pow, 
	(
	param0, 
	param1
	);
	ld.param.f64 	%fd11380, [retval0];
	} // callseq 306
	setp.lt.s32 	%p3266, %r4079, 0;
	neg.f64 	%fd11382, %fd11380;
	selp.f64 	%fd11383, %fd11382, %fd11380, %p3256;
	selp.f64 	%fd11384, %fd11383, %fd11380, %p3266;
	setp.eq.f64 	%p3267, %fd2113, 0d0000000000000000;
	selp.b32 	%r4080, %r4079, 0, %p3256;
	or.b32  	%r4081, %r4080, 2146435072;
	selp.b32 	%r4082, %r4081, %r4080, %p3255;
	mov.b64 	%fd11385, {%r4314, %r4082};
	add.f64 	%fd11386, %fd2113, 0d4000000000000000;
	{
	.reg .b32 %temp; 
	mov.b64 	{%temp, %r4083}, %fd11386;
	}
	and.b32  	%r4084, %r4083, 2146435072;
	setp.eq.s32 	%p3268, %r4084, 2146435072;
	setp.nan.f64 	%p3269, %fd2113, %fd2113;
	setp.neu.f64 	%p3270, %fd11379, 0d7FF0000000000000;
	selp.b32 	%r4085, %r4077, %r285, %p3266;
	mov.b64 	%fd11387, {%r4314, %r4085};
	add.rn.f64 	%fd11388, %fd2113, %fd11377;
	setp.eq.f64 	%p3271, %fd2113, 0d3FF0000000000000;
	{
	.reg .b32 %temp; 
	mov.b64 	{%temp, %r4086}, %fd2114;
	}
	abs.f64 	%fd11389, %fd2114;
	{ // callseq 307, 0
	.param .b64 param0;
	st.param.f64 	[param0], %fd11389;
	.param .b64 param1;
	st.param.f64 	[param1], 0d4000000000000000;
	.param .b64 retval0;
	call.uni (retval0), 
	__internal_accurate_pow, 
	(
	param0, 
	param1
	);
	ld.param.f64 	%fd11390, [retval0];
	} // callseq 307
	setp.lt.s32 	%p3272, %r4086, 0;
	neg.f64 	%fd11392, %fd11390;
	selp.f64 	%fd11393, %fd11392, %fd11390, %p3256;
	selp.f64 	%fd11394, %fd11393, %fd11390, %p3272;
	setp.eq.f64 	%p3273, %fd2114, 0d0000000000000000;
	selp.b32 	%r4087, %r4086, 0, %p3256;
	or.b32  	%r4088, %r4087, 2146435072;
	selp.b32 	%r4089, %r4088, %r4087, %p3255;
	mov.b64 	%fd11395, {%r4314, %r4089};
	add.f64 	%fd11396, %fd2114, 0d4000000000000000;
	{
	.reg .b32 %temp; 
	mov.b64 	{%temp, %r4090}, %fd11396;
	}
	and.b32  	%r4091, %r4090, 2146435072;
	setp.eq.s32 	%p3274, %r4091, 2146435072;
	setp.nan.f64 	%p3275, %fd2114, %fd2114;
	setp.neu.f64 	%p3276, %fd11389, 0d7FF0000000000000;
	selp.b32 	%r4092, %r4077, %r285, %p3272;
	mov.b64 	%fd11397, {%r4314, %r4092};
	add.rn.f64 	%fd11398, %fd2114, %fd11377;
	setp.eq.f64 	%p3277, %fd2114, 0d3FF0000000000000;
	mul.wide.s32 	%rd780, %r462, 8;
	add.s64 	%rd116, %rd102, %rd780;
	selp.f64 	%fd11399, %fd11374, %fd11373, %p3259;
	selp.f64 	%fd11400, %fd11378, %fd11399, %p3261;
	selp.f64 	%fd11401, %fd11400, %fd11376, %p3262;
	selp.f64 	%fd11402, %fd11401, %fd11399, %p3260;
	selp.f64 	%fd11403, 0d3FF0000000000000, %fd11402, %p3265;
	selp.f64 	%fd11404, %fd11385, %fd11384, %p3267;
	selp.f64 	%fd11405, %fd11388, %fd11404, %p3269;
	selp.f64 	%fd11406, %fd11405, %fd11387, %p3270;
	selp.f64 	%fd11407, %fd11406, %fd11404, %p3268;
	selp.f64 	%fd11408, 0d3FF0000000000000, %fd11407, %p3271;
	add.f64 	%fd11409, %fd11403, %fd11408;
	selp.f64 	%fd11410, %fd11395, %fd11394, %p3273;
	selp.f64 	%fd11411, %fd11398, %fd11410, %p3275;
	selp.f64 	%fd11412, %fd11411, %fd11397, %p3276;
	selp.f64 	%fd11413, %fd11412, %fd11410, %p3274;
	selp.f64 	%fd11414, 0d3FF0000000000000, %fd11413, %p3277;
	add.f64 	%fd2115, %fd11409, %fd11414;
	sqrt.rn.f64 	%fd2116, %fd2115;
$L__BB0_1297:
	setp.lt.s32 	%p3278, %r681, 0;
	setp.eq.s32 	%p3279, %r284, 1062207488;
	cvt.u64.u32 	%rd117, %r4314;
	mul.wide.u32 	%rd781, %r4314, 48;
	add.s64 	%rd118, %rd89, %rd781;
	ld.global.f64 	%fd11415, [%rd118+720904];
	sub.f64 	%fd2117, %fd11415, %fd2112;
	{
	.reg .b32 %temp; 
	mov.b64 	{%temp, %r464}, %fd2117;
	}
	abs.f64 	%fd2118, %fd2117;
	{ // callseq 308, 0
	.param .b64 param0;
	st.param.f64 	[param0], %fd2118;
	.param .b64 param1;
	st.param.f64 	[param1], 0d4000000000000000;
	.param .b64 retval0;
	call.uni (retval0), 
	__internal_accurate_pow, 
	(
	param0, 
	param1
	);
	ld.param.f64 	%fd11416, [retval0];
	} // callseq 308
	setp.lt.s32 	%p3281, %r464, 0;
	neg.f64 	%fd11418, %fd11416;
	selp.f64 	%fd11419, %fd11418, %fd11416, %p3279;
	selp.f64 	%fd11420, %fd11419, %fd11416, %p3281;
	setp.eq.f64 	%p3282, %fd2117, 0d0000000000000000;
	selp.b32 	%r4093, %r464, 0, %p3279;
	or.b32  	%r4094, %r4093, 2146435072;
	selp.b32 	%r4095, %r4094, %r4093, %p3278;
	mov.b32 	%r4096, 0;
	mov.b64 	%fd11421, {%r4096, %r4095};
	selp.f64 	%fd12169, %fd11421, %fd11420, %p3282;
	add.f64 	%fd11422, %fd2117, 0d4000000000000000;
	{
	.reg .b32 %temp; 
	mov.b64 	{%temp, %r4097}, %fd11422;
	}
	and.b32  	%r4098, %r4097, 2146435072;
	setp.ne.s32 	%p3283, %r4098, 2146435072;
	@%p3283 bra 	$L__BB0_1338;
	setp.num.f64 	%p3284, %fd2117, %fd2117;
	@%p3284 bra 	$L__BB0_1336;
	mov.f64 	%fd11423, 0d4000000000000000;
	add.rn.f64 	%fd12169, %fd2117, %fd11423;
	bra.uni 	$L__BB0_1338;
$L__BB0_1300:
	setp.neu.f64 	%p3198, %fd2072, 0d7FF0000000000000;
	@%p3198 bra 	$L__BB0_1302;
	setp.lt.s32 	%p3199, %r453, 0;
	selp.b32 	%r4020, %r3997, %r285, %p3199;
	mov.b32 	%r4021, 0;
	mov.b64 	%fd12163, {%r4021, %r4020};
$L__BB0_1302:
	setp.lt.s32 	%p3200, %r681, 0;
	setp.eq.s32 	%p3201, %r284, 1062207488;
	setp.eq.f64 	%p3203, %fd2071, 0d3FF0000000000000;
	selp.f64 	%fd2077, 0d3FF0000000000000, %fd12163, %p3203;
	ld.global.f64 	%fd11212, [%rd114+720912];
	sub.f64 	%fd2078, %fd11212, %fd2067;
	{
	.reg .b32 %temp; 
	mov.b64 	{%temp, %r454}, %fd2078;
	}
	abs.f64 	%fd2079, %fd2078;
	{ // callseq 300, 0
	.param .b64 param0;
	st.param.f64 	[param0], %fd2079;
	.param .b64 param1;
	st.param.f64 	[param1], 0d4000000000000000;
	.param .b64 retval0;
	call.uni (retval0), 
	__internal_accurate_pow, 
	(
	param0, 
	param1
	);
	ld.param.f64 	%fd11213, [retval0];
	} // callseq 300
	setp.lt.s32 	%p3204, %r454, 0;
	neg.f64 	%fd11215, %fd11213;
	selp.f64 	%fd11216, %fd11215, %fd11213, %p3201;
	selp.f64 	%fd11217, %fd11216, %fd11213, %p3204;
	setp.eq.f64 	%p3205, %fd2078, 0d0000000000000000;
	selp.b32 	%r4022, %r454, 0, %p3201;
	or.b32  	%r4023, %r4022, 2146435072;
	selp.b32 	%r4024, %r4023, %r4022, %p3200;
	mov.b32 	%r4025, 0;
	mov.b64 	%fd11218, {%r4025, %r4024};
	selp.f64 	%fd12164, %fd11218, %fd11217, %p3205;
	add.f64 	%fd11219, %fd2078, 0d4000000000000000;
	{
	.reg .b32 %temp; 
	mov.b64 	{%temp, %r4026}, %fd11219;
	}
	and.b32  	%r4027, %r4026, 2146435072;
	setp.ne.s32 	%p3206, %r4027, 2146435072;
	@%p3206 bra 	$L__BB0_1307;
	setp.num.f64 	%p3207, %fd2078, %fd2078;
	@%p3207 bra 	$L__BB0_1305;
	mov.f64 	%fd11220, 0d4000000000000000;
	add.rn.f64 	%fd12164, %fd2078, %fd11220;
	bra.uni 	$L__BB0_1307;
$L__BB0_1305:
	setp.neu.f64 	%p3208, %fd2079, 0d7FF0000000000000;
	@%p3208 bra 	$L__BB0_1307;
	setp.lt.s32 	%p3209, %r454, 0;
	selp.b32 	%r4029, %r3997, %r285, %p3209;
	mov.b32 	%r4030, 0;
	mov.b64 	%fd12164, {%r4030, %r4029};
$L__BB0_1307:
	setp.lt.s32 	%p3210, %r681, 0;
	setp.eq.s32 	%p3211, %r284, 1062207488;
	setp.eq.f64 	%p3213, %fd2078, 0d3FF0000000000000;
	selp.f64 	%fd11221, 0d3FF0000000000000, %fd12164, %p3213;
	add.f64 	%fd2084, %fd2077, %fd11221;
	ld.global.f64 	%fd11222, [%rd114+720920];
	sub.f64 	%fd2085, %fd11222, %fd2068;
	{
	.reg .b32 %temp; 
	mov.b64 	{%temp, %r455}, %fd2085;
	}
	abs.f64 	%fd2086, %fd2085;
	{ // callseq 301, 0
	.param .b64 param0;
	st.param.f64 	[param0], %fd2086;
	.param .b64 param1;
	st.param.f64 	[param1], 0d4000000000000000;
	.param .b64 retval0;
	call.uni (retval0), 
	__internal_accurate_pow, 
	(
	param0, 
	param1
	);
	ld.param.f64 	%fd11223, [retval0];
	} // callseq 301
	setp.lt.s32 	%p3214, %r455, 0;
	neg.f64 	%fd11225, %fd11223;
	selp.f64 	%fd11226, %fd11225, %fd11223, %p3211;
	selp.f64 	%fd11227, %fd11226, %fd11223, %p3214;
	setp.eq.f64 	%p3215, %fd2085, 0d0000000000000000;
	selp.b32 	%r4031, %r455, 0, %p3211;
	or.b32  	%r4032, %r4031, 2146435072;
	selp.b32 	%r4033, %r4032, %r4031, %p3210;
	mov.b32 	%r4034, 0;
	mov.b64 	%fd11228, {%r4034, %r4033};
	selp.f64 	%fd12165, %fd11228, %fd11227, %p3215;
	add.f64 	%fd11229, %fd2085, 0d4000000000000000;
	{
	.reg .b32 %temp; 
	mov.b64 	{%temp, %r4035}, %fd11229;
	}
	and.b32  	%r4036, %r4035, 2146435072;
	setp.ne.s32 	%p3216, %r4036, 2146435072;
	@%p3216 bra 	$L__BB0_1312;
	setp.num.f64 	%p3217, %fd2085, %fd2085;
	@%p3217 bra 	$L__BB0_1310;
	mov.f64 	%fd11230, 0d4000000000000000;
	add.rn.f64 	%fd12165, %fd2085, %fd11230;
	bra.uni 	$L__BB0_1312;
$L__BB0_1310:
	setp.neu.f64 	%p3218, %fd2086, 0d7FF0000000000000;
	@%p3218 bra 	$L__BB0_1312;
	setp.lt.s32 	%p3219, %r455, 0;
	selp.b32 	%r4038, %r3997, %r285, %p3219;
	mov.b32 	%r4039, 0;
	mov.b64 	%fd12165, {%r4039, %r4038};
$L__BB0_1312:
	setp.lt.s32 	%p3220, %r681, 0;
	setp.eq.s32 	%p3221, %r284, 1062207488;
	setp.eq.f64 	%p3223, %fd2085, 0d3FF0000000000000;
	selp.f64 	%fd11231, 0d3FF0000000000000, %fd12165, %p3223;
	add.f64 	%fd2091, %fd2084, %fd11231;
	mad.lo.s64 	%rd115, %rd113, -40, %rd114;
	st.global.f64 	[%rd115+816952], %fd2091;
	ld.global.f64 	%fd2092, [%rd114+720904];
	{
	.reg .b32 %temp; 
	mov.b64 	{%temp, %r456}, %fd2092;
	}
	abs.f64 	%fd2093, %fd2092;
	{ // callseq 302, 0
	.param .b64 param0;
	st.param.f64 	[param0], %fd2093;
	.param .b64 param1;
	st.param.f64 	[param1], 0d4000000000000000;
	.param .b64 retval0;
	call.uni (retval0), 
	__internal_accurate_pow, 
	(
	param0, 
	param1
	);
	ld.param.f64 	%fd11232, [retval0];
	} // callseq 302
	setp.lt.s32 	%p3224, %r456, 0;
	neg.f64 	%fd11234, %fd11232;
	selp.f64 	%fd11235, %fd11234, %fd11232, %p3221;
	selp.f64 	%fd11236, %fd11235, %fd11232, %p3224;
	setp.eq.f64 	%p3225, %fd2092, 0d0000000000000000;
	selp.b32 	%r4040, %r456, 0, %p3221;
	or.b32  	%r4041, %r4040, 2146435072;
	selp.b32 	%r4042, %r4041, %r4040, %p3220;
	mov.b32 	%r4043, 0;
	mov.b64 	%fd11237, {%r4043, %r4042};
	selp.f64 	%fd12166, %fd11237, %fd11236, %p3225;
	add.f64 	%fd11238, %fd2092, 0d4000000000000000;
	{
	.reg .b32 %temp; 
	mov.b64 	{%temp, %r4044}, %fd11238;
	}
	and.b32  	%r4045, %r4044, 2146435072;
	setp.ne.s32 	%p3226, %r4045, 2146435072;
	@%p3226 bra 	$L__BB0_1317;
	setp.num.f64 	%p3227, %fd2092, %fd2092;
	@%p3227 bra 	$L__BB0_1315;
	mov.f64 	%fd11239, 0d4000000000000000;
	add.rn.f64 	%fd12166, %fd2092, %fd11239;
	bra.uni 	$L__BB0_1317;
$L__BB0_1315:
	setp.neu.f64 	%p3228, %fd2093, 0d7FF0000000000000;
	@%p3228 bra 	$L__BB0_1317;
	setp.lt.s32 	%p3229, %r456, 0;
	selp.b32 	%r4047, %r3997, %r285, %p3229;
	mov.b32 	%r4048, 0;
	mov.b64 	%fd12166, {%r4048, %r4047};
$L__BB0_1317:
	setp.lt.s32 	%p3230, %r681, 0;
	setp.eq.s32 	%p3231, %r284, 1062207488;
	setp.eq.f64 	%p3233, %fd2092, 0d3FF0000000000000;
	selp.f64 	%fd2098, 0d3FF0000000000000, %fd12166, %p3233;
	ld.global.f64 	%fd2099, [%rd114+720912];
	{
	.reg .b32 %temp; 
	mov.b64 	{%temp, %r457}, %fd2099;
	}
	abs.f64 	%fd2100, %fd2099;
	{ // callseq 303, 0
	.param .b64 param0;
	st.param.f64 	[param0], %fd2100;
	.param .b64 param1;
	st.param.f64 	[param1], 0d4000000000000000;
	.param .b64 retval0;
	call.uni (retval0), 
	__internal_accurate_pow, 
	(
	param0, 
	param1
	);
	ld.param.f64 	%fd11240, [retval0];
	} // callseq 303
	setp.lt.s32 	%p3234, %r457, 0;
	neg.f64 	%fd11242, %fd11240;
	selp.f64 	%fd11243, %fd11242, %fd11240, %p3231;
	selp.f64 	%fd11244, %fd11243, %fd11240, %p3234;
	setp.eq.f64 	%p3235, %fd2099, 0d0000000000000000;
	selp.b32 	%r4049, %r457, 0, %p3231;
	or.b32  	%r4050, %r4049, 2146435072;
	selp.b32 	%r4051, %r4050, %r4049, %p3230;
	mov.b32 	%r4052, 0;
	mov.b64 	%fd11245, {%r4052, %r4051};
	selp.f64 	%fd12167, %fd11245, %fd11244, %p3235;
	add.f64 	%fd11246, %fd2099, 0d4000000000000000;
	{
	.reg .b32 %temp; 
	mov.b64 	{%temp, %r4053}, %fd11246;
	}
	and.b32  	%r4054, %r4053, 2146435072;
	setp.ne.s32 	%p3236, %r4054, 2146435072;
	@%p3236 bra 	$L__BB0_1322;
	setp.num.f64 	%p3237, %fd2099, %fd2099;
	@%p3237 bra 	$L__BB0_1320;
	mov.f64 	%fd11247, 0d4000000000000000;
	add.rn.f64 	%fd12167, %fd2099, %fd11247;
	bra.uni 	$L__BB0_1322;
$L__BB0_1320:
	setp.neu.f64 	%p3238, %fd2100, 0d7FF0000000000000;
	@%p3238 bra 	$L__BB0_1322;
	setp.lt.s32 	%p3239, %r457, 0;
	selp.b32 	%r4056, %r3997, %r285, %p3239;
	mov.b32 	%r4057, 0;
	mov.b64 	%fd12167, {%r4057, %r4056};
$L__BB0_1322:
	setp.lt.s32 	%p3240, %r681, 0;
	setp.eq.s32 	%p3241, %r284, 1062207488;
	setp.eq.f64 	%p3243, %fd2099, 0d3FF0000000000000;
	selp.f64 	%fd11248, 0d3FF0000000000000, %fd12167, %p3243;
	add.f64 	%fd2105, %fd2098, %fd11248;
	ld.global.f64 	%fd2106, [%rd114+720920];
	{
	.reg .b32 %temp; 
	mov.b64 	{%temp, %r458}, %fd2106;
	}
	abs.f64 	%fd2107, %fd2106;
	{ // callseq 304, 0
	.param .b64 param0;
	st.param.f64 	[param0], %fd2107;
	.param .b64 param1;
	st.param.f64 	[param1], 0d4000000000000000;
	.param .b64 retval0;
	call.uni (retval0), 
	__internal_accurate_pow, 
	(
	param0, 
	param1
	);
	ld.param.f64 	%fd11249, [retval0];
	} // callseq 304
	setp.lt.s32 	%p3244, %r458, 0;
	neg.f64 	%fd11251, %fd11249;
	selp.f64 	%fd11252, %fd11251, %fd11249, %p3241;
	selp.f64 	%fd11253, %fd11252, %fd11249, %p3244;
	setp.eq.f64 	%p3245, %fd2106, 0d0000000000000000;
	selp.b32 	%r4058, %r458, 0, %p3241;
	or.b32  	%r4059, %r4058, 2146435072;
	selp.b32 	%r4060, %r4059, %r4058, %p3240;
	mov.b32 	%r4061, 0;
	mov.b64 	%fd11254, {%r4061, %r4060};
	selp.f64 	%fd12168, %fd11254, %fd11253, %p3245;
	add.f64 	%fd11255, %fd2106, 0d4000000000000000;
	{
	.reg .b32 %temp; 
	mov.b64 	{%temp, %r4062}, %fd11255;
	}
	and.b32  	%r4063, %r4062, 2146435072;
	setp.ne.s32 	%p3246, %r4063, 2146435072;
	@%p3246 bra 	$L__BB0_1327;
	setp.num.f64 	%p3247, %fd2106, %fd2106;
	@%p3247 bra 	$L__BB0_1325;
	mov.f64 	%fd11256, 0d4000000000000000;
	add.rn.f64 	%fd12168, %fd2106, %fd11256;
	bra.uni 	$L__BB0_1327;
$L__BB0_1325:
	setp.neu.f64 	%p3248, %fd2107, 0d7FF0000000000000;
	@%p3248 bra 	$L__BB0_1327;
	setp.lt.s32 	%p3249, %r458, 0;
	selp.b32 	%r4065, %r3997, %r285, %p3249;
	mov.b32 	%r4066, 0;
	mov.b64 	%fd12168, {%r4066, %r4065};
$L__BB0_1327:
	cvt.u32.u64 	%r4067, %rd113;
	setp.eq.f64 	%p3250, %fd2106, 0d3FF0000000000000;
	selp.f64 	%fd11257, 0d3FF0000000000000, %fd12168, %p3250;
	add.f64 	%fd11258, %fd2105, %fd11257;
	st.global.f64 	[%rd115+832960], %fd11258;
	st.global.f64 	[%rd115+848968], %fd2069;
	sqrt.rn.f64 	%fd11259, %fd2091;
	st.global.f64 	[%rd115+880984], %fd11259;
	sqrt.rn.f64 	%fd11260, %fd11258;
	st.global.f64 	[%rd115+864976], %fd11260;
	st.global.f64 	[%rd115+896992], %fd2070;
	mov.b64 	%rd767, 4607182418800017408;
	st.global.u64 	[%rd112+-8], %rd767;
	ld.global.f64 	%fd11261, [%rd89+977032];
	neg.f64 	%fd11262, %fd11261;
	ld.global.f64 	%fd11263, [%rd115+832960];
	ld.global.u64 	%rd768, [%rd89+1065224];
	ld.f64 	%fd11264, [%rd768+144];
	add.f64 	%fd11265, %fd11263, %fd11264;
	div.rn.f64 	%fd11266, %fd11262, %fd11265;
	st.global.f64 	[%rd115+913000], %fd11266;
	ld.global.f64 	%fd11267, [%rd89+977040];
	neg.f64 	%fd11268, %fd11267;
	ld.global.f64 	%fd11269, [%rd115+816952];
	ld.global.u64 	%rd769, [%rd89+1065224];
	ld.f64 	%fd11270, [%rd769+248];
	add.f64 	%fd11271, %fd11269, %fd11270;
	div.rn.f64 	%fd11272, %fd11268, %fd11271;
	st.global.f64 	[%rd115+929008], %fd11272;
	ld.global.f64 	%fd11273, [%rd89+977048];
	neg.f64 	%fd11274, %fd11273;
	ld.global.f64 	%fd11275, [%rd115+848968];
	ld.global.u64 	%rd770, [%rd89+1065224];
	ld.f64 	%fd11276, [%rd770+248];
	add.f64 	%fd11277, %fd11275, %fd11276;
	div.rn.f64 	%fd11278, %fd11274, %fd11277;
	st.global.f64 	[%rd115+945016], %fd11278;
	mad.lo.s64 	%rd771, %rd113, 40, %rd115;
	ld.global.f64 	%fd11279, [%rd114+720928];
	ld.global.f64 	%fd11280, [%rd114+720936];
	ld.global.f64 	%fd11281, [%rd114+720944];
	st.global.f64 	[%rd771+624856], %fd11279;
	st.global.f64 	[%rd771+624864], %fd11280;
	st.global.f64 	[%rd771+624872], %fd11281;
	ld.global.f64 	%fd11282, [%rd115+913000];
	ld.global.f64 	%fd11283, [%rd114+720904];
	mul.f64 	%fd11284, %fd11282, %fd11283;
	ld.global.f64 	%fd11285, [%rd114+720912];
	mul.f64 	%fd11286, %fd11282, %fd11285;
	ld.global.f64 	%fd11287, [%rd114+720920];
	mul.f64 	%fd11288, %fd11282, %fd11287;
	ld.global.f64 	%fd11289, [%rd115+864976];
	div.rn.f64 	%fd11290, %fd11284, %fd11289;
	div.rn.f64 	%fd11291, %fd11286, %fd11289;
	div.rn.f64 	%fd11292, %fd11288, %fd11289;
	sub.f64 	%fd11293, %fd11283, %fd2066;
	sub.f64 	%fd11294, %fd11285, %fd2067;
	sub.f64 	%fd11295, %fd11287, %fd2068;
	ld.global.f64 	%fd11296, [%rd115+929008];
	mul.f64 	%fd11297, %fd11293, %fd11296;
	mul.f64 	%fd11298, %fd11294, %fd11296;
	mul.f64 	%fd11299, %fd11296, %fd11295;
	ld.global.f64 	%fd11300, [%rd115+880984];
	div.rn.f64 	%fd11301, %fd11297, %fd11300;
	div.rn.f64 	%fd11302, %fd11298, %fd11300;
	div.rn.f64 	%fd11303, %fd11299, %fd11300;
	add.f64 	%fd11304, %fd11290, %fd11301;
	add.f64 	%fd11305, %fd11291, %fd11302;
	add.f64 	%fd11306, %fd11292, %fd11303;
	ld.global.f64 	%fd11307, [%rd115+945016];
	mul.f64 	%fd11308, %fd2066, %fd11307;
	mul.f64 	%fd11309, %fd2067, %fd11307;
	mul.f64 	%fd11310, %fd2068, %fd11307;
	ld.global.f64 	%fd11311, [%rd115+896992];
	div.rn.f64 	%fd11312, %fd11308, %fd11311;
	div.rn.f64 	%fd11313, %fd11309, %fd11311;
	div.rn.f64 	%fd11314, %fd11310, %fd11311;
	add.f64 	%fd11315, %fd11304, %fd11312;
	add.f64 	%fd11316, %fd11305, %fd11313;
	add.f64 	%fd11317, %fd11306, %fd11314;
	st.global.f64 	[%rd114+624880], %fd11315;
	st.global.f64 	[%rd114+624888], %fd11316;
	st.global.f64 	[%rd114+624896], %fd11317;
	add.s32 	%r4312, %r4067, 1;
	setp.eq.s32 	%p3251, %r4312, %r451;
	@%p3251 bra 	$L__BB0_1292;
	bra.uni 	$L__BB0_1261;
$L__BB0_1328:
	setp.lt.s32 	%p3339, %r438, 1;
	@%p3339 bra 	$L__BB0_1331;
	mov.b32 	%r4315, 0;
$L__BB0_1330:
	mul.wide.u32 	%rd787, %r4315, 48;
	add.s64 	%rd788, %rd89, %rd787;
	ld.global.u64 	%rd789, [%rd89+1065224];
	ld.f64 	%fd11530, [%rd789+192568];
	ld.global.f64 	%fd11531, [%rd788+624856];
	mul.f64 	%fd11532, %fd11530, %fd11531;
	ld.global.f64 	%fd11533, [%rd788+624864];
	mul.f64 	%fd11534, %fd11530, %fd11533;
	ld.global.f64 	%fd11535, [%rd788+624872];
	mul.f64 	%fd11536, %fd11530, %fd11535;
	ld.global.f64 	%fd11537, [%rd788+624880];
	mul.f64 	%fd11538, %fd11530, %fd11537;
	ld.global.f64 	%fd11539, [%rd788+624888];
	mul.f64 	%fd11540, %fd11530, %fd11539;
	ld.global.f64 	%fd11541, [%rd788+624896];
	mul.f64 	%fd11542, %fd11530, %fd11541;
	div.rn.f64 	%fd11543, %fd11532, 0d4008000000000000;
	div.rn.f64 	%fd11544, %fd11534, 0d4008000000000000;
	div.rn.f64 	%fd11545, %fd11536, 0d4008000000000000;
	div.rn.f64 	%fd11546, %fd11538, 0d4008000000000000;
	div.rn.f64 	%fd11547, %fd11540, 0d4008000000000000;
	div.rn.f64 	%fd11548, %fd11542, 0d4008000000000000;
	ld.global.f64 	%fd11549, [%rd788+528808];
	ld.global.f64 	%fd11550, [%rd788+528816];
	ld.global.f64 	%fd11551, [%rd788+528824];
	add.f64 	%fd11552, %fd11543, %fd11549;
	add.f64 	%fd11553, %fd11544, %fd11550;
	add.f64 	%fd11554, %fd11545, %fd11551;
	ld.global.f64 	%fd11555, [%rd788+528832];
	ld.global.f64 	%fd11556, [%rd788+528840];
	ld.global.f64 	%fd11557, [%rd788+528848];
	add.f64 	%fd11558, %fd11546, %fd11555;
	add.f64 	%fd11559, %fd11547, %fd11556;
	add.f64 	%fd11560, %fd11548, %fd11557;
	st.global.f64 	[%rd788+528808], %fd11552;
	st.global.f64 	[%rd788+528816], %fd11553;
	st.global.f64 	[%rd788+528824], %fd11554;
	st.global.f64 	[%rd788+528832], %fd11558;
	st.global.f64 	[%rd788+528840], %fd11559;
	st.global.f64 	[%rd788+528848], %fd11560;
	ld.global.u64 	%rd790, [%rd89+1065224];
	add.s64 	%rd791, %rd790, %rd787;
	ld.f64 	%fd11561, [%rd790+192568];
	ld.f64 	%fd11562, [%rd791+336];
	ld.f64 	%fd11563, [%rd791+344];
	ld.f64 	%fd11564, [%rd791+352];
	fma.rn.f64 	%fd11565, %fd11561, %fd11531, %fd11562;
	fma.rn.f64 	%fd11566, %fd11561, %fd11533, %fd11563;
	fma.rn.f64 	%fd11567, %fd11561, %fd11535, %fd11564;
	ld.f64 	%fd11568, [%rd791+360];
	ld.f64 	%fd11569, [%rd791+368];
	ld.f64 	%fd11570, [%rd791+376];
	fma.rn.f64 	%fd11571, %fd11561, %fd11537, %fd11568;
	fma.rn.f64 	%fd11572, %fd11561, %fd11539, %fd11569;
	fma.rn.f64 	%fd11573, %fd11561, %fd11541, %fd11570;
	st.global.f64 	[%rd788+720904], %fd11565;
	st.global.f64 	[%rd788+720912], %fd11566;
	st.global.f64 	[%rd788+720920], %fd11567;
	st.global.f64 	[%rd788+720928], %fd11571;
	st.global.f64 	[%rd788+720936], %fd11572;
	st.global.f64 	[%rd788+720944], %fd11573;
	add.s32 	%r4315, %r4315, 1;
	setp.ne.s32 	%p3340, %r4315, %r438;
	@%p3340 bra 	$L__BB0_1330;
$L__BB0_1331:
	ld.global.u64 	%rd792, [%rd89+1065224];
	ld.u32 	%r473, [%rd792+192432];
	mul.wide.s32 	%rd793, %r473, 48;
	add.s64 	%rd794, %rd101, %rd793;
	ld.global.f64 	%fd2158, [%rd794+-48];
	ld.global.f64 	%fd2159, [%rd794+-40];
	ld.global.f64 	%fd2160, [%rd794+-32];
	setp.lt.s32 	%p3341, %r473, 1;
	@%p3341 bra 	$L__BB0_1364;
	setp.lt.s32 	%p3342, %r681, 0;
	setp.eq.s32 	%p3343, %r284, 1062207488;
	{
	.reg .b32 %temp; 
	mov.b64 	{%temp, %r4150}, %fd2158;
	}
	abs.f64 	%fd11574, %fd2158;
	{ // callseq 314, 0
	.param .b64 param0;
	st.param.f64 	[param0], %fd11574;
	.param .b64 param1;
	st.param.f64 	[param1], 0d4000000000000000;
	.param .b64 retval0;
	call.uni (retval0), 
	__internal_accurate_pow, 
	(
	param0, 
	param1
	);
	ld.param.f64 	%fd11575, [retval0];
	} // callseq 314
	setp.lt.s32 	%p3345, %r4150, 0;
	neg.f64 	%fd11577, %fd11575;
	selp.f64 	%fd11578, %fd11577, %fd11575, %p3343;
	selp.f64 	%fd11579, %fd11578, %fd11575, %p3345;
	setp.eq.f64 	%p3346, %fd2158, 0d0000000000000000;
	selp.b32 	%r4151, %r4150, 0, %p3343;
	or.b32  	%r4152, %r4151, 2146435072;
	selp.b32 	%r4153, %r4152, %r4151, %p3342;
	mov.b32 	%r4316, 0;
	mov.b64 	%fd11580, {%r4316, %r4153};
	add.f64 	%fd11581, %fd2158, 0d4000000000000000;
	{
	.reg .b32 %temp; 
	mov.b64 	{%temp, %r4154}, %fd11581;
	}
	and.b32  	%r4155, %r4154, 2146435072;
	setp.eq.s32 	%p3347, %r4155, 2146435072;
	setp.nan.f64 	%p3348, %fd2158, %fd2158;
	setp.neu.f64 	%p3349, %fd11574, 0d7FF0000000000000;
	and.b32  	%r4156, %r681, 2147483647;
	setp.ne.s32 	%p3350, %r4156, 1071644672;
	and.pred  	%p7, %p3343, %p3350;
	selp.b32 	%r4157, %r286, %r285, %p7;
	selp.b32 	%r4158, %r4157, %r285, %p3345;
	mov.b64 	%fd11582, {%r4316, %r4158};
	mov.f64 	%fd11583, 0d4000000000000000;
	add.rn.f64 	%fd11584, %fd2158, %fd11583;
	setp.eq.f64 	%p3352, %fd2158, 0d3FF0000000000000;
	{
	.reg .b32 %temp; 
	mov.b64 	{%temp, %r4159}, %fd2159;
	}
	abs.f64 	%fd11585, %fd2159;
	{ // callseq 315, 0
	.param .b64 param0;
	st.param.f64 	[param0], %fd11585;
	.param .b64 param1;
	st.param.f64 	[param1], 0d4000000000000000;
	.param .b64 retval0;
	call.uni (retval0), 
	__internal_accurate_pow, 
	(
	param0, 
	param1
	);
	ld.param.f64 	%fd11586, [retval0];
	} // callseq 315
	setp.lt.s32 	%p3353, %r4159, 0;
	neg.f64 	%fd11588, %fd11586;
	selp.f64 	%fd11589, %fd11588, %fd11586, %p3343;
	selp.f64 	%fd11590, %fd11589, %fd11586, %p3353;
	setp.eq.f64 	%p3354, %fd2159, 0d0000000000000000;
	selp.b32 	%r4160, %r4159, 0, %p3343;
	or.b32  	%r4161, %r4160, 2146435072;
	selp.b32 	%r4162, %r4161, %r4160, %p3342;
	mov.b64 	%fd11591, {%r4316, %r4162};
	add.f64 	%fd11592, %fd2159, 0d4000000000000000;
	{
	.reg .b32 %temp; 
	mov.b64 	{%temp, %r4163}, %fd11592;
	}
	and.b32  	%r4164, %r4163, 2146435072;
	setp.eq.s32 	%p3355, %r4164, 2146435072;
	setp.nan.f64 	%p3356, %fd2159, %fd2159;
	setp.neu.f64 	%p3357, %fd11585, 0d7FF0000000000000;
	selp.b32 	%r4165, %r4157, %r285, %p3353;
	mov.b64 	%fd11593, {%r4316, %r4165};
	add.rn.f64 	%fd11594, %fd2159, %fd11583;
	setp.eq.f64 	%p3358, %fd2159, 0d3FF0000000000000;
	{
	.reg .b32 %temp; 
	mov.b64 	{%temp, %r4166}, %fd2160;
	}
	abs.f64 	%fd11595, %fd2160;
	{ // callseq 316, 0
	.param .b64 param0;
	st.param.f64 	[param0], %fd11595;
	.param .b64 param1;
	st.param.f64 	[param1], 0d4000000000000000;
	.param .b64 retval0;
	call.uni (retval0), 
	__internal_accurate_pow, 
	(
	param0, 
	param1
	);
	ld.param.f64 	%fd11596, [retval0];
	} // callseq 316
	setp.lt.s32 	%p3359, %r4166, 0;
	neg.f64 	%fd11598, %fd11596;
	selp.f64 	%fd11599, %fd11598, %fd11596, %p3343;
	selp.f64 	%fd11600, %fd11599, %fd11596, %p3359;
	setp.eq.f64 	%p3360, %fd2160, 0d0000000000000000;
	selp.b32 	%r4167, %r4166, 0, %p3343;
	or.b32  	%r4168, %r4167, 2146435072;
	selp.b32 	%r4169, %r4168, %r4167, %p3342;
	mov.b64 	%fd11601, {%r4316, %r4169};
	add.f64 	%fd11602, %fd2160, 0d4000000000000000;
	{
	.reg .b32 %temp; 
	mov.b64 	{%temp, %r4170}, %fd11602;
	}
	and.b32  	%r4171, %r4170, 2146435072;
	setp.eq.s32 	%p3361, %r4171, 2146435072;
	setp.nan.f64 	%p3362, %fd2160, %fd2160;
	setp.neu.f64 	%p3363, %fd11595, 0d7FF0000000000000;
	selp.b32 	%r4172, %r4157, %r285, %p3359;
	mov.b64 	%fd11603, {%r4316, %r4172};
	add.rn.f64 	%fd11604, %fd2160, %fd11583;
	setp.eq.f64 	%p3364, %fd2160, 0d3FF0000000000000;
	mul.wide.s32 	%rd795, %r473, 8;
	add.s64 	%rd120, %rd102, %rd795;
	selp.f64 	%fd11605, %fd11580, %fd11579, %p3346;
	selp.f64 	%fd11606, %fd11584, %fd11605, %p3348;
	selp.f64 	%fd11607, %fd11606, %fd11582, %p3349;
	selp.f64 	%fd11608, %fd11607, %fd11605, %p3347;
	selp.f64 	%fd11609, 0d3FF0000000000000, %fd11608, %p3352;
	selp.f64 	%fd11610, %fd11591, %fd11590, %p3354;
	selp.f64 	%fd11611, %fd11594, %fd11610, %p3356;
	selp.f64 	%fd11612, %fd11611, %fd11593, %p3357;
	selp.f64 	%fd11613, %fd11612, %fd11610, %p3355;
	selp.f64 	%fd11614, 0d3FF0000000000000, %fd11613, %p3358;
	add.f64 	%fd11615, %fd11609, %fd11614;
	selp.f64 	%fd11616, %fd11601, %fd11600, %p3360;
	selp.f64 	%fd11617, %fd11604, %fd11616, %p3362;
	selp.f64 	%fd11618, %fd11617, %fd11603, %p3363;
	selp.f64 	%fd11619, %fd11618, %fd11616, %p3361;
	selp.f64 	%fd11620, 0d3FF0000000000000, %fd11619, %p3364;
	add.f64 	%fd2161, %fd11615, %fd11620;
	sqrt.rn.f64 	%fd2162, %fd2161;
$L__BB0_1333:
	setp.lt.s32 	%p3365, %r681, 0;
	setp.eq.s32 	%p3366, %r284, 1062207488;
	cvt.u64.u32 	%rd121, %r4316;
	mul.wide.u32 	%rd796, %r4316, 48;
	add.s64 	%rd122, %rd89, %rd796;
	ld.global.f64 	%fd11621, [%rd122+720904];
	sub.f64 	%fd2163, %fd11621, %fd2158;
	{
	.reg .b32 %temp; 
	mov.b64 	{%temp, %r476}, %fd2163;
	}
	abs.f64 	%fd2164, %fd2163;
	{ // callseq 317, 0
	.param .b64 param0;
	st.param.f64 	[param0], %fd2164;
	.param .b64 param1;
	st.param.f64 	[param1], 0d4000000000000000;
	.param .b64 retval0;
	call.uni (retval0), 
	__internal_accurate_pow, 
	(
	param0, 
	param1
	);
	ld.param.f64 	%fd11622, [retval0];
	} // callseq 317
	setp.lt.s32 	%p3368, %r476, 0;
	neg.f64 	%fd11624, %fd11622;
	selp.f64 	%fd11625, %fd11624, %fd11622, %p3366;
	selp.f64 	%fd11626, %fd11625, %fd11622, %p3368;
	setp.eq.f64 	%p3369, %fd2163, 0d0000000000000000;
	selp.b32 	%r4173, %r476, 0, %p3366;
	or.b32  	%r4174, %r4173, 2146435072;
	selp.b32 	%r4175, %r4174, %r4173, %p3365;
	mov.b32 	%r4176, 0;
	mov.b64 	%fd11627, {%r4176, %r4175};
	selp.f64 	%fd12175, %fd11627, %fd11626, %p3369;
	add.f64 	%fd11628, %fd2163, 0d4000000000000000;
	{
	.reg .b32 %temp; 
	mov.b64 	{%temp, %r4177}, %fd11628;
	}
	and.b32  	%r4178, %r4177, 2146435072;
	setp.ne.s32 	%p3370, %r4178, 2146435072;
	@%p3370 bra 	$L__BB0_1376;
	setp.num.f64 	%p3371, %fd2163, %fd2163;
	@%p3371 bra 	$L__BB0_1374;
	mov.f64 	%fd11629, 0d4000000000000000;
	add.rn.f64 	%fd12175, %fd2163, %fd11629;
	bra.uni 	$L__BB0_1376;
$L__BB0_1336:
	setp.neu.f64 	%p3285, %fd2118, 0d7FF0000000000000;
	@%p3285 bra 	$L__BB0_1338;
	setp.lt.s32 	%p3286, %r464, 0;
	selp.b32 	%r4100, %r4077, %r285, %p3286;
	mov.b32 	%r4101, 0;
	mov.b64 	%fd12169, {%r4101, %r4100};
$L__BB0_1338:
	setp.lt.s32 	%p3287, %r681, 0;
	setp.eq.s32 	%p3288, %r284, 1062207488;
	setp.eq.f64 	%p3290, %fd2117, 0d3FF0000000000000;
	selp.f64 	%fd2123, 0d3FF0000000000000, %fd12169, %p3290;
	ld.global.f64 	%fd11424, [%rd118+720912];
	sub.f64 	%fd2124, %fd11424, %fd2113;
	{
	.reg .b32 %temp; 
	mov.b64 	{%temp, %r465}, %fd2124;
	}
	abs.f64 	%fd2125, %fd2124;
	{ // callseq 309, 0
	.param .b64 param0;
	st.param.f64 	[param0], %fd2125;
	.param .b64 param1;
	st.param.f64 	[param1], 0d4000000000000000;
	.param .b64 retval0;
	call.uni (retval0), 
	__internal_accurate_pow, 
	(
	param0, 
	param1
	);
	ld.param.f64 	%fd11425, [retval0];
	} // callseq 309
	setp.lt.s32 	%p3291, %r465, 0;
	neg.f64 	%fd11427, %fd11425;
	selp.f64 	%fd11428, %fd11427, %fd11425, %p3288;
	selp.f64 	%fd11429, %fd11428, %fd11425, %p3291;
	setp.eq.f64 	%p3292, %fd2124, 0d0000000000000000;
	selp.b32 	%r4102, %r465, 0, %p3288;
	or.b32  	%r4103, %r4102, 2146435072;
	selp.b32 	%r4104, %r4103, %r4102, %p3287;
	mov.b32 	%r4105, 0;
	mov.b64 	%fd11430, {%r4105, %r4104};
	selp.f64 	%fd12170, %fd11430, %fd11429, %p3292;
	add.f64 	%fd11431, %fd2124, 0d4000000000000000;
	{
	.reg .b32 %temp; 
	mov.b64 	{%temp, %r4106}, %fd11431;
	}
	and.b32  	%r4107, %r4106, 2146435072;
	setp.ne.s32 	%p3293, %r4107, 2146435072;
	@%p3293 bra 	$L__BB0_1343;
	setp.num.f64 	%p3294, %fd2124, %fd2124;
	@%p3294 bra 	$L__BB0_1341;
	mov.f64 	%fd11432, 0d4000000000000000;
	add.rn.f64 	%fd12170, %fd2124, %fd11432;
	bra.uni 	$L__BB0_1343;
$L__BB0_1341:
	setp.neu.f64 	%p3295, %fd2125, 0d7FF0000000000000;
	@%p3295 bra 	$L__BB0_1343;
	setp.lt.s32 	%p3296, %r465, 0;
	selp.b32 	%r4109, %r4077, %r285, %p3296;
	mov.b32 	%r4110, 0;
	mov.b64 	%fd12170, {%r4110, %r4109};
$L__BB0_1343:
	setp.lt.s32 	%p3297, %r681, 0;
	setp.eq.s32 	%p3298, %r284, 1062207488;
	setp.eq.f64 	%p3300, %fd2124, 0d3FF0000000000000;
	selp.f64 	%fd11433, 0d3FF0000000000000, %fd12170, %p3300;
	add.f64 	%fd2130, %fd2123, %fd11433;
	ld.global.f64 	%fd11434, [%rd118+720920];
	sub.f64 	%fd2131, %fd11434, %fd2114;
	{
	.reg .b32 %temp; 
	mov.b64 	{%temp, %r466}, %fd2131;
	}
	abs.f64 	%fd2132, %fd2131;
	{ // callseq 310, 0
	.param .b64 param0;
	st.param.f64 	[param0], %fd2132;
	.param .b64 param1;
	st.param.f64 	[param1], 0d4000000000000000;
	.param .b64 retval0;
	call.uni (retval0), 
	__internal_accurate_pow, 
	(
	param0, 
	param1
	);
	ld.param.f64 	%fd11435, [retval0];
	} // callseq 310
	setp.lt.s32 	%p3301, %r466, 0;
	neg.f64 	%fd11437, %fd11435;
	selp.f64 	%fd11438, %fd11437, %fd11435, %p3298;
	selp.f64 	%fd11439, %fd11438, %fd11435, %p3301;
	setp.eq.f64 	%p3302, %fd2131, 0d0000000000000000;
	selp.b32 	%r4111, %r466, 0, %p3298;
	or.b32  	%r4112, %r4111, 2146435072;
	selp.b32 	%r4113, %r4112, %r4111, %p3297;
	mov.b32 	%r4114, 0;
	mov.b64 	%fd11440, {%r4114, %r4113};
	selp.f64 	%fd12171, %fd11440, %fd11439, %p3302;
	add.f64 	%fd11441, %fd2131, 0d4000000000000000;
	{
	.reg .b32 %temp; 
	mov.b64 	{%temp, %r4115}, %fd11441;
	}
	and.b32  	%r4116, %r4115, 2146435072;
	setp.ne.s32 	%p3303, %r4116, 2146435072;
	@%p3303 bra 	$L__BB0_1348;
	setp.num.f64 	%p3304, %fd2131, %fd2131;
	@%p3304 bra 	$L__BB0_1346;
	mov.f64 	%fd11442, 0d4000000000000000;
	add.rn.f64 	%fd12171, %fd2131, %fd11442;
	bra.uni 	$L__BB0_1348;
$L__BB0_1346:
	setp.neu.f64 	%p3305, %fd2132, 0d7FF0000000000000;
	@%p3305 bra 	$L__BB0_1348;
	setp.lt.s32 	%p3306, %r466, 0;
	selp.b32 	%r4118, %r4077, %r285, %p3306;
	mov.b32 	%r4119, 0;
	mov.b64 	%fd12171, {%r4119, %r4118};
$L__BB0_1348:
	setp.lt.s32 	%p3307, %r681, 0;
	setp.eq.s32 	%p3308, %r284, 1062207488;
	setp.eq.f64 	%p3310, %fd2131, 0d3FF0000000000000;
	selp.f64 	%fd11443, 0d3FF0000000000000, %fd12171, %p3310;
	add.f64 	%fd2137, %fd2130, %fd11443;
	mad.lo.s64 	%rd119, %rd117, -40, %rd118;
	st.global.f64 	[%rd119+816952], %fd2137;
	ld.global.f64 	%fd2138, [%rd118+720904];
	{
	.reg .b32 %temp; 
	mov.b64 	{%temp, %r467}, %fd2138;
	}
	abs.f64 	%fd2139, %fd2138;
	{ // callseq 311, 0
	.param .b64 param0;
	st.param.f64 	[param0], %fd2139;
	.param .b64 param1;
	st.param.f64 	[param1], 0d4000000000000000;
	.param .b64 retval0;
	call.uni (retval0), 
	__internal_accurate_pow, 
	(
	param0, 
	param1
	);
	ld.param.f64 	%fd11444, [retval0];
	} // callseq 311
	setp.lt.s32 	%p3311, %r467, 0;
	neg.f64 	%fd11446, %fd11444;
	selp.f64 	%fd11447, %fd11446, %fd11444, %p3308;
	selp.f64 	%fd11448, %fd11447, %fd11444, %p3311;
	setp.eq.f64 	%p3312, %fd2138, 0d0000000000000000;
	selp.b32 	%r4120, %r467, 0, %p3308;
	or.b32  	%r4121, %r4120, 2146435072;
	selp.b32 	%r4122, %r4121, %r4120, %p3307;
	mov.b32 	%r4123, 0;
	mov.b64 	%fd11449, {%r4123, %r4122};
	selp.f64 	%fd12172, %fd11449, %fd11448, %p3312;
	add.f64 	%fd11450, %fd2138, 0d4000000000000000;
	{
	.reg .b32 %temp; 
	mov.b64 	{%temp, %r4124}, %fd11450;
	}
	and.b32  	%r4125, %r4124, 2146435072;
	setp.ne.s32 	%p3313, %r4125, 2146435072;
	@%p3313 bra 	$L__BB0_1353;
	setp.num.f64 	%p3314, %fd2138, %fd2138;
	@%p3314 bra 	$L__BB0_1351;
	mov.f64 	%fd11451, 0d4000000000000000;
	add.rn.f64 	%fd12172, %fd2138, %fd11451;
	bra.uni 	$L__BB0_1353;
$L__BB0_1351:
	setp.neu.f64 	%p3315, %fd2139, 0d7FF0000000000000;
	@%p3315 bra 	$L__BB0_1353;
	setp.lt.s32 	%p3316, %r467, 0;
	selp.b32 	%r4127, %r4077, %r285, %p3316;
	mov.b32 	%r4128, 0;
	mov.b64 	%fd12172, {%r4128, %r4127};
$L__BB0_1353:
	setp.lt.s32 	%p3317, %r681, 0;
	setp.eq.s32 	%p3318, %r284, 1062207488;
	setp.eq.f64 	%p3320, %fd2138, 0d3FF0000000000000;
	selp.f64 	%fd2144, 0d3FF0000000000000, %fd12172, %p3320;
	ld.global.f64 	%fd2145, [%rd118+720912];
	{
	.reg .b32 %temp; 
	mov.b64 	{%temp, %r468}, %fd2145;
	}
	abs.f64 	%fd2146, %fd2145;
	{ // callseq 312, 0
	.param .b64 param0;
	st.param.f64 	[param0], %fd2146;
	.param .b64 param1;
	st.param.f64 	[param1], 0d4000000000000000;
	.param .b64 retval0;
	call.uni (retval0), 
	__internal_accurate_pow, 
	(
	param0, 
	param1
	);
	ld.param.f64 	%fd11452, [retval0];
	} // callseq 312
	setp.lt.s32 	%p3321, %r468, 0;
	neg.f64 	%fd11454, %fd11452;
	selp.f64 	%fd11455, %fd11454, %fd11452, %p3318;
	selp.f64 	%fd11456, %fd11455, %fd11452, %p3321;
	setp.eq.f64 	%p3322, %fd2145, 0d0000000000000000;
	selp.b32 	%r4129, %r468, 0, %p3318;
	or.b32  	%r4130, %r4129, 2146435072;
	selp.b32 	%r4131, %r4130, %r4129, %p3317;
	mov.b32 	%r4132, 0;
	mov.b64 	%fd11457, {%r4132, %r4131};
	selp.f64 	%fd12173, %fd11457, %fd11456, %p3322;
	add.f64 	%fd11458, %fd2145, 0d4000000000000000;
	{
	.reg .b32 %temp; 
	mov.b64 	{%temp, %r4133}, %fd11458;
	}
	and.b32  	%r4134, %r4133, 2146435072;
	setp.ne.s32 	%p3323, %r4134, 2146435072;
	@%p3323 bra 	$L__BB0_1358;
	setp.num.f64 	%p3324, %fd2145, %fd2145;
	@%p3324 bra 	$L__BB0_1356;
	mov.f64 	%fd11459, 0d4000000000000000;
	add.rn.f64 	%fd12173, %fd2145, %fd11459;
	bra.uni 	$L__BB0_1358;
$L__BB0_1356:
	setp.neu.f64 	%p3325, %fd2146, 0d7FF0000000000000;
	@%p3325 bra 	$L__BB0_1358;
	setp.lt.s32 	%p3326, %r468, 0;
	selp.b32 	%r4136, %r4077, %r285, %p3326;
	mov.b32 	%r4137, 0;
	mov.b64 	%fd12173, {%r4137, %r4136};
$L__BB0_1358:
	setp.lt.s32 	%p3327, %r681, 0;
	setp.eq.s32 	%p3328, %r284, 1062207488;
	setp.eq.f64 	%p3330, %fd2145, 0d3FF0000000000000;
	selp.f64 	%fd11460, 0d3FF0000000000000, %fd12173, %p3330;
	add.f64 	%fd2151, %fd2144, %fd11460;
	ld.global.f64 	%fd2152, [%rd118+720920];
	{
	.reg .b32 %temp; 
	mov.b64 	{%temp, %r469}, %fd2152;
	}
	abs.f64 	%fd2153, %fd2152;
	{ // callseq 313, 0
	.param .b64 param0;
	st.param.f64 	[param0], %fd2153;
	.param .b64 param1;
	st.param.f64 	[param1], 0d4000000000000000;
	.param .b64 retval0;
	call.uni (retval0), 
	__internal_accurate_pow, 
	(
	param0, 
	param1
	);
	ld.param.f64 	%fd11461, [retval0];
	} // callseq 313
	setp.lt.s32 	%p3331, %r469, 0;
	neg.f64 	%fd11463, %fd11461;
	selp.f64 	%fd11464, %fd11463, %fd11461, %p3328;
	selp.f64 	%fd11465, %fd11464, %fd11461, %p3331;
	setp.eq.f64 	%p3332, %fd2152, 0d0000000000000000;
	selp.b32 	%r4138, %r469, 0, %p3328;
	or.b32  	%r4139, %r4138, 2146435072;
	selp.b32 	%r4140, %r4139, %r4138, %p3327;
	mov.b32 	%r4141, 0;
	mov.b64 	%fd11466, {%r4141, %r4140};
	selp.f64 	%fd12174, %fd11466, %fd11465, %p3332;
	add.f64 	%fd11467, %fd2152, 0d4000000000000000;
	{
	.reg .b32 %temp; 
	mov.b64 	{%temp, %r4142}, %fd11467;
	}
	and.b32  	%r4143, %r4142, 2146435072;
	setp.ne.s32 	%p3333, %r4143, 2146435072;
	@%p3333 bra 	$L__BB0_1363;
	setp.num.f64 	%p3334, %fd2152, %fd2152;
	@%p3334 bra 	$L__BB0_1361;
	mov.f64 	%fd11468, 0d4000000000000000;
	add.rn.f64 	%fd12174, %fd2152, %fd11468;
	bra.uni 	$L__BB0_1363;
$L__BB0_1361:
	setp.neu.f64 	%p3335, %fd2153, 0d7FF0000000000000;
	@%p3335 bra 	$L__BB0_1363;
	setp.lt.s32 	%p3336, %r469, 0;
	selp.b32 	%r4145, %r4077, %r285, %p3336;
	mov.b32 	%r4146, 0;
	mov.b64 	%fd12174, {%r4146, %r4145};
$L__BB0_1363:
	cvt.u32.u64 	%r4147, %rd117;
	setp.eq.f64 	%p3337, %fd2152, 0d3FF0000000000000;
	selp.f64 	%fd11469, 0d3FF0000000000000, %fd12174, %p3337;
	add.f64 	%fd11470, %fd2151, %fd11469;
	st.global.f64 	[%rd119+832960], %fd11470;
	st.global.f64 	[%rd119+848968], %fd2115;
	sqrt.rn.f64 	%fd11471, %fd2137;
	st.global.f64 	[%rd119+880984], %fd11471;
	sqrt.rn.f64 	%fd11472, %fd11470;
	st.global.f64 	[%rd119+864976], %fd11472;
	st.global.f64 	[%rd119+896992], %fd2116;
	mov.b64 	%rd782, 4607182418800017408;
	st.global.u64 	[%rd116+-8], %rd782;
	ld.global.f64 	%fd11473, [%rd89+977032];
	neg.f64 	%fd11474, %fd11473;
	ld.global.f64 	%fd11475, [%rd119+832960];
	ld.global.u64 	%rd783, [%rd89+1065224];
	ld.f64 	%fd11476, [%rd783+144];
	add.f64 	%fd11477, %fd11475, %fd11476;
	div.rn.f64 	%fd11478, %fd11474, %fd11477;
	st.global.f64 	[%rd119+913000], %fd11478;
	ld.global.f64 	%fd11479, [%rd89+977040];
	neg.f64 	%fd11480, %fd11479;
	ld.global.f64 	%fd11481, [%rd119+816952];
	ld.global.u64 	%rd784, [%rd89+1065224];
	ld.f64 	%fd11482, [%rd784+248];
	add.f64 	%fd11483, %fd11481, %fd11482;
	div.rn.f64 	%fd11484, %fd11480, %fd11483;
	st.global.f64 	[%rd119+929008], %fd11484;
	ld.global.f64 	%fd11485, [%rd89+977048];
	neg.f64 	%fd11486, %fd11485;
	ld.global.f64 	%fd11487, [%rd119+848968];
	ld.global.u64 	%rd785, [%rd89+1065224];
	ld.f64 	%fd11488, [%rd785+248];
	add.f64 	%fd11489, %fd11487, %fd11488;
	div.rn.f64 	%fd11490, %fd11486, %fd11489;
	st.global.f64 	[%rd119+945016], %fd11490;
	mad.lo.s64 	%rd786, %rd117, 40, %rd119;
	ld.global.f64 	%fd11491, [%rd118+720928];
	ld.global.f64 	%fd11492, [%rd118+720936];
	ld.global.f64 	%fd11493, [%rd118+720944];
	st.global.f64 	[%rd786+624856], %fd11491;
	st.global.f64 	[%rd786+624864], %fd11492;
	st.global.f64 	[%rd786+624872], %fd11493;
	ld.global.f64 	%fd11494, [%rd119+913000];
	ld.global.f64 	%fd11495, [%rd118+720904];
	mul.f64 	%fd11496, %fd11494, %fd11495;
	ld.global.f64 	%fd11497, [%rd118+720912];
	mul.f64 	%fd11498, %fd11494, %fd11497;
	ld.global.f64 	%fd11499, [%rd118+720920];
	mul.f64 	%fd11500, %fd11494, %fd11499;
	ld.global.f64 	%fd11501, [%rd119+864976];
	div.rn.f64 	%fd11502, %fd11496, %fd11501;
	div.rn.f64 	%fd11503, %fd11498, %fd11501;
	div.rn.f64 	%fd11504, %fd11500, %fd11501;
	sub.f64 	%fd11505, %fd11495, %fd2112;
	sub.f64 	%fd11506, %fd11497, %fd2113;
	sub.f64 	%fd11507, %fd11499, %fd2114;
	ld.global.f64 	%fd11508, [%rd119+929008];
	mul.f64 	%fd11509, %fd11505, %fd11508;
	mul.f64 	%fd11510, %fd11506, %fd11508;
	mul.f64 	%fd11511, %fd11508, %fd11507;
	ld.global.f64 	%fd11512, [%rd119+880984];
	div.rn.f64 	%fd11513, %fd11509, %fd11512;
	div.rn.f64 	%fd11514, %fd11510, %fd11512;
	div.rn.f64 	%fd11515, %fd11511, %fd11512;
	add.f64 	%fd11516, %fd11502, %fd11513;
	add.f64 	%fd11517, %fd11503, %fd11514;
	add.f64 	%fd11518, %fd11504, %fd11515;
	ld.global.f64 	%fd11519, [%rd119+945016];
	mul.f64 	%fd11520, %fd2112, %fd11519;
	mul.f64 	%fd11521, %fd2113, %fd11519;
	mul.f64 	%fd11522, %fd2114, %fd11519;
	ld.global.f64 	%fd11523, [%rd119+896992];
	div.rn.f64 	%fd11524, %fd11520, %fd11523;
	div.rn.f64 	%fd11525, %fd11521, %fd11523;
	div.rn.f64 	%fd11526, %fd11522, %fd11523;
	add.f64 	%fd11527, %fd11516, %fd11524;
	add.f64 	%fd11528, %fd11517, %fd11525;
	add.f64 	%fd11529, %fd11518, %fd11526;
	st.global.f64 	[%rd118+624880], %fd11527;
	st.global.f64 	[%rd118+624888], %fd11528;
	st.global.f64 	[%rd118+624896], %fd11529;
	add.s32 	%r4314, %r4147, 1;
	setp.eq.s32 	%p3338, %r4314, %r462;
	@%p3338 bra 	$L__BB0_1328;
	bra.uni 	$L__BB0_1297;
$L__BB0_1364:
	setp.lt.s32 	%p3426, %r438, 1;
	@%p3426 bra 	$L__BB0_1371;
	setp.eq.s32 	%p3427, %r438, 1;
	mov.b64 	%rd857, 0;
	@%p3427 bra 	$L__BB0_1369;
	and.b32  	%r474, %r438, 2147483646;
	mov.b32 	%r4317, 0;
$L__BB0_1367:
	mul.wide.u32 	%rd803, %r4317, 48;
	add.s64 	%rd804, %rd89, %rd803;
	ld.global.u64 	%rd805, [%rd89+1065224];
	ld.f64 	%fd11736, [%rd805+192568];
	ld.global.f64 	%fd11737, [%rd804+624856];
	mul.f64 	%fd11738, %fd11736, %fd11737;
	ld.global.f64 	%fd11739, [%rd804+624864];
	mul.f64 	%fd11740, %fd11736, %fd11739;
	ld.global.f64 	%fd11741, [%rd804+624872];
	mul.f64 	%fd11742, %fd11736, %fd11741;
	ld.global.f64 	%fd11743, [%rd804+624880];
	mul.f64 	%fd11744, %fd11736, %fd11743;
	ld.global.f64 	%fd11745, [%rd804+624888];
	mul.f64 	%fd11746, %fd11736, %fd11745;
	ld.global.f64 	%fd11747, [%rd804+624896];
	mul.f64 	%fd11748, %fd11736, %fd11747;
	div.rn.f64 	%fd11749, %fd11738, 0d4018000000000000;
	div.rn.f64 	%fd11750, %fd11740, 0d4018000000000000;
	div.rn.f64 	%fd11751, %fd11742, 0d4018000000000000;
	div.rn.f64 	%fd11752, %fd11744, 0d4018000000000000;
	div.rn.f64 	%fd11753, %fd11746, 0d4018000000000000;
	div.rn.f64 	%fd11754, %fd11748, 0d4018000000000000;
	ld.global.f64 	%fd11755, [%rd804+528808];
	ld.global.f64 	%fd11756, [%rd804+528816];
	ld.global.f64 	%fd11757, [%rd804+528824];
	add.f64 	%fd11758, %fd11749, %fd11755;
	add.f64 	%fd11759, %fd11750, %fd11756;
	add.f64 	%fd11760, %fd11751, %fd11757;
	ld.global.f64 	%fd11761, [%rd804+528832];
	ld.global.f64 	%fd11762, [%rd804+528840];
	ld.global.f64 	%fd11763, [%rd804+528848];
	add.f64 	%fd11764, %fd11752, %fd11761;
	add.f64 	%fd11765, %fd11753, %fd11762;
	add.f64 	%fd11766, %fd11754, %fd11763;
	st.global.f64 	[%rd804+528808], %fd11758;
	st.global.f64 	[%rd804+528816], %fd11759;
	st.global.f64 	[%rd804+528824], %fd11760;
	st.global.f64 	[%rd804+528832], %fd11764;
	st.global.f64 	[%rd804+528840], %fd11765;
	st.global.f64 	[%rd804+528848], %fd11766;
	ld.global.u64 	%rd806, [%rd89+1065224];
	ld.f64 	%fd11767, [%rd806+192568];
	ld.global.f64 	%fd11768, [%rd804+624904];
	mul.f64 	%fd11769, %fd11767, %fd11768;
	ld.global.f64 	%fd11770, [%rd804+624912];
	mul.f64 	%fd11771, %fd11767, %fd11770;
	ld.global.f64 	%fd11772, [%rd804+624920];
	mul.f64 	%fd11773, %fd11767, %fd11772;
	ld.global.f64 	%fd11774, [%rd804+624928];
	mul.f64 	%fd11775, %fd11767, %fd11774;
	ld.global.f64 	%fd11776, [%rd804+624936];
	mul.f64 	%fd11777, %fd11767, %fd11776;
	ld.global.f64 	%fd11778, [%rd804+624944];
	mul.f64 	%fd11779, %fd11767, %fd11778;
	div.rn.f64 	%fd11780, %fd11769, 0d4018000000000000;
	div.rn.f64 	%fd11781, %fd11771, 0d4018000000000000;
	div.rn.f64 	%fd11782, %fd11773, 0d4018000000000000;
	div.rn.f64 	%fd11783, %fd11775, 0d4018000000000000;
	div.rn.f64 	%fd11784, %fd11777, 0d4018000000000000;
	div.rn.f64 	%fd11785, %fd11779, 0d4018000000000000;
	ld.global.f64 	%fd11786, [%rd804+528856];
	ld.global.f64 	%fd11787, [%rd804+528864];
	ld.global.f64 	%fd11788, [%rd804+528872];
	add.f64 	%fd11789, %fd11780, %fd11786;
	add.f64 	%fd11790, %fd11781, %fd11787;
	add.f64 	%fd11791, %fd11782, %fd11788;
	ld.global.f64 	%fd11792, [%rd804+528880];
	ld.global.f64 	%fd11793, [%rd804+528888];
	ld.global.f64 	%fd11794, [%rd804+528896];
	add.f64 	%fd11795, %fd11783, %fd11792;
	add.f64 	%fd11796, %fd11784, %fd11793;
	add.f64 	%fd11797, %fd11785, %fd11794;
	st.global.f64 	[%rd804+528856], %fd11789;
	st.global.f64 	[%rd804+528864], %fd11790;
	st.global.f64 	[%rd804+528872], %fd11791;
	st.global.f64 	[%rd804+528880], %fd11795;
	st.global.f64 	[%rd804+528888], %fd11796;
	st.global.f64 	[%rd804+528896], %fd11797;
	add.s32 	%r4317, %r4317, 2;
	setp.ne.s32 	%p3428, %r4317, %r474;
	@%p3428 bra 	$L__BB0_1367;
	cvt.u64.u32 	%rd857, %r474;
$L__BB0_1369:
	and.b32  	%r4229, %r438, 1;
	setp.eq.b32 	%p3429, %r4229, 1;
	not.pred 	%p3430, %p3429;
	@%p3430 bra 	$L__BB0_1371;
	mad.lo.s64 	%rd807, %rd857, 48, %rd89;
	ld.global.u64 	%rd808, [%rd89+1065224];
	ld.f64 	%fd11798, [%rd808+192568];
	ld.global.f64 	%fd11799, [%rd807+624856];
	mul.f64 	%fd11800, %fd11798, %fd11799;
	ld.global.f64 	%fd11801, [%rd807+624864];
	mul.f64 	%fd11802, %fd11798, %fd11801;
	ld.global.f64 	%fd11803, [%rd807+624872];
	mul.f64 	%fd11804, %fd11798, %fd11803;
	ld.global.f64 	%fd11805, [%rd807+624880];
	mul.f64 	%fd11806, %fd11798, %fd11805;
	ld.global.f64 	%fd11807, [%rd807+624888];
	mul.f64 	%fd11808, %fd11798, %fd11807;
	ld.global.f64 	%fd11809, [%rd807+624896];
	mul.f64 	%fd11810, %fd11798, %fd11809;
	div.rn.f64 	%fd11811, %fd11800, 0d4018000000000000;
	div.rn.f64 	%fd11812, %fd11802, 0d4018000000000000;
	div.rn.f64 	%fd11813, %fd11804, 0d4018000000000000;
	div.rn.f64 	%fd11814, %fd11806, 0d4018000000000000;
	div.rn.f64 	%fd11815, %fd11808, 0d4018000000000000;
	div.rn.f64 	%fd11816, %fd11810, 0d4018000000000000;
	ld.global.f64 	%fd11817, [%rd807+528808];
	ld.global.f64 	%fd11818, [%rd807+528816];
	ld.global.f64 	%fd11819, [%rd807+528824];
	add.f64 	%fd11820, %fd11811, %fd11817;
	add.f64 	%fd11821, %fd11812, %fd11818;
	add.f64 	%fd11822, %fd11813, %fd11819;
	ld.global.f64 	%fd11823, [%rd807+528832];
	ld.global.f64 	%fd11824, [%rd807+528840];
	ld.global.f64 	%fd11825, [%rd807+528848];
	add.f64 	%fd11826, %fd11814, %fd11823;
	add.f64 	%fd11827, %fd11815, %fd11824;
	add.f64 	%fd11828, %fd11816, %fd11825;
	st.global.f64 	[%rd807+528808], %fd11820;
	st.global.f64 	[%rd807+528816], %fd11821;
	st.global.f64 	[%rd807+528824], %fd11822;
	st.global.f64 	[%rd807+528832], %fd11826;
	st.global.f64 	[%rd807+528840], %fd11827;
	st.global.f64 	[%rd807+528848], %fd11828;
$L__BB0_1371:
	setp.eq.s32 	%p3431, %r438, 0;
	add.s64 	%rd126, %rd89, 1065224;
	@%p3431 bra 	$L__BB0_1840;
	ld.global.u64 	%rd127, [%rd126];
	mov.b64 	%rd858, 0;
$L__BB0_1373:
	add.s64 	%rd810, %rd89, %rd858;
	ld.global.u8 	%rs29, [%rd810+528808];
	add.s64 	%rd811, %rd127, %rd858;
	st.u8 	[%rd811+96384], %rs29;
	add.s64 	%rd858, %rd858, 1;
	setp.lt.u64 	%p3432, %rd858, %rd105;
	@%p3432 bra 	$L__BB0_1373;
	bra.uni 	$L__BB0_1840;
$L__BB0_1374:
	setp.neu.f64 	%p3372, %fd2164, 0d7FF0000000000000;
	@%p3372 bra 	$L__BB0_1376;
	setp.lt.s32 	%p3373, %r476, 0;
	selp.b32 	%r4180, %r4157, %r285, %p3373;
	mov.b32 	%r4181, 0;
	mov.b64 	%fd12175, {%r4181, %r4180};
$L__BB0_1376:
	setp.lt.s32 	%p3374, %r681, 0;
	setp.eq.s32 	%p3375, %r284, 1062207488;
	setp.eq.f64 	%p3377, %fd2163, 0d3FF0000000000000;
	selp.f64 	%fd2169, 0d3FF0000000000000, %fd12175, %p3377;
	ld.global.f64 	%fd11630, [%rd122+720912];
	sub.f64 	%fd2170, %fd11630, %fd2159;
	{
	.reg .b32 %temp; 
	mov.b64 	{%temp, %r477}, %fd2170;
	}
	abs.f64 	%fd2171, %fd2170;
	{ // callseq 318, 0
	.param .b64 param0;
	st.param.f64 	[param0], %fd2171;
	.param .b64 param1;
	st.param.f64 	[param1], 0d4000000000000000;
	.param .b64 retval0;
	call.uni (retval0), 
	__internal_accurate_pow, 
	(
	param0, 
	param1
	);
	ld.param.f64 	%fd11631, [retval0];
	} // callseq 318
	setp.lt.s32 	%p3378, %r477, 0;
	neg.f64 	%fd11633, %fd11631;
	selp.f64 	%fd11634, %fd11633, %fd11631, %p3375;
	selp.f64 	%fd11635, %fd11634, %fd11631, %p3378;
	setp.eq.f64 	%p3379, %fd2170, 0d0000000000000000;
	selp.b32 	%r4182, %r477, 0, %p3375;
	or.b32  	%r4183, %r4182, 2146435072;
	selp.b32 	%r4184, %r4183, %r4182, %p3374;
	mov.b32 	%r4185, 0;
	mov.b64 	%fd11636, {%r4185, %r4184};
	selp.f64 	%fd12176, %fd11636, %fd11635, %p3379;
	add.f64 	%fd11637, %fd2170, 0d4000000000000000;
	{
	.reg .b32 %temp; 
	mov.b64 	{%temp, %r4186}, %fd11637;
	}
	and.b32  	%r4187, %r4186, 2146435072;
	setp.ne.s32 	%p3380, %r4187, 2146435072;
	@%p3380 bra 	$L__BB0_1381;
	setp.num.f64 	%p3381, %fd2170, %fd2170;
	@%p3381 bra 	$L__BB0_1379;
	mov.f64 	%fd11638, 0d4000000000000000;
	add.rn.f64 	%fd12176, %fd2170, %fd11638;
	bra.uni 	$L__BB0_1381;
$L__BB0_1379:
	setp.neu.f64 	%p3382, %fd2171, 0d7FF0000000000000;
	@%p3382 bra 	$L__BB0_1381;
	setp.lt.s32 	%p3383, %r477, 0;
	selp.b32 	%r4189, %r4157, %r285, %p3383;
	mov.b32 	%r4190, 0;
	mov.b64 	%fd12176, {%r4190, %r4189};
$L__BB0_1381:
	setp.lt.s32 	%p3384, %r681, 0;
	setp.eq.s32 	%p3385, %r284, 1062207488;
	setp.eq.f64 	%p3387, %fd2170, 0d3FF0000000000000;
	selp.f64 	%fd11639, 0d3FF0000000000000, %fd12176, %p3387;
	add.f64 	%fd2176, %fd2169, %fd11639;
	ld.global.f64 	%fd11640, [%rd122+720920];
	sub.f64 	%fd2177, %fd11640, %fd2160;
	{
	.reg .b32 %temp; 
	mov.b64 	{%temp, %r478}, %fd2177;
	}
	abs.f64 	%fd2178, %fd2177;
	{ // callseq 319, 0
	.param .b64 param0;
	st.param.f64 	[param0], %fd2178;
	.param .b64 param1;
	st.param.f64 	[param1], 0d4000000000000000;
	.param .b64 retval0;
	call.uni (retval0), 
	__internal_accurate_pow, 
	(
	param0, 
	param1
	);
	ld.param.f64 	%fd11641, [retval0];
	} // callseq 319
	setp.lt.s32 	%p3388, %r478, 0;
	neg.f64 	%fd11643, %fd11641;
	selp.f64 	%fd11644, %fd11643, %fd11641, %p3385;
	selp.f64 	%fd11645, %fd11644, %fd11641, %p3388;
	setp.eq.f64 	%p3389, %fd2177, 0d0000000000000000;
	selp.b32 	%r4191, %r478, 0, %p3385;
	or.b32  	%r4192, %r4191, 2146435072;
	selp.b32 	%r4193, %r4192, %r4191, %p3384;
	mov.b32 	%r4194, 0;
	mov.b64 	%fd11646, {%r4194, %r4193};
	selp.f64 	%fd12177, %fd11646, %fd11645, %p3389;
	add.f64 	%fd11647, %fd2177, 0d4000000000000000;
	{
	.reg .b32 %temp; 
	mov.b64 	{%temp, %r4195}, %fd11647;
	}
	and.b32  	%r4196, %r4195, 2146435072;
	setp.ne.s32 	%p3390, %r4196, 2146435072;
	@%p3390 bra 	$L__BB0_1386;
	setp.num.f64 	%p3391, %fd2177, %fd2177;
	@%p3391 bra 	$L__BB0_1384;
	mov.f64 	%fd11648, 0d4000000000000000;
	add.rn.f64 	%fd12177, %fd2177, %fd11648;
	bra.uni 	$L__BB0_1386;
$L__BB0_1384:
	setp.neu.f64 	%p3392, %fd2178, 0d7FF0000000000000;
	@%p3392 bra 	$L__BB0_1386;
	setp.lt.s32 	%p3393, %r478, 0;
	selp.b32 	%r4198, %r4157, %r285, %p3393;
	mov.b32 	%r4199, 0;
	mov.b64 	%fd12177, {%r4199, %r4198};
$L__BB0_1386:
	setp.lt.s32 	%p3394, %r681, 0;
	setp.eq.s32 	%p3395, %r284, 1062207488;
	setp.eq.f64 	%p3397, %fd2177, 0d3FF0000000000000;
	selp.f64 	%fd11649, 0d3FF0000000000000, %fd12177, %p3397;
	add.f64 	%fd2183, %fd2176, %fd11649;
	mad.lo.s64 	%rd123, %rd121, -40, %rd122;
	st.global.f64 	[%rd123+816952], %fd2183;
	ld.global.f64 	%fd2184, [%rd122+720904];
	{
	.reg .b32 %temp; 
	mov.b64 	{%temp, %r479}, %fd2184;
	}
	abs.f64 	%fd2185, %fd2184;
	{ // callseq 320, 0
	.param .b64 param0;
	st.param.f64 	[param0], %fd2185;
	.param .b64 param1;
	st.param.f64 	[param1], 0d4000000000000000;
	.param .b64 retval0;
	call.uni (retval0), 
	__internal_accurate_pow, 
	(
	param0, 
	param1
	);
	ld.param.f64 	%fd11650, [retval0];
	} // callseq 320
	setp.lt.s32 	%p3398, %r479, 0;
	neg.f64 	%fd11652, %fd11650;
	selp.f64 	%fd11653, %fd11652, %fd11650, %p3395;
	selp.f64 	%fd11654, %fd11653, %fd11650, %p3398;
	setp.eq.f64 	%p3399, %fd2184, 0d0000000000000000;
	selp.b32 	%r4200, %r479, 0, %p3395;
	or.b32  	%r4201, %r4200, 2146435072;
	selp.b32 	%r4202, %r4201, %r4200, %p3394;
	mov.b32 	%r4203, 0;
	mov.b64 	%fd11655, {%r4203, %r4202};
	selp.f64 	%fd12178, %fd11655, %fd11654, %p3399;
	add.f64 	%fd11656, %fd2184, 0d4000000000000000;
	{
	.reg .b32 %temp; 
	mov.b64 	{%temp, %r4204}, %fd11656;
	}
	and.b32  	%r4205, %r4204, 2146435072;
	setp.ne.s32 	%p3400, %r4205, 2146435072;
	@%p3400 bra 	$L__BB0_1391;
	setp.num.f64 	%p3401, %fd2184, %fd2184;
	@%p3401 bra 	$L__BB0_1389;
	mov.f64 	%fd11657, 0d4000000000000000;
	add.rn.f64 	%fd12178, %fd2184, %fd11657;
	bra.uni 	$L__BB0_1391;
$L__BB0_1389:
	setp.neu.f64 	%p3402, %fd2185, 0d7FF0000000000000;
	@%p3402 bra 	$L__BB0_1391;
	setp.lt.s32 	%p3403, %r479, 0;
	selp.b32 	%r4207, %r4157, %r285, %p3403;
	mov.b32 	%r4208, 0;
	mov.b64 	%fd12178, {%r4208, %r4207};
$L__BB0_1391:
	setp.lt.s32 	%p3404, %r681, 0;
	setp.eq.s32 	%p3405, %r284, 1062207488;
	setp.eq.f64 	%p3407, %fd2184, 0d3FF0000000000000;
	selp.f64 	%fd2190, 0d3FF0000000000000, %fd12178, %p3407;
	ld.global.f64 	%fd2191, [%rd122+720912];
	{
	.reg .b32 %temp; 
	mov.b64 	{%temp, %r480}, %fd2191;
	}
	abs.f64 	%fd2192, %fd2191;
	{ // callseq 321, 0
	.param .b64 param0;
	st.param.f64 	[param0], %fd2192;
	.param .b64 param1;
	st.param.f64 	[param1], 0d4000000000000000;
	.param .b64 retval0;
	call.uni (retval0), 
	__internal_accurate_pow, 
	(
	param0, 
	param1
	);
	ld.param.f64 	%fd11658, [retval0];
	} // callseq 321
	setp.lt.s32 	%p3408, %r480, 0;
	neg.f64 	%fd11660, %fd11658;
	selp.f64 	%fd11661, %fd11660, %fd11658, %p3405;
	selp.f64 	%fd11662, %fd11661, %fd11658, %p3408;
	setp.eq.f64 	%p3409, %fd2191, 0d0000000000000000;
	selp.b32 	%r4209, %r480, 0, %p3405;
	or.b32  	%r4210, %r4209, 2146435072;
	selp.b32 	%r4211, %r4210, %r4209, %p3404;
	mov.b32 	%r4212, 0;
	mov.b64 	%fd11663, {%r4212, %r4211};
	selp.f64 	%fd12179, %fd11663, %fd11662, %p3409;
	add.f64 	%fd11664, %fd2191, 0d4000000000000000;
	{
	.reg .b32 %temp; 
	mov.b64 	{%temp, %r4213}, %fd11664;
	}
	and.b32  	%r4214, %r4213, 2146435072;
	setp.ne.s32 	%p3410, %r4214, 2146435072;
	@%p3410 bra 	$L__BB0_1396;
	setp.num.f64 	%p3411, %fd2191, %fd2191;
	@%p3411 bra 	$L__BB0_1394;
	mov.f64 	%fd11665, 0d4000000000000000;
	add.rn.f64 	%fd12179, %fd2191, %fd11665;
	bra.uni 	$L__BB0_1396;
$L__BB0_1394:
	setp.neu.f64 	%p3412, %fd2192, 0d7FF0000000000000;
	@%p3412 bra 	$L__BB0_1396;
	setp.lt.s32 	%p3413, %r480, 0;
	selp.b32 	%r4216, %r4157, %r285, %p3413;
	mov.b32 	%r4217, 0;
	mov.b64 	%fd12179, {%r4217, %r4216};
$L__BB0_1396:
	setp.lt.s32 	%p3414, %r681, 0;
	setp.eq.s32 	%p3415, %r284, 1062207488;
	setp.eq.f64 	%p3417, %fd2191, 0d3FF0000000000000;
	selp.f64 	%fd11666, 0d3FF0000000000000, %fd12179, %p3417;
	add.f64 	%fd2197, %fd2190, %fd11666;
	ld.global.f64 	%fd2198, [%rd122+720920];
	{
	.reg .b32 %temp; 
	mov.b64 	{%temp, %r481}, %fd2198;
	}
	abs.f64 	%fd2199, %fd2198;
	{ // callseq 322, 0
	.param .b64 param0;
	st.param.f64 	[param0], %fd2199;
	.param .b64 param1;
	st.param.f64 	[param1], 0d4000000000000000;
	.param .b64 retval0;
	call.uni (retval0), 
	__internal_accurate_pow, 
	(
	param0, 
	param1
	);
	ld.param.f64 	%fd11667, [retval0];
	} // callseq 322
	setp.lt.s32 	%p3418, %r481, 0;
	neg.f64 	%fd11669, %fd11667;
	selp.f64 	%fd11670, %fd11669, %fd11667, %p3415;
	selp.f64 	%fd11671, %fd11670, %fd11667, %p3418;
	setp.eq.f64 	%p3419, %fd2198, 0d0000000000000000;
	selp.b32 	%r4218, %r481, 0, %p3415;
	or.b32  	%r4219, %r4218, 2146435072;
	selp.b32 	%r4220, %r4219, %r4218, %p3414;
	mov.b32 	%r4221, 0;
	mov.b64 	%fd11672, {%r4221, %r4220};
	selp.f64 	%fd12180, %fd11672, %fd11671, %p3419;
	add.f64 	%fd11673, %fd2198, 0d4000000000000000;
	{
	.reg .b32 %temp; 
	mov.b64 	{%temp, %r4222}, %fd11673;
	}
	and.b32  	%r4223, %r4222, 2146435072;
	setp.ne.s32 	%p3420, %r4223, 2146435072;
	@%p3420 bra 	$L__BB0_1401;
	setp.num.f64 	%p3421, %fd2198, %fd2198;
	@%p3421 bra 	$L__BB0_1399;
	mov.f64 	%fd11674, 0d4000000000000000;
	add.rn.f64 	%fd12180, %fd2198, %fd11674;
	bra.uni 	$L__BB0_1401;
$L__BB0_1399:
	setp.neu.f64 	%p3422, %fd2199, 0d7FF0000000000000;
	@%p3422 bra 	$L__BB0_1401;
	setp.lt.s32 	%p3423, %r481, 0;
	selp.b32 	%r4225, %r4157, %r285, %p3423;
	mov.b32 	%r4226, 0;
	mov.b64 	%fd12180, {%r4226, %r4225};
$L__BB0_1401:
	cvt.u32.u64 	%r4227, %rd121;
	setp.eq.f64 	%p3424, %fd2198, 0d3FF0000000000000;
	selp.f64 	%fd11675, 0d3FF0000000000000, %fd12180, %p3424;
	add.f64 	%fd11676, %fd2197, %fd11675;
	st.global.f64 	[%rd123+832960], %fd11676;
	st.global.f64 	[%rd123+848968], %fd2161;
	sqrt.rn.f64 	%fd11677, %fd2183;
	st.global.f64 	[%rd123+880984], %fd11677;
	sqrt.rn.f64 	%fd11678, %fd11676;
	st.global.f64 	[%rd123+864976], %fd11678;
	st.global.f64 	[%rd123+896992], %fd2162;
	mov.b64 	%rd797, 4607182418800017408;
	st.global.u64 	[%rd120+-8], %rd797;
	ld.global.f64 	%fd11679, [%rd89+977032];
	neg.f64 	%fd11680, %fd11679;
	ld.global.f64 	%fd11681, [%rd123+832960];
	ld.global.u64 	%rd798, [%rd89+1065224];
	ld.f64 	%fd11682, [%rd798+144];
	add.f64 	%fd11683, %fd11681, %fd11682;
	div.rn.f64 	%fd11684, %fd11680, %fd11683;
	st.global.f64 	[%rd123+913000], %fd11684;
	ld.global.f64 	%fd11685, [%rd89+977040];
	neg.f64 	%fd11686, %fd11685;
	ld.global.f64 	%fd11687, [%rd123+816952];
	ld.global.u64 	%rd799, [%rd89+1065224];
	ld.f64 	%fd11688, [%rd799+248];
	add.f64 	%fd11689, %fd11687, %fd11688;
	div.rn.f64 	%fd11690, %fd11686, %fd11689;
	st.global.f64 	[%rd123+929008], %fd11690;
	ld.global.f64 	%fd11691, [%rd89+977048];
	neg.f64 	%fd11692, %fd11691;
	ld.global.f64 	%fd11693, [%rd123+848968];
	ld.global.u64 	%rd800, [%rd89+1065224];
	ld.f64 	%fd11694, [%rd800+248];
	add.f64 	%fd11695, %fd11693, %fd11694;
	div.rn.f64 	%fd11696, %fd11692, %fd11695;
	st.global.f64 	[%rd123+945016], %fd11696;
	mad.lo.s64 	%rd801, %rd121, 40, %rd123;
	ld.global.f64 	%fd11697, [%rd122+720928];
	ld.global.f64 	%fd11698, [%rd122+720936];
	ld.global.f64 	%fd11699, [%rd122+720944];
	st.global.f64 	[%rd801+624856], %fd11697;
	st.global.f64 	[%rd801+624864], %fd11698;
	st.global.f64 	[%rd801+624872], %fd11699;
	ld.global.f64 	%fd11700, [%rd123+913000];
	ld.global.f64 	%fd11701, [%rd122+720904];
	mul.f64 	%fd11702, %fd11700, %fd11701;
	ld.global.f64 	%fd11703, [%rd122+720912];
	mul.f64 	%fd11704, %fd11700, %fd11703;
	ld.global.f64 	%fd11705, [%rd122+720920];
	mul.f64 	%fd11706, %fd11700, %fd11705;
	ld.global.f64 	%fd11707, [%rd123+864976];
	div.rn.f64 	%fd11708, %fd11702, %fd11707;
	div.rn.f64 	%fd11709, %fd11704, %fd11707;
	div.rn.f64 	%fd11710, %fd11706, %fd11707;
	sub.f64 	%fd11711, %fd11701, %fd2158;
	sub.f64 	%fd11712, %fd11703, %fd2159;
	sub.f64 	%fd11713, %fd11705, %fd2160;
	ld.global.f64 	%fd11714, [%rd123+929008];
	mul.f64 	%fd11715, %fd11711, %fd11714;
	mul.f64 	%fd11716, %fd11712, %fd11714;
	mul.f64 	%fd11717, %fd11714, %fd11713;
	ld.global.f64 	%fd11718, [%rd123+880984];
	div.rn.f64 	%fd11719, %fd11715, %fd11718;
	div.rn.f64 	%fd11720, %fd11716, %fd11718;
	div.rn.f64 	%fd11721, %fd11717, %fd11718;
	add.f64 	%fd11722, %fd11708, %fd11719;
	add.f64 	%fd11723, %fd11709, %fd11720;
	add.f64 	%fd11724, %fd11710, %fd11721;
	ld.global.f64 	%fd11725, [%rd123+945016];
	mul.f64 	%fd11726, %fd2158, %fd11725;
	mul.f64 	%fd11727, %fd2159, %fd11725;
	mul.f64 	%fd11728, %fd2160, %fd11725;
	ld.global.f64 	%fd11729, [%rd123+896992];
	div.rn.f64 	%fd11730, %fd11726, %fd11729;
	div.rn.f64 	%fd11731, %fd11727, %fd11729;
	div.rn.f64 	%fd11732, %fd11728, %fd11729;
	add.f64 	%fd11733, %fd11722, %fd11730;
	add.f64 	%fd11734, %fd11723, %fd11731;
	add.f64 	%fd11735, %fd11724, %fd11732;
	st.global.f64 	[%rd122+624880], %fd11733;
	st.global.f64 	[%rd122+624888], %fd11734;
	st.global.f64 	[%rd122+624896], %fd11735;
	add.s32 	%r4316, %r4227, 1;
	setp.eq.s32 	%p3425, %r4316, %r473;
	@%p3425 bra 	$L__BB0_1364;
	bra.uni 	$L__BB0_1333;
$L__BB0_1402:
	ld.u32 	%r485, [%rd104+192432];
	mul.wide.s32 	%rd130, %r485, 48;
	setp.eq.s32 	%p2527, %r485, 0;
	mov.b32 	%r4318, 0;
	@%p2527 bra 	$L__BB0_1406;
	mov.b64 	%rd859, 0;
$L__BB0_1404:
	add.s64 	%rd567, %rd104, %rd859;
	ld.u8 	%rs22, [%rd567+336];
	add.s64 	%rd568, %rd89, %rd859;
	st.global.u8 	[%rd568+720904], %rs22;
	add.s64 	%rd859, %rd859, 1;
	setp.lt.u64 	%p2528, %rd859, %rd130;
	@%p2528 bra 	$L__BB0_1404;
	ld.global.u64 	%rd569, [%rd89+1065224];
	ld.u32 	%r4318, [%rd569+192432];
$L__BB0_1406:
	mul.wide.s32 	%rd570, %r4318, 48;
	add.s64 	%rd133, %rd89, %rd570;
	ld.global.f64 	%fd2204, [%rd133+720904];
	ld.global.f64 	%fd2205, [%rd133+720912];
	ld.global.f64 	%fd2206, [%rd133+720920];
	ld.global.f64 	%fd2207, [%rd133+720928];
	ld.global.f64 	%fd2208, [%rd133+720936];
	ld.global.f64 	%fd2209, [%rd133+720944];
	setp.lt.s32 	%p2529, %r4318, 1;
	@%p2529 bra 	$L__BB0_1440;
	setp.lt.s32 	%p2530, %r681, 0;
	setp.eq.s32 	%p2531, %r284, 1062207488;
	{
	.reg .b32 %temp; 
	mov.b64 	{%temp, %r3380}, %fd2204;
	}
	abs.f64 	%fd9496, %fd2204;
	{ // callseq 239, 0
	.param .b64 param0;
	st.param.f64 	[param0], %fd9496;
	.param .b64 param1;
	st.param.f64 	[param1], 0d4000000000000000;
	.param .b64 retval0;
	call.uni (retval0), 
	__internal_accurate_pow, 
	(
	param0, 
	param1
	);
	ld.param.f64 	%fd9497, [retval0];
	} // callseq 239
	setp.lt.s32 	%p2533, %r3380, 0;
	neg.f64 	%fd9499, %fd9497;
	selp.f64 	%fd9500, %fd9499, %fd9497, %p2531;
	selp.f64 	%fd9501, %fd9500, %fd9497, %p2533;
	setp.eq.f64 	%p2534, %fd2204, 0d0000000000000000;
	selp.b32 	%r3381, %r3380, 0, %p2531;
	or.b32  	%r3382, %r3381, 2146435072;
	selp.b32 	%r3383, %r3382, %r3381, %p2530;
	mov.b32 	%r4319, 0;
	mov.b64 	%fd9502, {%r4319, %r3383};
	add.f64 	%fd9503, %fd2204, 0d4000000000000000;
	{
	.reg .b32 %temp; 
	mov.b64 	{%temp, %r3384}, %fd9503;
	}
	and.b32  	%r3385, %r3384, 2146435072;
	setp.eq.s32 	%p2535, %r3385, 2146435072;
	setp.nan.f64 	%p2536, %fd2204, %fd2204;
	setp.neu.f64 	%p2537, %fd9496, 0d7FF0000000000000;
	and.b32  	%r3386, %r681, 2147483647;
	setp.ne.s32 	%p2538, %r3386, 1071644672;
	and.pred  	%p8, %p2531, %p2538;
	selp.b32 	%r3387, %r286, %r285, %p8;
	selp.b32 	%r3388, %r3387, %r285, %p2533;
	mov.b64 	%fd9504, {%r4319, %r3388};
	mov.f64 	%fd9505, 0d4000000000000000;
	add.rn.f64 	%fd9506, %fd2204, %fd9505;
	setp.eq.f64 	%p2540, %fd2204, 0d3FF0000000000000;
	{
	.reg .b32 %temp; 
	mov.b64 	{%temp, %r3389}, %fd2205;
	}
	abs.f64 	%fd9507, %fd2205;
	{ // callseq 240, 0
	.param .b64 param0;
	st.param.f64 	[param0], %fd9507;
	.param .b64 param1;
	st.param.f64 	[param1], 0d4000000000000000;
	.param .b64 retval0;
	call.uni (retval0), 
	__internal_accurate_pow, 
	(
	param0, 
	param1
	);
	ld.param.f64 	%fd9508, [retval0];
	} // callseq 240
	setp.lt.s32 	%p2541, %r3389, 0;
	neg.f64 	%fd9510, %fd9508;
	selp.f64 	%fd9511, %fd9510, %fd9508, %p2531;
	selp.f64 	%fd9512, %fd9511, %fd9508, %p2541;
	setp.eq.f64 	%p2542, %fd2205, 0d0000000000000000;
	selp.b32 	%r3390, %r3389, 0, %p2531;
	or.b32  	%r3391, %r3390, 2146435072;
	selp.b32 	%r3392, %r3391, %r3390, %p2530;
	mov.b64 	%fd9513, {%r4319, %r3392};
	add.f64 	%fd9514, %fd2205, 0d4000000000000000;
	{
	.reg .b32 %temp; 
	mov.b64 	{%temp, %r3393}, %fd9514;
	}
	and.b32  	%r3394, %r3393, 2146435072;
	setp.eq.s32 	%p2543, %r3394, 2146435072;
	setp.nan.f64 	%p2544, %fd2205, %fd2205;
	setp.neu.f64 	%p2545, %fd9507, 0d7FF0000000000000;
	selp.b32 	%r3395, %r3387, %r285, %p2541;
	mov.b64 	%fd9515, {%r4319, %r3395};
	add.rn.f64 	%fd9516, %fd2205, %fd9505;
	setp.eq.f64 	%p2546, %fd2205, 0d3FF0000000000000;
	{
	.reg .b32 %temp; 
	mov.b64 	{%temp, %r3396}, %fd2206;
	}
	abs.f64 	%fd9517, %fd2206;
	{ // callseq 241, 0
	.param .b64 param0;
	st.param.f64 	[param0], %fd9517;
	.param .b64 param1;
	st.param.f64 	[param1], 0d4000000000000000;
	.param .b64 retval0;
	call.uni (retval0), 
	__internal_accurate_pow, 
	(
	param0, 
	param1
	);
	ld.param.f64 	%fd9518, [retval0];
	} // callseq 241
	setp.lt.s32 	%p2547, %r3396, 0;
	neg.f64 	%fd9520, %fd9518;
	selp.f64 	%fd9521, %fd9520, %fd9518, %p2531;
	selp.f64 	%fd9522, %fd9521, %fd9518, %p2547;
	setp.eq.f64 	%p2548, %fd2206, 0d0000000000000000;
	selp.b32 	%r3397, %r3396, 0, %p2531;
	or.b32  	%r3398, %r3397, 2146435072;
	selp.b32 	%r3399, %r3398, %r3397, %p2530;
	mov.b64 	%fd9523, {%r4319, %r3399};
	add.f64 	%fd9524, %fd2206, 0d4000000000000000;
	{
	.reg .b32 %temp; 
	mov.b64 	{%temp, %r3400}, %fd9524;
	}
	and.b32  	%r3401, %r3400, 2146435072;
	setp.eq.s32 	%p2549, %r3401, 2146435072;
	setp.nan.f64 	%p2550, %fd2206, %fd2206;
	setp.neu.f64 	%p2551, %fd9517, 0d7FF0000000000000;
	selp.b32 	%r3402, %r3387, %r285, %p2547;
	mov.b64 	%fd9525, {%r4319, %r3402};
	add.rn.f64 	%fd9526, %fd2206, %fd9505;
	setp.eq.f64 	%p2552, %fd2206, 0d3FF0000000000000;
	selp.f64 	%fd9527, %fd9502, %fd9501, %p2534;
	selp.f64 	%fd9528, %fd9506, %fd9527, %p2536;
	selp.f64 	%fd9529, %fd9528, %fd9504, %p2537;
	selp.f64 	%fd9530, %fd9529, %fd9527, %p2535;
	selp.f64 	%fd9531, 0d3FF0000000000000, %fd9530, %p2540;
	selp.f64 	%fd9532, %fd9513, %fd9512, %p2542;
	selp.f64 	%fd9533, %fd9516, %fd9532, %p2544;
	selp.f64 	%fd9534, %fd9533, %fd9515, %p2545;
	selp.f64 	%fd9535, %fd9534, %fd9532, %p2543;
	selp.f64 	%fd9536, 0d3FF0000000000000, %fd9535, %p2546;
	add.f64 	%fd9537, %fd9531, %fd9536;
	selp.f64 	%fd9538, %fd9523, %fd9522, %p2548;
	selp.f64 	%fd9539, %fd9526, %fd9538, %p2550;
	selp.f64 	%fd9540, %fd9539, %fd9525, %p2551;
	selp.f64 	%fd9541, %fd9540, %fd9538, %p2549;
	selp.f64 	%fd9542, 0d3FF0000000000000, %fd9541, %p2552;
	add.f64 	%fd2210, %fd9537, %fd9542;
	sqrt.rn.f64 	%fd2211, %fd2210;
$L__BB0_1408:
	setp.lt.s32 	%p2553, %r681, 0;
	setp.eq.s32 	%p2554, %r284, 1062207488;
	cvt.u64.u32 	%rd134, %r4319;
	mul.wide.u32 	%rd571, %r4319, 48;
	add.s64 	%rd135, %rd89, %rd571;
	ld.global.f64 	%fd2212, [%rd135+720904];
	{
	.reg .b32 %temp; 
	mov.b64 	{%temp, %r489}, %fd2212;
	}
	abs.f64 	%fd2213, %fd2212;
	{ // callseq 242, 0
	.param .b64 param0;
	st.param.f64 	[param0], %fd2213;
	.param .b64 param1;
	st.param.f64 	[param1], 0d4000000000000000;
	.param .b64 retval0;
	call.uni (retval0), 
	__internal_accurate_pow, 
	(
	param0, 
	param1
	);
	ld.param.f64 	%fd9543, [retval0];
	} // callseq 242
	setp.lt.s32 	%p2556, %r489, 0;
	neg.f64 	%fd9545, %fd9543;
	selp.f64 	%fd9546, %fd9545, %fd9543, %p2554;
	selp.f64 	%fd9547, %fd9546, %fd9543, %p2556;
	setp.eq.f64 	%p2557, %fd2212, 0d0000000000000000;
	selp.b32 	%r3403, %r489, 0, %p2554;
	or.b32  	%r3404, %r3403, 2146435072;
	selp.b32 	%r3405, %r3404, %r3403, %p2553;
	mov.b32 	%r3406, 0;
	mov.b64 	%fd9548, {%r3406, %r3405};
	selp.f64 	%fd12181, %fd9548, %fd9547, %p2557;
	add.f64 	%fd9549, %fd2212, 0d4000000000000000;
	{
	.reg .b32 %temp; 
	mov.b64 	{%temp, %r3407}, %fd9549;
	}
	and.b32  	%r3408, %r3407, 2146435072;
	setp.ne.s32 	%p2558, %r3408, 2146435072;
	@%p2558 bra 	$L__BB0_1413;
	setp.num.f64 	%p2559, %fd2212, %fd2212;
	@%p2559 bra 	$L__BB0_1411;
	mov.f64 	%fd9550, 0d4000000000000000;
	add.rn.f64 	%fd12181, %fd2212, %fd9550;
	bra.uni 	$L__BB0_1413;
$L__BB0_1411:
	setp.neu.f64 	%p2560, %fd2213, 0d7FF0000000000000;
	@%p2560 bra 	$L__BB0_1413;
	setp.lt.s32 	%p2561, %r489, 0;
	selp.b32 	%r3410, %r3387, %r285, %p2561;
	mov.b32 	%r3411, 0;
	mov.b64 	%fd12181, {%r3411, %r3410};
$L__BB0_1413:
	setp.lt.s32 	%p2562, %r681, 0;
	setp.eq.s32 	%p2563, %r284, 1062207488;
	setp.eq.f64 	%p2565, %fd2212, 0d3FF0000000000000;
	selp.f64 	%fd2218, 0d3FF0000000000000, %fd12181, %p2565;
	ld.global.f64 	%fd2219, [%rd135+720912];
	{
	.reg .b32 %temp; 
	mov.b64 	{%temp, %r490}, %fd2219;
	}
	abs.f64 	%fd2220, %fd2219;
	{ // callseq 243, 0
	.param .b64 param0;
	st.param.f64 	[param0], %fd2220;
	.param .b64 param1;
	st.param.f64 	[param1], 0d4000000000000000;
	.param .b64 retval0;
	call.uni (retval0), 
	__internal_accurate_pow, 
	(
	param0, 
	param1
	);
	ld.param.f64 	%fd9551, [retval0];
	} // callseq 243
	setp.lt.s32 	%p2566, %r490, 0;
	neg.f64 	%fd9553, %fd9551;
	selp.f64 	%fd9554, %fd9553, %fd9551, %p2563;
	selp.f64 	%fd9555, %fd9554, %fd9551, %p2566;
	setp.eq.f64 	%p2567, %fd2219, 0d0000000000000000;
	selp.b32 	%r3412, %r490, 0, %p2563;
	or.b32  	%r3413, %r3412, 2146435072;
	selp.b32 	%r3414, %r3413, %r3412, %p2562;
	mov.b32 	%r3415, 0;
	mov.b64 	%fd9556, {%r3415, %r3414};
	selp.f64 	%fd12182, %fd9556, %fd9555, %p2567;
	add.f64 	%fd9557, %fd2219, 0d4000000000000000;
	{
	.reg .b32 %temp; 
	mov.b64 	{%temp, %r3416}, %fd9557;
	}
	and.b32  	%r3417, %r3416, 2146435072;
	setp.ne.s32 	%p2568, %r3417, 2146435072;
	@%p2568 bra 	$L__BB0_1418;
	setp.num.f64 	%p2569, %fd2219, %fd2219;
	@%p2569 bra 	$L__BB0_1416;
	mov.f64 	%fd9558, 0d4000000000000000;
	add.rn.f64 	%fd12182, %fd2219, %fd9558;
	bra.uni 	$L__BB0_1418;
$L__BB0_1416:
	setp.neu.f64 	%p2570, %fd2220, 0d7FF0000000000000;
	@%p2570 bra 	$L__BB0_1418;
	setp.lt.s32 	%p2571, %r490, 0;
	selp.b32 	%r3419, %r3387, %r285, %p2571;
	mov.b32 	%r3420, 0;
	mov.b64 	%fd12182, {%r3420, %r3419};
$L__BB0_1418:
	setp.lt.s32 	%p2572, %r681, 0;
	setp.eq.s32 	%p2573, %r284, 1062207488;
	setp.eq.f64 	%p2575, %fd2219, 0d3FF0000000000000;
	selp.f64 	%fd9559, 0d3FF0000000000000, %fd12182, %p2575;
	add.f64 	%fd2225, %fd2218, %fd9559;
	ld.global.f64 	%fd2226, [%rd135+720920];
	{
	.reg .b32 %temp; 
	mov.b64 	{%temp, %r491}, %fd2226;
	}
	abs.f64 	%fd2227, %fd2226;
	{ // callseq 244, 0
	.param .b64 param0;
	st.param.f64 	[param0], %fd2227;
	.param .b64 param1;
	st.param.f64 	[param1], 0d4000000000000000;
	.param .b64 retval0;
	call.uni (retval0), 
	__internal_accurate_pow, 
	(
	param0, 
	param1
	);
	ld.param.f64 	%fd9560, [retval0];
	} // callseq 244
	setp.lt.s32 	%p2576, %r491, 0;
	neg.f64 	%fd9562, %fd9560;
	selp.f64 	%fd9563, %fd9562, %fd9560, %p2573;
	selp.f64 	%fd9564, %fd9563, %fd9560, %p2576;
	setp.eq.f64 	%p2577, %fd2226, 0d0000000000000000;
	selp.b32 	%r3421, %r491, 0, %p2573;
	or.b32  	%r3422, %r3421, 2146435072;
	selp.b32 	%r3423, %r3422, %r3421, %p2572;
	mov.b32 	%r3424, 0;
	mov.b64 	%fd9565, {%r3424, %r3423};
	selp.f64 	%fd12183, %fd9565, %fd9564, %p2577;
	add.f64 	%fd9566, %fd2226, 0d4000000000000000;
	{
	.reg .b32 %temp; 
	mov.b64 	{%temp, %r3425}, %fd9566;
	}
	and.b32  	%r3426, %r3425, 2146435072;
	setp.ne.s32 	%p2578, %r3426, 2146435072;
	@%p2578 bra 	$L__BB0_1423;
	setp.num.f64 	%p2579, %fd2226, %fd2226;
	@%p2579 bra 	$L__BB0_1421;
	mov.f64 	%fd9567, 0d4000000000000000;
	add.rn.f64 	%fd12183, %fd2226, %fd9567;
	bra.uni 	$L__BB0_1423;
$L__BB0_1421:
	setp.neu.f64 	%p2580, %fd2227, 0d7FF0000000000000;
	@%p2580 bra 	$L__BB0_1423;
	setp.lt.s32 	%p2581, %r491, 0;
	selp.b32 	%r3428, %r3387, %r285, %p2581;
	mov.b32 	%r3429, 0;
	mov.b64 	%fd12183, {%r3429, %r3428};
$L__BB0_1423:
	setp.lt.s32 	%p2582, %r681, 0;
	setp.eq.s32 	%p2583, %r284, 1062207488;
	setp.eq.f64 	%p2585, %fd2226, 0d3FF0000000000000;
	selp.f64 	%fd9568, 0d3FF0000000000000, %fd12183, %p2585;
	add.f64 	%fd9569, %fd2225, %fd9568;
	mad.lo.s64 	%rd136, %rd134, -40, %rd135;
	st.global.f64 	[%rd136+832960], %fd9569;
	sqrt.rn.f64 	%fd2232, %fd9569;
	st.global.f64 	[%rd136+864976], %fd2232;
	ld.global.f64 	%fd9570, [%rd135+720904];
	sub.f64 	%fd2233, %fd9570, %fd2204;
	{
	.reg .b32 %temp; 
	mov.b64 	{%temp, %r492}, %fd2233;
	}
	abs.f64 	%fd2234, %fd2233;
	{ // callseq 245, 0
	.param .b64 param0;
	st.param.f64 	[param0], %fd2234;
	.param .b64 param1;
	st.param.f64 	[param1], 0d4000000000000000;
	.param .b64 retval0;
	call.uni (retval0), 
	__internal_accurate_pow, 
	(
	param0, 
	param1
	);
	ld.param.f64 	%fd9571, [retval0];
	} // callseq 245
	setp.lt.s32 	%p2586, %r492, 0;
	neg.f64 	%fd9573, %fd9571;
	selp.f64 	%fd9574, %fd9573, %fd9571, %p2583;
	selp.f64 	%fd9575, %fd9574, %fd9571, %p2586;
	setp.eq.f64 	%p2587, %fd2233, 0d0000000000000000;
	selp.b32 	%r3430, %r492, 0, %p2583;
	or.b32  	%r3431, %r3430, 2146435072;
	selp.b32 	%r3432, %r3431, %r3430, %p2582;
	mov.b32 	%r3433, 0;
	mov.b64 	%fd9576, {%r3433, %r3432};
	selp.f64 	%fd12184, %fd9576, %fd9575, %p2587;
	add.f64 	%fd9577, %fd2233, 0d4000000000000000;
	{
	.reg .b32 %temp; 
	mov.b64 	{%temp, %r3434}, %fd9577;
	}
	and.b32  	%r3435, %r3434, 2146435072;
	setp.ne.s32 	%p2588, %r3435, 2146435072;
	@%p2588 bra 	$L__BB0_1428;
	setp.num.f64 	%p2589, %fd2233, %fd2233;
	@%p2589 bra 	$L__BB0_1426;
	mov.f64 	%fd9578, 0d4000000000000000;
	add.rn.f64 	%fd12184, %fd2233, %fd9578;
	bra.uni 	$L__BB0_1428;
$L__BB0_1426:
	setp.neu.f64 	%p2590, %fd2234, 0d7FF0000000000000;
	@%p2590 bra 	$L__BB0_1428;
	setp.lt.s32 	%p2591, %r492, 0;
	selp.b32 	%r3437, %r3387, %r285, %p2591;
	mov.b32 	%r3438, 0;
	mov.b64 	%fd12184, {%r3438, %r3437};
$L__BB0_1428:
	setp.lt.s32 	%p2592, %r681, 0;
	setp.eq.s32 	%p2593, %r284, 1062207488;
	setp.eq.f64 	%p2595, %fd2233, 0d3FF0000000000000;
	selp.f64 	%fd2239, 0d3FF0000000000000, %fd12184, %p2595;
	ld.global.f64 	%fd9579, [%rd135+720912];
	sub.f64 	%fd2240, %fd9579, %fd2205;
	{
	.reg .b32 %temp; 
	mov.b64 	{%temp, %r493}, %fd2240;
	}
	abs.f64 	%fd2241, %fd2240;
	{ // callseq 246, 0
	.param .b64 param0;
	st.param.f64 	[param0], %fd2241;
	.param .b64 param1;
	st.param.f64 	[param1], 0d4000000000000000;
	.param .b64 retval0;
	call.uni (retval0), 
	__internal_accurate_pow, 
	(
	param0, 
	param1
	);
	ld.param.f64 	%fd9580, [retval0];
	} // callseq 246
	setp.lt.s32 	%p2596, %r493, 0;
	neg.f64 	%fd9582, %fd9580;
	selp.f64 	%fd9583, %fd9582, %fd9580, %p2593;
	selp.f64 	%fd9584, %fd9583, %fd9580, %p2596;
	setp.eq.f64 	%p2597, %fd2240, 0d0000000000000000;
	selp.b32 	%r3439, %r493, 0, %p2593;
	or.b32  	%r3440, %r3439, 2146435072;
	selp.b32 	%r3441, %r3440, %r3439, %p2592;
	mov.b32 	%r3442, 0;
	mov.b64 	%fd9585, {%r3442, %r3441};
	selp.f64 	%fd12185, %fd9585, %fd9584, %p2597;
	add.f64 	%fd9586, %fd2240, 0d4000000000000000;
	{
	.reg .b32 %temp; 
	mov.b64 	{%temp, %r3443}, %fd9586;
	}
	and.b32  	%r3444, %r3443, 2146435072;
	setp.ne.s32 	%p2598, %r3444, 2146435072;
	@%p2598 bra 	$L__BB0_1433;
	setp.num.f64 	%p2599, %fd2240, %fd2240;
	@%p2599 bra 	$L__BB0_1431;
	mov.f64 	%fd9587, 0d4000000000000000;
	add.rn.f64 	%fd12185, %fd2240, %fd9587;
	bra.uni 	$L__BB0_1433;
$L__BB0_1431:
	setp.neu.f64 	%p2600, %fd2241, 0d7FF0000000000000;
	@%p2600 bra 	$L__BB0_1433;
	setp.lt.s32 	%p2601, %r493, 0;
	selp.b32 	%r3446, %r3387, %r285, %p2601;
	mov.b32 	%r3447, 0;
	mov.b64 	%fd12185, {%r3447, %r3446};
$L__BB0_1433:
	setp.lt.s32 	%p2602, %r681, 0;
	setp.eq.s32 	%p2603, %r284, 1062207488;
	setp.eq.f64 	%p2605, %fd2240, 0d3FF0000000000000;
	selp.f64 	%fd9588, 0d3FF0000000000000, %fd12185, %p2605;
	add.f64 	%fd2246, %fd2239, %fd9588;
	ld.global.f64 	%fd9589, [%rd135+720920];
	sub.f64 	%fd2247, %fd9589, %fd2206;
	{
	.reg .b32 %temp; 
	mov.b64 	{%temp, %r494}, %fd2247;
	}
	abs.f64 	%fd2248, %fd2247;
	{ // callseq 247, 0
	.param .b64 param0;
	st.param.f64 	[param0], %fd2248;
	.param .b64 param1;
	st.param.f64 	[param1], 0d4000000000000000;
	.param .b64 retval0;
	call.uni (retval0), 
	__internal_accurate_pow, 
	(
	param0, 
	param1
	);
	ld.param.f64 	%fd9590, [retval0];
	} // callseq 247
	setp.lt.s32 	%p2606, %r494, 0;
	neg.f64 	%fd9592, %fd9590;
	selp.f64 	%fd9593, %fd9592, %fd9590, %p2603;
	selp.f64 	%fd9594, %fd9593, %fd9590, %p2606;
	setp.eq.f64 	%p2607, %fd2247, 0d0000000000000000;
	selp.b32 	%r3448, %r494, 0, %p2603;
	or.b32  	%r3449, %r3448, 2146435072;
	selp.b32 	%r3450, %r3449, %r3448, %p2602;
	mov.b32 	%r3451, 0;
	mov.b64 	%fd9595, {%r3451, %r3450};
	selp.f64 	%fd12186, %fd9595, %fd9594, %p2607;
	add.f64 	%fd9596, %fd2247, 0d4000000000000000;
	{
	.reg .b32 %temp; 
	mov.b64 	{%temp, %r3452}, %fd9596;
	}
	and.b32  	%r3453, %r3452, 2146435072;
	setp.ne.s32 	%p2608, %r3453, 2146435072;
	@%p2608 bra 	$L__BB0_1438;
	setp.num.f64 	%p2609, %fd2247, %fd2247;
	@%p2609 bra 	$L__BB0_1436;
	mov.f64 	%fd9597, 0d4000000000000000;
	add.rn.f64 	%fd12186, %fd2247, %fd9597;
	bra.uni 	$L__BB0_1438;
$L__BB0_1436:
	setp.neu.f64 	%p2610, %fd2248, 0d7FF0000000000000;
	@%p2610 bra 	$L__BB0_1438;
	setp.lt.s32 	%p2611, %r494, 0;
	selp.b32 	%r3455, %r3387, %r285, %p2611;
	mov.b32 	%r3456, 0;
	mov.b64 	%fd12186, {%r3456, %r3455};
$L__BB0_1438:
	cvt.u32.u64 	%r3457, %rd134;
	setp.eq.f64 	%p2612, %fd2247, 0d3FF0000000000000;
	selp.f64 	%fd9598, 0d3FF0000000000000, %fd12186, %p2612;
	add.f64 	%fd9599, %fd2246, %fd9598;
	st.global.f64 	[%rd136+816952], %fd9599;
	sqrt.rn.f64 	%fd9600, %fd9599;
	st.global.f64 	[%rd136+880984], %fd9600;
	st.global.f64 	[%rd136+848968], %fd2210;
	st.global.f64 	[%rd136+896992], %fd2211;
	ld.global.u64 	%rd572, [%rd89+1065232];
	ld.f64 	%fd9601, [%rd572+336024];
	mul.f64 	%fd9602, %fd2232, %fd9601;
	ld.f64 	%fd9603, [%rd572+336000];
	mul.f64 	%fd9604, %fd9602, %fd9603;
	div.rn.f64 	%fd9605, %fd9604, 0d4059000000000000;
	fma.rn.f64 	%fd9606, %fd9605, 0d409F400000000000, 0d3FF0000000000000;
	cvt.rzi.s32.f64 	%r3458, %fd9606;
	min.s32 	%r3459, %r3458, 2000;
	shl.b64 	%rd573, %rd134, 2;
	sub.s64 	%rd574, %rd136, %rd573;
	st.global.u32 	[%rd574+1041200], %r3459;
	ld.global.f64 	%fd9607, [%rd136+880984];
	ld.global.u64 	%rd575, [%rd89+1065232];
	ld.f64 	%fd9608, [%rd575+336024];
	mul.f64 	%fd9609, %fd9607, %fd9608;
	ld.f64 	%fd9610, [%rd575+336000];
	mul.f64 	%fd9611, %fd9609, %fd9610;
	div.rn.f64 	%fd9612, %fd9611, 0d4059000000000000;
	fma.rn.f64 	%fd9613, %fd9612, 0d409F400000000000, 0d3FF0000000000000;
	cvt.rzi.s32.f64 	%r3460, %fd9613;
	min.s32 	%r3461, %r3460, 2000;
	st.global.u32 	[%rd574+1049204], %r3461;
	ld.global.f64 	%fd9614, [%rd136+896992];
	ld.global.u64 	%rd576, [%rd89+1065232];
	ld.f64 	%fd9615, [%rd576+336024];
	mul.f64 	%fd9616, %fd9614, %fd9615;
	ld.f64 	%fd9617, [%rd576+336000];
	mul.f64 	%fd9618, %fd9616, %fd9617;
	div.rn.f64 	%fd9619, %fd9618, 0d4059000000000000;
	fma.rn.f64 	%fd9620, %fd9619, 0d409F400000000000, 0d3FF0000000000000;
	cvt.rzi.s32.f64 	%r3462, %fd9620;
	min.s32 	%r3463, %r3462, 2000;
	st.global.u32 	[%rd574+1057208], %r3463;
	ld.global.u64 	%rd577, [%rd89+1065232];
	mul.wide.s32 	%rd578, %r3459, 8;
	add.s64 	%rd579, %rd577, %rd578;
	ld.f64 	%fd9621, [%rd579+272000];
	ld.f64 	%fd9622, [%rd577+336000];
	mul.f64 	%fd9623, %fd9621, %fd9622;
	mul.f64 	%fd9624, %fd9622, %fd9623;
	st.global.f64 	[%rd136+977168], %fd9624;
	ld.global.u64 	%rd580, [%rd89+1065232];
	ld.global.u32 	%r3464, [%rd574+1049204];
	mul.wide.s32 	%rd581, %r3464, 8;
	add.s64 	%rd582, %rd580, %rd581;
	ld.f64 	%fd9625, [%rd582+272000];
	ld.f64 	%fd9626, [%rd580+336000];
	mul.f64 	%fd9627, %fd9625, %fd9626;
	mul.f64 	%fd9628, %fd9626, %fd9627;
	st.global.f64 	[%rd136+993176], %fd9628;
	ld.global.u64 	%rd583, [%rd89+1065232];
	ld.global.u32 	%r3465, [%rd574+1057208];
	mul.wide.s32 	%rd584, %r3465, 8;
	add.s64 	%rd585, %rd583, %rd584;
	ld.f64 	%fd9629, [%rd585+272000];
	ld.f64 	%fd9630, [%rd583+336000];
	mul.f64 	%fd9631, %fd9629, %fd9630;
	mul.f64 	%fd9632, %fd9630, %fd9631;
	st.global.f64 	[%rd136+1009184], %fd9632;
	ld.global.u64 	%rd586, [%rd89+1065232];
	ld.global.u32 	%r3466, [%rd89+1057212];
	mul.wide.s32 	%rd587, %r3466, 8;
	add.s64 	%rd588, %rd586, %rd587;
	ld.f64 	%fd2253, [%rd588+224000];
	ld.f64 	%fd2254, [%rd586+336000];
	ld.f64 	%fd2255, [%rd588+304000];
	ld.global.f64 	%fd9633, [%rd89+977032];
	neg.f64 	%fd9634, %fd9633;
	mul.f64 	%fd9635, %fd9624, %fd9634;
	st.global.f64 	[%rd136+913000], %fd9635;
	ld.global.f64 	%fd9636, [%rd89+977040];
	neg.f64 	%fd9637, %fd9636;
	mul.f64 	%fd9638, %fd9628, %fd9637;
	st.global.f64 	[%rd136+929008], %fd9638;
	ld.global.f64 	%fd9639, [%rd89+977048];
	neg.f64 	%fd9640, %fd9639;
	mul.f64 	%fd9641, %fd9632, %fd9640;
	st.global.f64 	[%rd136+945016], %fd9641;
	add.s32 	%r4319, %r3457, 1;
	setp.ne.s32 	%p2613, %r4319, %r4318;
	@%p2613 bra 	$L__BB0_1408;
	mul.f64 	%fd9642, %fd2253, %fd2254;
	mul.f64 	%fd12187, %fd2254, %fd9642;
	mul.f64 	%fd9643, %fd2254, %fd2254;
	mul.f64 	%fd9644, %fd2254, %fd9643;
	mul.f64 	%fd12188, %fd2255, %fd9644;
$L__BB0_1440:
	setp.eq.s32 	%p2614, %r284, 1062207488;
	and.b32  	%r3467, %r681, 2147483647;
	setp.ne.s32 	%p2616, %r3467, 1071644672;
	and.pred  	%p9, %p2614, %p2616;
	setp.lt.s32 	%p2617, %r681, 0;
	{
	.reg .b32 %temp; 
	mov.b64 	{%temp, %r496}, %fd2207;
	}
	abs.f64 	%fd2260, %fd2207;
	{ // callseq 248, 0
	.param .b64 param0;
	st.param.f64 	[param0], %fd2260;
	.param .b64 param1;
	st.param.f64 	[param1], 0d4000000000000000;
	.param .b64 retval0;
	call.uni (retval0), 
	__internal_accurate_pow, 
	(
	param0, 
	param1
	);
	ld.param.f64 	%fd9645, [retval0];
	} // callseq 248
	setp.lt.s32 	%p2618, %r496, 0;
	neg.f64 	%fd9647, %fd9645;
	selp.f64 	%fd9648, %fd9647, %fd9645, %p2614;
	selp.f64 	%fd9649, %fd9648, %fd9645, %p2618;
	setp.eq.f64 	%p2619, %fd2207, 0d0000000000000000;
	selp.b32 	%r3468, %r496, 0, %p2614;
	or.b32  	%r3469, %r3468, 2146435072;
	selp.b32 	%r3470, %r3469, %r3468, %p2617;
	mov.b32 	%r3471, 0;
	mov.b64 	%fd9650, {%r3471, %r3470};
	selp.f64 	%fd12189, %fd9650, %fd9649, %p2619;
	add.f64 	%fd9651, %fd2207, 0d4000000000000000;
	{
	.reg .b32 %temp; 
	mov.b64 	{%temp, %r3472}, %fd9651;
	}
	and.b32  	%r3473, %r3472, 2146435072;
	setp.ne.s32 	%p2620, %r3473, 2146435072;
	@%p2620 bra 	$L__BB0_1445;
	setp.num.f64 	%p2621, %fd2207, %fd2207;
	@%p2621 bra 	$L__BB0_1443;
	mov.f64 	%fd9652, 0d4000000000000000;
	add.rn.f64 	%fd12189, %fd2207, %fd9652;
	bra.uni 	$L__BB0_1445;
$L__BB0_1443:
	setp.neu.f64 	%p2622, %fd2260, 0d7FF0000000000000;
	@%p2622 bra 	$L__BB0_1445;
	setp.lt.s32 	%p2623, %r496, 0;
	selp.b32 	%r3474, %r286, %r285, %p9;
	selp.b32 	%r3475, %r3474, %r285, %p2623;
	mov.b32 	%r3476, 0;
	mov.b64 	%fd12189, {%r3476, %r3475};
$L__BB0_1445:
	setp.lt.s32 	%p2624, %r681, 0;
	setp.eq.s32 	%p2625, %r284, 1062207488;
	{
	.reg .b32 %temp; 
	mov.b64 	{%temp, %r497}, %fd2208;
	}
	abs.f64 	%fd2265, %fd2208;
	{ // callseq 249, 0
	.param .b64 param0;
	st.param.f64 	[param0], %fd2265;
	.param .b64 param1;
	st.param.f64 	[param1], 0d4000000000000000;
	.param .b64 retval0;
	call.uni (retval0), 
	__internal_accurate_pow, 
	(
	param0, 
	param1
	);
	ld.param.f64 	%fd9653, [retval0];
	} // callseq 249
	setp.lt.s32 	%p2627, %r497, 0;
	neg.f64 	%fd9655, %fd9653;
	selp.f64 	%fd9656, %fd9655, %fd9653, %p2625;
	selp.f64 	%fd9657, %fd9656, %fd9653, %p2627;
	setp.eq.f64 	%p2628, %fd2208, 0d0000000000000000;
	selp.b32 	%r3477, %r497, 0, %p2625;
	or.b32  	%r3478, %r3477, 2146435072;
	selp.b32 	%r3479, %r3478, %r3477, %p2624;
	mov.b32 	%r3480, 0;
	mov.b64 	%fd9658, {%r3480, %r3479};
	selp.f64 	%fd12190, %fd9658, %fd9657, %p2628;
	add.f64 	%fd9659, %fd2208, 0d4000000000000000;
	{
	.reg .b32 %temp; 
	mov.b64 	{%temp, %r3481}, %fd9659;
	}
	and.b32  	%r3482, %r3481, 2146435072;
	setp.ne.s32 	%p2629, %r3482, 2146435072;
	@%p2629 bra 	$L__BB0_1450;
	setp.num.f64 	%p2630, %fd2208, %fd2208;
	@%p2630 bra 	$L__BB0_1448;
	mov.f64 	%fd9660, 0d4000000000000000;
	add.rn.f64 	%fd12190, %fd2208, %fd9660;
	bra.uni 	$L__BB0_1450;
$L__BB0_1448:
	setp.neu.f64 	%p2631, %fd2265, 0d7FF0000000000000;
	@%p2631 bra 	$L__BB0_1450;
	setp.lt.s32 	%p2632, %r497, 0;
	selp.b32 	%r3483, %r286, %r285, %p9;
	selp.b32 	%r3484, %r3483, %r285, %p2632;
	mov.b32 	%r3485, 0;
	mov.b64 	%fd12190, {%r3485, %r3484};
$L__BB0_1450:
	setp.lt.s32 	%p2633, %r681, 0;
	setp.eq.s32 	%p2634, %r284, 1062207488;
	setp.eq.f64 	%p2636, %fd2208, 0d3FF0000000000000;
	selp.f64 	%fd9661, 0d3FF0000000000000, %fd12190, %p2636;
	setp.eq.f64 	%p2637, %fd2207, 0d3FF0000000000000;
	selp.f64 	%fd9662, 0d3FF0000000000000, %fd12189, %p2637;
	add.f64 	%fd2270, %fd9662, %fd9661;
	{
	.reg .b32 %temp; 
	mov.b64 	{%temp, %r498}, %fd2209;
	}
	abs.f64 	%fd2271, %fd2209;
	{ // callseq 250, 0
	.param .b64 param0;
	st.param.f64 	[param0], %fd2271;
	.param .b64 param1;
	st.param.f64 	[param1], 0d4000000000000000;
	.param .b64 retval0;
	call.uni (retval0), 
	__internal_accurate_pow, 
	(
	param0, 
	param1
	);
	ld.param.f64 	%fd9663, [retval0];
	} // callseq 250
	setp.lt.s32 	%p2638, %r498, 0;
	neg.f64 	%fd9665, %fd9663;
	selp.f64 	%fd9666, %fd9665, %fd9663, %p2634;
	selp.f64 	%fd9667, %fd9666, %fd9663, %p2638;
	setp.eq.f64 	%p2639, %fd2209, 0d0000000000000000;
	selp.b32 	%r3486, %r498, 0, %p2634;
	or.b32  	%r3487, %r3486, 2146435072;
	selp.b32 	%r3488, %r3487, %r3486, %p2633;
	mov.b32 	%r3489, 0;
	mov.b64 	%fd9668, {%r3489, %r3488};
	selp.f64 	%fd12191, %fd9668, %fd9667, %p2639;
	add.f64 	%fd9669, %fd2209, 0d4000000000000000;
	{
	.reg .b32 %temp; 
	mov.b64 	{%temp, %r3490}, %fd9669;
	}
	and.b32  	%r3491, %r3490, 2146435072;
	setp.ne.s32 	%p2640, %r3491, 2146435072;
	@%p2640 bra 	$L__BB0_1455;
	setp.num.f64 	%p2641, %fd2209, %fd2209;
	@%p2641 bra 	$L__BB0_1453;
	mov.f64 	%fd9670, 0d4000000000000000;
	add.rn.f64 	%fd12191, %fd2209, %fd9670;
	bra.uni 	$L__BB0_1455;
$L__BB0_1453:
	setp.neu.f64 	%p2642, %fd2271, 0d7FF0000000000000;
	@%p2642 bra 	$L__BB0_1455;
	setp.lt.s32 	%p2643, %r498, 0;
	selp.b32 	%r3492, %r286, %r285, %p9;
	selp.b32 	%r3493, %r3492, %r285, %p2643;
	mov.b32 	%r3494, 0;
	mov.b64 	%fd12191, {%r3494, %r3493};
$L__BB0_1455:
	setp.eq.f64 	%p2644, %fd2209, 0d3FF0000000000000;
	selp.f64 	%fd9671, 0d3FF0000000000000, %fd12191, %p2644;
	add.f64 	%fd2276, %fd2270, %fd9671;
	sqrt.rn.f64 	%fd2277, %fd2276;
	div.rn.f64 	%fd2278, %fd2277, %fd12187;
	neg.f64 	%fd9672, %fd2278;
	mul.f64 	%fd2279, %fd2278, %fd9672;
	fma.rn.f64 	%fd9673, %fd2279, 0d3FF71547652B82FE, 0d4338000000000000;
	{
	.reg .b32 %temp; 
	mov.b64 	{%r499, %temp}, %fd9673;
	}
	mov.f64 	%fd9674, 0dC338000000000000;
	add.rn.f64 	%fd9675, %fd9673, %fd9674;
	fma.rn.f64 	%fd9676, %fd9675, 0dBFE62E42FEFA39EF, %fd2279;
	fma.rn.f64 	%fd9677, %fd9675, 0dBC7ABC9E3B39803F, %fd9676;
	fma.rn.f64 	%fd9678, %fd9677, 0d3E5ADE1569CE2BDF, 0d3E928AF3FCA213EA;
	fma.rn.f64 	%fd9679, %fd9678, %fd9677, 0d3EC71DEE62401315;
	fma.rn.f64 	%fd9680, %fd9679, %fd9677, 0d3EFA01997C89EB71;
	fma.rn.f64 	%fd9681, %fd9680, %fd9677, 0d3F2A01A014761F65;
	fma.rn.f64 	%fd9682, %fd9681, %fd9677, 0d3F56C16C1852B7AF;
	fma.rn.f64 	%fd9683, %fd9682, %fd9677, 0d3F81111111122322;
	fma.rn.f64 	%fd9684, %fd9683, %fd9677, 0d3FA55555555502A1;
	fma.rn.f64 	%fd9685, %fd9684, %fd9677, 0d3FC5555555555511;
	fma.rn.f64 	%fd9686, %fd9685, %fd9677, 0d3FE000000000000B;
	fma.rn.f64 	%fd9687, %fd9686, %fd9677, 0d3FF0000000000000;
	fma.rn.f64 	%fd9688, %fd9687, %fd9677, 0d3FF0000000000000;
	{
	.reg .b32 %temp; 
	mov.b64 	{%r500, %temp}, %fd9688;
	}
	{
	.reg .b32 %temp; 
	mov.b64 	{%temp, %r501}, %fd9688;
	}
	shl.b32 	%r3495, %r499, 20;
	add.s32 	%r3496, %r3495, %r501;
	mov.b64 	%fd12192, {%r500, %r3496};
	{
	.reg .b32 %temp; 
	mov.b64 	{%temp, %r3497}, %fd2279;
	}
	mov.b32 	%f122, %r3497;
	abs.f32 	%f21, %f122;
	setp.lt.f32 	%p2645, %f21, 0f4086232B;
	@%p2645 bra 	$L__BB0_1458;
	setp.lt.f64 	%p2646, %fd2279, 0d0000000000000000;
	add.f64 	%fd9689, %fd2279, 0d7FF0000000000000;
	selp.f64 	%fd12192, 0d0000000000000000, %fd9689, %p2646;
	setp.geu.f32 	%p2647, %f21, 0f40874800;
	@%p2647 bra 	$L__BB0_1458;
	shr.u32 	%r3498, %r499, 31;
	add.s32 	%r3499, %r499, %r3498;
	shr.s32 	%r3500, %r3499, 1;
	shl.b32 	%r3501, %r3500, 20;
	add.s32 	%r3502, %r501, %r3501;
	mov.b64 	%fd9690, {%r500, %r3502};
	sub.s32 	%r3503, %r499, %r3500;
	shl.b32 	%r3504, %r3503, 20;
	add.s32 	%r3505, %r3504, 1072693248;
	mov.b32 	%r3506, 0;
	mov.b64 	%fd9691, {%r3506, %r3505};
	mul.f64 	%fd12192, %fd9691, %fd9690;
$L__BB0_1458:
	abs.f64 	%fd9692, %fd2278;
	fma.rn.f64 	%fd9693, %fd9692, 0dBCF0679AFBA6F279, 0d3D47088FDB46FA5F;
	fma.rn.f64 	%fd9694, %fd9693, %fd9692, 0dBD8DF9F9B976A9B2;
	fma.rn.f64 	%fd9695, %fd9694, %fd9692, 0d3DC7F1F5590CC332;
	fma.rn.f64 	%fd9696, %fd9695, %fd9692, 0dBDFA28A3CD2D56C4;
	fma.rn.f64 	%fd9697, %fd9696, %fd9692, 0d3E2485EE67835925;
	fma.rn.f64 	%fd9698, %fd9697, %fd9692, 0dBE476DB45919F583;
	fma.rn.f64 	%fd9699, %fd9698, %fd9692, 0d3E62D698D98C8D71;
	fma.rn.f64 	%fd9700, %fd9699, %fd9692, 0dBE720A2C7155D5C6;
	fma.rn.f64 	%fd9701, %fd9700, %fd9692, 0dBE41D29B37CA1397;
	fma.rn.f64 	%fd9702, %fd9701, %fd9692, 0d3EA2EF6CC0F67A49;
	fma.rn.f64 	%fd9703, %fd9702, %fd9692, 0dBEC102B892333B6F;
	fma.rn.f64 	%fd9704, %fd9703, %fd9692, 0d3ECA30375BA9A84E;
	fma.rn.f64 	%fd9705, %fd9704, %fd9692, 0d3ECAAD18DEDEA43E;
	fma.rn.f64 	%fd9706, %fd9705, %fd9692, 0dBEFF05355BC5B225;
	fma.rn.f64 	%fd9707, %fd9706, %fd9692, 0d3F10E37A3108BC8B;
	fma.rn.f64 	%fd9708, %fd9707, %fd9692, 0d3EFB292D828E5CB2;
	fma.rn.f64 	%fd9709, %fd9708, %fd9692, 0dBF4356626EBF9BFA;
	fma.rn.f64 	%fd9710, %fd9709, %fd9692, 0d3F5BCA68F73D6AFC;
	fma.rn.f64 	%fd9711, %fd9710, %fd9692, 0dBF2B6B69EBBC280B;
	fma.rn.f64 	%fd9712, %fd9711, %fd9692, 0dBF9396685912A453;
	fma.rn.f64 	%fd9713, %fd9712, %fd9692, 0d3FBA4F4E2A1ABEF8;
	fma.rn.f64 	%fd9714, %fd9713, %fd9692, 0d3FE45F306DC9C8BB;
	fma.rn.f64 	%fd9715, %fd9714, %fd9692, 0d3FC06EBA8214DB69;
	fma.rn.f64 	%fd9716, %fd9715, %fd9692, %fd9692;
	neg.f64 	%fd9717, %fd9716;
	cvt.rn.f32.f64 	%f123, %fd9716;
	mul.f32 	%f124, %f123, 0fBFB8AA3B;
	cvt.rni.f32.f32 	%f125, %f124;
	cvt.f64.f32 	%fd9718, %f125;
	fma.rn.f64 	%fd9719, %fd9718, 0dBFE62E42FEFA39EF, %fd9717;
	ex2.approx.ftz.f32 	%f126, %f125;
	cvt.f64.f32 	%fd9720, %f126;
	cvt.s64.s32 	%rd137, %r4318;
	add.f64 	%fd9721, %fd2278, %fd2278;
	div.rn.f64 	%fd9722, %fd9721, 0dBFFC5BF891B4EF6A;
	setp.ge.f64 	%p2648, %fd9692, 0d4017AFB48DC96626;
	fma.rn.f64 	%fd9723, %fd9719, 0d3E5AE904A4741B81, 0d3E928A27F89B6999;
	fma.rn.f64 	%fd9724, %fd9723, %fd9719, 0d3EC71DE715FF7E07;
	fma.rn.f64 	%fd9725, %fd9724, %fd9719, 0d3EFA019A6B0AC45A;
	fma.rn.f64 	%fd9726, %fd9725, %fd9719, 0d3F2A01A017EED94F;
	fma.rn.f64 	%fd9727, %fd9726, %fd9719, 0d3F56C16C17F2A71B;
	fma.rn.f64 	%fd9728, %fd9727, %fd9719, 0d3F811111111173C4;
	fma.rn.f64 	%fd9729, %fd9728, %fd9719, 0d3FA555555555211A;
	fma.rn.f64 	%fd9730, %fd9729, %fd9719, 0d3FC5555555555540;
	fma.rn.f64 	%fd9731, %fd9730, %fd9719, 0d3FE0000000000005;
	mul.f64 	%fd9732, %fd9719, %fd9731;
	sub.f64 	%fd9733, %fd9692, %fd9716;
	fma.rn.f64 	%fd9734, %fd9715, %fd9692, %fd9733;
	neg.f64 	%fd9735, %fd9734;
	fma.rn.f64 	%fd9736, %fd9732, %fd9719, %fd9735;
	add.f64 	%fd9737, %fd9719, %fd9736;
	neg.f64 	%fd9738, %fd9737;
	mov.f64 	%fd9739, 0d3FF0000000000000;
	sub.f64 	%fd9740, %fd9739, %fd9720;
	fma.rn.f64 	%fd9741, %fd9738, %fd9720, %fd9740;
	selp.f64 	%fd9742, 0d3FF0000000000000, %fd9741, %p2648;
	copysign.f64 	%fd9743, %fd2278, %fd9742;
	fma.rn.f64 	%fd2284, %fd9722, %fd12192, %fd9743;
	ld.global.f64 	%fd9744, [%rd89+977040];
	mul.f64 	%fd9745, %fd9744, 0d402921FB54442D18;
	ld.global.u64 	%rd589, [%rd89+1065232];
	ld.f64 	%fd9746, [%rd589+336032];
	mul.f64 	%fd9747, %fd9745, %fd9746;
	div.rn.f64 	%fd2285, %fd9747, %fd2276;
	setp.eq.s32 	%p2649, %r4318, 0;
	@%p2649 bra 	$L__BB0_1461;
	shl.b64 	%rd138, %rd137, 3;
	mov.b64 	%rd860, 0;
$L__BB0_1460:
	add.s64 	%rd591, %rd89, %rd860;
	mov.b16 	%rs23, 0;
	st.global.u8 	[%rd591+1025192], %rs23;
	add.s64 	%rd860, %rd860, 1;
	setp.lt.u64 	%p2650, %rd860, %rd138;
	@%p2650 bra 	$L__BB0_1460;
$L__BB0_1461:
	ld.global.u32 	%r4322, [%rd89+1065216];
	setp.ge.s32 	%p2651, %r4322, %r4318;
	@%p2651 bra 	$L__BB0_1475;
	mul.f64 	%fd9748, %fd2284, %fd2285;
	mul.f64 	%fd2286, %fd12188, %fd9748;
	sub.s32 	%r503, %r4318, %r4322;
	and.b32  	%r504, %r503, 15;
	sub.s32 	%r3507, %r4322, %r4318;
	setp.gt.u32 	%p2652, %r3507, -16;
	@%p2652 bra 	$L__BB0_1465;
	and.b32  	%r505, %r503, -16;
	mov.b32 	%r4321, 0;
$L__BB0_1464:
	.pragma "nounroll";
	mul.wide.s32 	%rd592, %r4322, 8;
	add.s64 	%rd593, %rd89, %rd592;
	st.global.f64 	[%rd593+1025192], %fd2286;
	st.global.f64 	[%rd593+1025200], %fd2286;
	st.global.f64 	[%rd593+1025208], %fd2286;
	st.global.f64 	[%rd593+1025216], %fd2286;
	st.global.f64 	[%rd593+1025224], %fd2286;
	st.global.f64 	[%rd593+1025232], %fd2286;
	st.global.f64 	[%rd593+1025240], %fd2286;
	st.global.f64 	[%rd593+1025248], %fd2286;
	st.global.f64 	[%rd593+1025256], %fd2286;
	st.global.f64 	[%rd593+1025264], %fd2286;
	st.global.f64 	[%rd593+1025272], %fd2286;
	st.global.f64 	[%rd593+1025280], %fd2286;
	st.global.f64 	[%rd593+1025288], %fd2286;
	st.global.f64 	[%rd593+1025296], %fd2286;
	st.global.f64 	[%rd593+1025304], %fd2286;
	st.global.f64 	[%rd593+1025312], %fd2286;
	add.s32 	%r4322, %r4322, 16;
	add.s32 	%r4321, %r4321, 16;
	setp.ne.s32 	%p2653, %r4321, %r505;
	@%p2653 bra 	$L__BB0_1464;
$L__BB0_1465:
	setp.eq.s32 	%p2654, %r504, 0;
	@%p2654 bra 	$L__BB0_1475;
	and.b32  	%r511, %r503, 7;
	setp.lt.u32 	%p2655, %r504, 8;
	@%p2655 bra 	$L__BB0_1468;
	mul.wide.s32 	%rd594, %r4322, 8;
	add.s64 	%rd595, %rd89, %rd594;
	st.global.f64 	[%rd595+1025192], %fd2286;
	st.global.f64 	[%rd595+1025200], %fd2286;
	st.global.f64 	[%rd595+1025208], %fd2286;
	st.global.f64 	[%rd595+1025216], %fd2286;
	st.global.f64 	[%rd595+1025224], %fd2286;
	st.global.f64 	[%rd595+1025232], %fd2286;
	st.global.f64 	[%rd595+1025240], %fd2286;
	st.global.f64 	[%rd595+1025248], %fd2286;
	add.s32 	%r4322, %r4322, 8;
$L__BB0_1468:
	setp.eq.s32 	%p2656, %r511, 0;
	@%p2656 bra 	$L__BB0_1475;
	and.b32  	%r514, %r503, 3;
	setp.lt.u32 	%p2657, %r511, 4;
	@%p2657 bra 	$L__BB0_1471;
	mul.wide.s32 	%rd596, %r4322, 8;
	add.s64 	%rd597, %rd89, %rd596;
	st.global.f64 	[%rd597+1025192], %fd2286;
	st.global.f64 	[%rd597+1025200], %fd2286;
	st.global.f64 	[%rd597+1025208], %fd2286;
	st.global.f64 	[%rd597+1025216], %fd2286;
	add.s32 	%r4322, %r4322, 4;
$L__BB0_1471:
	setp.eq.s32 	%p2658, %r514, 0;
	@%p2658 bra 	$L__BB0_1475;
	mul.wide.s32 	%rd598, %r4322, 8;
	add.s64 	%rd141, %rd89, %rd598;
	st.global.f64 	[%rd141+1025192], %fd2286;
	setp.eq.s32 	%p2659, %r514, 1;
	@%p2659 bra 	$L__BB0_1475;
	st.global.f64 	[%rd141+1025200], %fd2286;
	setp.eq.s32 	%p2660, %r514, 2;
	@%p2660 bra 	$L__BB0_1475;
	st.global.f64 	[%rd141+1025208], %fd2286;
$L__BB0_1475:
	setp.lt.s32 	%p2661, %r4318, 1;
	mul.wide.s32 	%rd599, %r4318, -40;
	add.s64 	%rd600, %rd133, %rd599;
	mov.b64 	%rd601, 4607182418800017408;
	st.global.u64 	[%rd600+880984], %rd601;
	@%p2661 bra 	$L__BB0_1478;
	neg.f64 	%fd2287, %fd2207;
	neg.f64 	%fd2288, %fd2208;
	neg.f64 	%fd2289, %fd2209;
	mov.b32 	%r4325, 0;
$L__BB0_1477:
	cvt.u64.u32 	%rd602, %r4325;
	mul.wide.u32 	%rd603, %r4325, 48;
	add.s64 	%rd604, %rd89, %rd603;
	ld.global.f64 	%fd9749, [%rd604+720928];
	ld.global.f64 	%fd9750, [%rd604+720936];
	ld.global.f64 	%fd9751, [%rd604+720944];
	st.global.f64 	[%rd604+624856], %fd9749;
	st.global.f64 	[%rd604+624864], %fd9750;
	st.global.f64 	[%rd604+624872], %fd9751;
	mad.lo.s64 	%rd605, %rd602, -40, %rd604;
	ld.global.f64 	%fd9752, [%rd605+913000];
	ld.global.f64 	%fd9753, [%rd604+720904];
	mul.f64 	%fd9754, %fd9752, %fd9753;
	ld.global.f64 	%fd9755, [%rd604+720912];
	mul.f64 	%fd9756, %fd9752, %fd9755;
	ld.global.f64 	%fd9757, [%rd604+720920];
	mul.f64 	%fd9758, %fd9752, %fd9757;
	ld.global.f64 	%fd9759, [%rd605+864976];
	div.rn.f64 	%fd9760, %fd9754, %fd9759;
	div.rn.f64 	%fd9761, %fd9756, %fd9759;
	div.rn.f64 	%fd9762, %fd9758, %fd9759;
	sub.f64 	%fd9763, %fd9753, %fd2204;
	sub.f64 	%fd9764, %fd9755, %fd2205;
	sub.f64 	%fd9765, %fd9757, %fd2206;
	ld.global.f64 	%fd9766, [%rd605+929008];
	mul.f64 	%fd9767, %fd9763, %fd9766;
	mul.f64 	%fd9768, %fd9764, %fd9766;
	mul.f64 	%fd9769, %fd9766, %fd9765;
	ld.global.f64 	%fd9770, [%rd605+880984];
	div.rn.f64 	%fd9771, %fd9767, %fd9770;
	div.rn.f64 	%fd9772, %fd9768, %fd9770;
	div.rn.f64 	%fd9773, %fd9769, %fd9770;
	add.f64 	%fd9774, %fd9760, %fd9771;
	add.f64 	%fd9775, %fd9761, %fd9772;
	add.f64 	%fd9776, %fd9762, %fd9773;
	ld.global.f64 	%fd9777, [%rd605+945016];
	mul.f64 	%fd9778, %fd2204, %fd9777;
	mul.f64 	%fd9779, %fd2205, %fd9777;
	mul.f64 	%fd9780, %fd2206, %fd9777;
	ld.global.f64 	%fd9781, [%rd605+896992];
	div.rn.f64 	%fd9782, %fd9778, %fd9781;
	div.rn.f64 	%fd9783, %fd9779, %fd9781;
	div.rn.f64 	%fd9784, %fd9780, %fd9781;
	add.f64 	%fd9785, %fd9774, %fd9782;
	add.f64 	%fd9786, %fd9775, %fd9783;
	add.f64 	%fd9787, %fd9776, %fd9784;
	ld.global.f64 	%fd9788, [%rd605+1025192];
	mul.f64 	%fd9789, %fd9788, %fd2287;
	div.rn.f64 	%fd9790, %fd9789, %fd2277;
	mul.f64 	%fd9791, %fd9788, %fd2288;
	div.rn.f64 	%fd9792, %fd9791, %fd2277;
	mul.f64 	%fd9793, %fd9788, %fd2289;
	div.rn.f64 	%fd9794, %fd9793, %fd2277;
	add.f64 	%fd9795, %fd9785, %fd9790;
	add.f64 	%fd9796, %fd9786, %fd9792;
	add.f64 	%fd9797, %fd9787, %fd9794;
	st.global.f64 	[%rd604+624880], %fd9795;
	st.global.f64 	[%rd604+624888], %fd9796;
	st.global.f64 	[%rd604+624896], %fd9797;
	add.s32 	%r4325, %r4325, 1;
	setp.eq.s32 	%p2662, %r4325, %r4318;
	@%p2662 bra 	$L__BB0_1478;
	bra.uni 	$L__BB0_1477;
$L__BB0_1478:
	setp.lt.s32 	%p2663, %r485, 1;
	@%p2663 bra 	$L__BB0_1481;
	mov.b32 	%r4326, 0;
$L__BB0_1480:
	ld.global.u64 	%rd606, [%rd89+1065224];
	mul.wide.u32 	%rd607, %r4326, 48;
	add.s64 	%rd608, %rd606, %rd607;
	add.s64 	%rd609, %rd89, %rd607;
	ld.f64 	%fd9798, [%rd606+192568];
	ld.global.f64 	%fd9799, [%rd609+624856];
	mul.f64 	%fd9800, %fd9798, %fd9799;
	ld.global.f64 	%fd9801, [%rd609+624864];
	mul.f64 	%fd9802, %fd9798, %fd9801;
	ld.global.f64 	%fd9803, [%rd609+624872];
	mul.f64 	%fd9804, %fd9798, %fd9803;
	ld.global.f64 	%fd9805, [%rd609+624880];
	mul.f64 	%fd9806, %fd9798, %fd9805;
	ld.global.f64 	%fd9807, [%rd609+624888];
	mul.f64 	%fd9808, %fd9798, %fd9807;
	ld.global.f64 	%fd9809, [%rd609+624896];
	mul.f64 	%fd9810, %fd9798, %fd9809;
	div.rn.f64 	%fd9811, %fd9800, 0d4018000000000000;
	div.rn.f64 	%fd9812, %fd9802, 0d4018000000000000;
	div.rn.f64 	%fd9813, %fd9804, 0d4018000000000000;
	div.rn.f64 	%fd9814, %fd9806, 0d4018000000000000;
	div.rn.f64 	%fd9815, %fd9808, 0d4018000000000000;
	div.rn.f64 	%fd9816, %fd9810, 0d4018000000000000;
	ld.f64 	%fd9817, [%rd608+336];
	ld.f64 	%fd9818, [%rd608+344];
	ld.f64 	%fd9819, [%rd608+352];
	add.f64 	%fd9820, %fd9811, %fd9817;
	add.f64 	%fd9821, %fd9812, %fd9818;
	add.f64 	%fd9822, %fd9813, %fd9819;
	ld.f64 	%fd9823, [%rd608+360];
	ld.f64 	%fd9824, [%rd608+368];
	ld.f64 	%fd9825, [%rd608+376];
	add.f64 	%fd9826, %fd9814, %fd9823;
	add.f64 	%fd9827, %fd9815, %fd9824;
	add.f64 	%fd9828, %fd9816, %fd9825;
	st.global.f64 	[%rd609+528808], %fd9820;
	st.global.f64 	[%rd609+528816], %fd9821;
	st.global.f64 	[%rd609+528824], %fd9822;
	st.global.f64 	[%rd609+528832], %fd9826;
	st.global.f64 	[%rd609+528840], %fd9827;
	st.global.f64 	[%rd609+528848], %fd9828;
	ld.global.u64 	%rd610, [%rd89+1065224];
	add.s64 	%rd611, %rd610, %rd607;
	ld.f64 	%fd9829, [%rd610+192568];
	mul.f64 	%fd9830, %fd9829, %fd9799;
	mul.f64 	%fd9831, %fd9829, %fd9801;
	mul.f64 	%fd9832, %fd9829, %fd9803;
	mul.f64 	%fd9833, %fd9829, %fd9805;
	mul.f64 	%fd9834, %fd9829, %fd9807;
	mul.f64 	%fd9835, %fd9829, %fd9809;
	ld.f64 	%fd9836, [%rd611+336];
	ld.f64 	%fd9837, [%rd611+344];
	ld.f64 	%fd9838, [%rd611+352];
	fma.rn.f64 	%fd9839, %fd9830, 0d3FE0000000000000, %fd9836;
	fma.rn.f64 	%fd9840, %fd9831, 0d3FE0000000000000, %fd9837;
	fma.rn.f64 	%fd9841, %fd9832, 0d3FE0000000000000, %fd9838;
	ld.f64 	%fd9842, [%rd611+360];
	ld.f64 	%fd9843, [%rd611+368];
	ld.f64 	%fd9844, [%rd611+376];
	fma.rn.f64 	%fd9845, %fd9833, 0d3FE0000000000000, %fd9842;
	fma.rn.f64 	%fd9846, %fd9834, 0d3FE0000000000000, %fd9843;
	fma.rn.f64 	%fd9847, %fd9835, 0d3FE0000000000000, %fd9844;
	st.global.f64 	[%rd609+720904], %fd9839;
	st.global.f64 	[%rd609+720912], %fd9840;
	st.global.f64 	[%rd609+720920], %fd9841;
	st.global.f64 	[%rd609+720928], %fd9845;
	st.global.f64 	[%rd609+720936], %fd9846;
	st.global.f64 	[%rd609+720944], %fd9847;
	add.s32 	%r4326, %r4326, 1;
	setp.ne.s32 	%p2664, %r4326, %r485;
	@%p2664 bra 	$L__BB0_1480;
$L__BB0_1481:
	ld.global.u64 	%rd612, [%rd89+1065224];
	ld.u32 	%r521, [%rd612+192432];
	mul.wide.s32 	%rd613, %r521, 48;
	add.s64 	%rd142, %rd89, %rd613;
	ld.global.f64 	%fd2290, [%rd142+720904];
	ld.global.f64 	%fd2291, [%rd142+720912];
	ld.global.f64 	%fd2292, [%rd142+720920];
	ld.global.f64 	%fd2293, [%rd142+720928];
	ld.global.f64 	%fd2294, [%rd142+720936];
	ld.global.f64 	%fd2295, [%rd142+720944];
	setp.lt.s32 	%p2665, %r521, 1;
	@%p2665 bra 	$L__BB0_1515;
	setp.lt.s32 	%p2666, %r681, 0;
	setp.eq.s32 	%p2667, %r284, 1062207488;
	{
	.reg .b32 %temp; 
	mov.b64 	{%temp, %r3512}, %fd2290;
	}
	abs.f64 	%fd9849, %fd2290;
	{ // callseq 251, 0
	.param .b64 param0;
	st.param.f64 	[param0], %fd9849;
	.param .b64 param1;
	st.param.f64 	[param1], 0d4000000000000000;
	.param .b64 retval0;
	call.uni (retval0), 
	__internal_accurate_pow, 
	(
	param0, 
	param1
	);
	ld.param.f64 	%fd9850, [retval0];
	} // callseq 251
	setp.lt.s32 	%p2669, %r3512, 0;
	neg.f64 	%fd9852, %fd9850;
	selp.f64 	%fd9853, %fd9852, %fd9850, %p2667;
	selp.f64 	%fd9854, %fd9853, %fd9850, %p2669;
	setp.eq.f64 	%p2670, %fd2290, 0d0000000000000000;
	selp.b32 	%r3513, %r3512, 0, %p2667;
	or.b32  	%r3514, %r3513, 2146435072;
	selp.b32 	%r3515, %r3514, %r3513, %p2666;
	mov.b32 	%r4327, 0;
	mov.b64 	%fd9855, {%r4327, %r3515};
	add.f64 	%fd9856, %fd2290, 0d4000000000000000;
	{
	.reg .b32 %temp; 
	mov.b64 	{%temp, %r3516}, %fd9856;
	}
	and.b32  	%r3517, %r3516, 2146435072;
	setp.eq.s32 	%p2671, %r3517, 2146435072;
	setp.nan.f64 	%p2672, %fd2290, %fd2290;
	setp.neu.f64 	%p2673, %fd9849, 0d7FF0000000000000;
	and.b32  	%r3518, %r681, 2147483647;
	setp.ne.s32 	%p2674, %r3518, 1071644672;
	and.pred  	%p10, %p2667, %p2674;
	selp.b32 	%r3519, %r286, %r285, %p10;
	selp.b32 	%r3520, %r3519, %r285, %p2669;
	mov.b64 	%fd9857, {%r4327, %r3520};
	mov.f64 	%fd9858, 0d4000000000000000;
	add.rn.f64 	%fd9859, %fd2290, %fd9858;
	setp.eq.f64 	%p2676, %fd2290, 0d3FF0000000000000;
	{
	.reg .b32 %temp; 
	mov.b64 	{%temp, %r3521}, %fd2291;
	}
	abs.f64 	%fd9860, %fd2291;
	{ // callseq 252, 0
	.param .b64 param0;
	st.param.f64 	[param0], %fd9860;
	.param .b64 param1;
	st.param.f64 	[param1], 0d4000000000000000;
	.param .b64 retval0;
	call.uni (retval0), 
	__internal_accurate_pow, 
	(
	param0, 
	param1
	);
	ld.param.f64 	%fd9861, [retval0];
	} // callseq 252
	setp.lt.s32 	%p2677, %r3521, 0;
	neg.f64 	%fd9863, %fd9861;
	selp.f64 	%fd9864, %fd9863, %fd9861, %p2667;
	selp.f64 	%fd9865, %fd9864, %fd9861, %p2677;
	setp.eq.f64 	%p2678, %fd2291, 0d0000000000000000;
	selp.b32 	%r3522, %r3521, 0, %p2667;
	or.b32  	%r3523, %r3522, 2146435072;
	selp.b32 	%r3524, %r3523, %r3522, %p2666;
	mov.b64 	%fd9866, {%r4327, %r3524};
	add.f64 	%fd9867, %fd2291, 0d4000000000000000;
	{
	.reg .b32 %temp; 
	mov.b64 	{%temp, %r3525}, %fd9867;
	}
	and.b32  	%r3526, %r3525, 2146435072;
	setp.eq.s32 	%p2679, %r3526, 2146435072;
	setp.nan.f64 	%p2680, %fd2291, %fd2291;
	setp.neu.f64 	%p2681, %fd9860, 0d7FF0000000000000;
	selp.b32 	%r3527, %r3519, %r285, %p2677;
	mov.b64 	%fd9868, {%r4327, %r3527};
	add.rn.f64 	%fd9869, %fd2291, %fd9858;
	setp.eq.f64 	%p2682, %fd2291, 0d3FF0000000000000;
	{
	.reg .b32 %temp; 
	mov.b64 	{%temp, %r3528}, %fd2292;
	}
	abs.f64 	%fd9870, %fd2292;
	{ // callseq 253, 0
	.param .b64 param0;
	st.param.f64 	[param0], %fd9870;
	.param .b64 param1;
	st.param.f64 	[param1], 0d4000000000000000;
	.param .b64 retval0;
	call.uni (retval0), 
	__internal_accurate_pow, 
	(
	param0, 
	param1
	);
	ld.param.f64 	%fd9871, [retval0];
	} // callseq 253
	setp.lt.s32 	%p2683, %r3528, 0;
	neg.f64 	%fd9873, %fd9871;
	selp.f64 	%fd9874, %fd9873, %fd9871, %p2667;
	selp.f64 	%fd9875, %fd9874, %fd9871, %p2683;
	setp.eq.f64 	%p2684, %fd2292, 0d0000000000000000;
	selp.b32 	%r3529, %r3528, 0, %p2667;
	or.b32  	%r3530, %r3529, 2146435072;
	selp.b32 	%r3531, %r3530, %r3529, %p2666;
	mov.b64 	%fd9876, {%r4327, %r3531};
	add.f64 	%fd9877, %fd2292, 0d4000000000000000;
	{
	.reg .b32 %temp; 
	mov.b64 	{%temp, %r3532}, %fd9877;
	}
	and.b32  	%r3533, %r3532, 2146435072;
	setp.eq.s32 	%p2685, %r3533, 2146435072;
	setp.nan.f64 	%p2686, %fd2292, %fd2292;
	setp.neu.f64 	%p2687, %fd9870, 0d7FF0000000000000;
	selp.b32 	%r3534, %r3519, %r285, %p2683;
	mov.b64 	%fd9878, {%r4327, %r3534};
	add.rn.f64 	%fd9879, %fd2292, %fd9858;
	setp.eq.f64 	%p2688, %fd2292, 0d3FF0000000000000;
	selp.f64 	%fd9880, %fd9855, %fd9854, %p2670;
	selp.f64 	%fd9881, %fd9859, %fd9880, %p2672;
	selp.f64 	%fd9882, %fd9881, %fd9857, %p2673;
	selp.f64 	%fd9883, %fd9882, %fd9880, %p2671;
	selp.f64 	%fd9884, 0d3FF0000000000000, %fd9883, %p2676;
	selp.f64 	%fd9885, %fd9866, %fd9865, %p2678;
	selp.f64 	%fd9886, %fd9869, %fd9885, %p2680;
	selp.f64 	%fd9887, %fd9886, %fd9868, %p2681;
	selp.f64 	%fd9888, %fd9887, %fd9885, %p2679;
	selp.f64 	%fd9889, 0d3FF0000000000000, %fd9888, %p2682;
	add.f64 	%fd9890, %fd9884, %fd9889;
	selp.f64 	%fd9891, %fd9876, %fd9875, %p2684;
	selp.f64 	%fd9892, %fd9879, %fd9891, %p2686;
	selp.f64 	%fd9893, %fd9892, %fd9878, %p2687;
	selp.f64 	%fd9894, %fd9893, %fd9891, %p2685;
	selp.f64 	%fd9895, 0d3FF0000000000000, %fd9894, %p2688;
	add.f64 	%fd2296, %fd9890, %fd9895;
	sqrt.rn.f64 	%fd2297, %fd2296;
$L__BB0_1483:
	setp.lt.s32 	%p2689, %r681, 0;
	setp.eq.s32 	%p2690, %r284, 1062207488;
	cvt.u64.u32 	%rd143, %r4327;
	mul.wide.u32 	%rd614, %r4327, 48;
	add.s64 	%rd144, %rd89, %rd614;
	ld.global.f64 	%fd2298, [%rd144+720904];
	{
	.reg .b32 %temp; 
	mov.b64 	{%temp, %r523}, %fd2298;
	}
	abs.f64 	%fd2299, %fd2298;
	{ // callseq 254, 0
	.param .b64 param0;
	st.param.f64 	[param0], %fd2299;
	.param .b64 param1;
	st.param.f64 	[param1], 0d4000000000000000;
	.param .b64 retval0;
	call.uni (retval0), 
	__internal_accurate_pow, 
	(
	param0, 
	param1
	);
	ld.param.f64 	%fd9896, [retval0];
	} // callseq 254
	setp.lt.s32 	%p2692, %r523, 0;
	neg.f64 	%fd9898, %fd9896;
	selp.f64 	%fd9899, %fd9898, %fd9896, %p2690;
	selp.f64 	%fd9900, %fd9899, %fd9896, %p2692;
	setp.eq.f64 	%p2693, %fd2298, 0d0000000000000000;
	selp.b32 	%r3535, %r523, 0, %p2690;
	or.b32  	%r3536, %r3535, 2146435072;
	selp.b32 	%r3537, %r3536, %r3535, %p2689;
	mov.b32 	%r3538, 0;
	mov.b64 	%fd9901, {%r3538, %r3537};
	selp.f64 	%fd12193, %fd9901, %fd9900, %p2693;
	add.f64 	%fd9902, %fd2298, 0d4000000000000000;
	{
	.reg .b32 %temp; 
	mov.b64 	{%temp, %r3539}, %fd9902;
	}
	and.b32  	%r3540, %r3539, 2146435072;
	setp.ne.s32 	%p2694, %r3540, 2146435072;
	@%p2694 bra 	$L__BB0_1488;
	setp.num.f64 	%p2695, %fd2298, %fd2298;
	@%p2695 bra 	$L__BB0_1486;
	mov.f64 	%fd9903, 0d4000000000000000;
	add.rn.f64 	%fd12193, %fd2298, %fd9903;
	bra.uni 	$L__BB0_1488;
$L__BB0_1486:
	setp.neu.f64 	%p2696, %fd2299, 0d7FF0000000000000;
	@%p2696 bra 	$L__BB0_1488;
	setp.lt.s32 	%p2697, %r523, 0;
	selp.b32 	%r3542, %r3519, %r285, %p2697;
	mov.b32 	%r3543, 0;
	mov.b64 	%fd12193, {%r3543, %r3542};
$L__BB0_1488:
	setp.lt.s32 	%p2698, %r681, 0;
	setp.eq.s32 	%p2699, %r284, 1062207488;
	setp.eq.f64 	%p2701, %fd2298, 0d3FF0000000000000;
	selp.f64 	%fd2304, 0d3FF0000000000000, %fd12193, %p2701;
	ld.global.f64 	%fd2305, [%rd144+720912];
	{
	.reg .b32 %temp; 
	mov.b64 	{%temp, %r524}, %fd2305;
	}
	abs.f64 	%fd2306, %fd2305;
	{ // callseq 255, 0
	.param .b64 param0;
	st.param.f64 	[param0], %fd2306;
	.param .b64 param1;
	st.param.f64 	[param1], 0d4000000000000000;
	.param .b64 retval0;
	call.uni (retval0), 
	__internal_accurate_pow, 
	(
	param0, 
	param1
	);
	ld.param.f64 	%fd9904, [retval0];
	} // callseq 255
	setp.lt.s32 	%p2702, %r524, 0;
	neg.f64 	%fd9906, %fd9904;
	selp.f64 	%fd9907, %fd9906, %fd9904, %p2699;
	selp.f64 	%fd9908, %fd9907, %fd9904, %p2702;
	setp.eq.f64 	%p2703, %fd2305, 0d0000000000000000;
	selp.b32 	%r3544, %r524, 0, %p2699;
	or.b32  	%r3545, %r3544, 2146435072;
	selp.b32 	%r3546, %r3545, %r3544, %p2698;
	mov.b32 	%r3547, 0;
	mov.b64 	%fd9909, {%r3547, %r3546};
	selp.f64 	%fd12194, %fd9909, %fd9908, %p2703;
	add.f64 	%fd9910, %fd2305, 0d4000000000000000;
	{
	.reg .b32 %temp; 
	mov.b64 	{%temp, %r3548}, %fd9910;
	}
	and.b32  	%r3549, %r3548, 2146435072;
	setp.ne.s32 	%p2704, %r3549, 2146435072;
	@%p2704 bra 	$L__BB0_1493;
	setp.num.f64 	%p2705, %fd2305, %fd2305;
	@%p2705 bra 	$L__BB0_1491;
	mov.f64 	%fd9911, 0d4000000000000000;
	add.rn.f64 	%fd12194, %fd2305, %fd9911;
	bra.uni 	$L__BB0_1493;
$L__BB0_1491:
	setp.neu.f64 	%p2706, %fd2306, 0d7FF0000000000000;
	@%p2706 bra 	$L__BB0_1493;
	setp.lt.s32 	%p2707, %r524, 0;
	selp.b32 	%r3551, %r3519, %r285, %p2707;
	mov.b32 	%r3552, 0;
	mov.b64 	%fd12194, {%r3552, %r3551};
$L__BB0_1493:
	setp.lt.s32 	%p2708, %r681, 0;
	setp.eq.s32 	%p2709, %r284, 1062207488;
	setp.eq.f64 	%p2711, %fd2305, 0d3FF0000000000000;
	selp.f64 	%fd9912, 0d3FF0000000000000, %fd12194, %p2711;
	add.f64 	%fd2311, %fd2304, %fd9912;
	ld.global.f64 	%fd2312, [%rd144+720920];
	{
	.reg .b32 %temp; 
	mov.b64 	{%temp, %r525}, %fd2312;
	}
	abs.f64 	%fd2313, %fd2312;
	{ // callseq 256, 0
	.param .b64 param0;
	st.param.f64 	[param0], %fd2313;
	.param .b64 param1;
	st.param.f64 	[param1], 0d4000000000000000;
	.param .b64 retval0;
	call.uni (retval0), 
	__internal_accurate_pow, 
	(
	param0, 
	param1
	);
	ld.param.f64 	%fd9913, [retval0];
	} // callseq 256
	setp.lt.s32 	%p2712, %r525, 0;
	neg.f64 	%fd9915, %fd9913;
	selp.f64 	%fd9916, %fd9915, %fd9913, %p2709;
	selp.f64 	%fd9917, %fd9916, %fd9913, %p2712;
	setp.eq.f64 	%p2713, %fd2312, 0d0000000000000000;
	selp.b32 	%r3553, %r525, 0, %p2709;
	or.b32  	%r3554, %r3553, 2146435072;
	selp.b32 	%r3555, %r3554, %r3553, %p2708;
	mov.b32 	%r3556, 0;
	mov.b64 	%fd9918, {%r3556, %r3555};
	selp.f64 	%fd12195, %fd9918, %fd9917, %p2713;
	add.f64 	%fd9919, %fd2312, 0d4000000000000000;
	{
	.reg .b32 %temp; 
	mov.b64 	{%temp, %r3557}, %fd9919;
	}
	and.b32  	%r3558, %r3557, 2146435072;
	setp.ne.s32 	%p2714, %r3558, 2146435072;
	@%p2714 bra 	$L__BB0_1498;
	setp.num.f64 	%p2715, %fd2312, %fd2312;
	@%p2715 bra 	$L__BB0_1496;
	mov.f64 	%fd9920, 0d4000000000000000;
	add.rn.f64 	%fd12195, %fd2312, %fd9920;
	bra.uni 	$L__BB0_1498;
$L__BB0_1496:
	setp.neu.f64 	%p2716, %fd2313, 0d7FF0000000000000;
	@%p2716 bra 	$L__BB0_1498;
	setp.lt.s32 	%p2717, %r525, 0;
	selp.b32 	%r3560, %r3519, %r285, %p2717;
	mov.b32 	%r3561, 0;
	mov.b64 	%fd12195, {%r3561, %r3560};
$L__BB0_1498:
	setp.lt.s32 	%p2718, %r681, 0;
	setp.eq.s32 	%p2719, %r284, 1062207488;
	setp.eq.f64 	%p2721, %fd2312, 0d3FF0000000000000;
	selp.f64 	%fd9921, 0d3FF0000000000000, %fd12195, %p2721;
	add.f64 	%fd9922, %fd2311, %fd9921;
	mad.lo.s64 	%rd145, %rd143, -40, %rd144;
	st.global.f64 	[%rd145+832960], %fd9922;
	sqrt.rn.f64 	%fd2318, %fd9922;
	st.global.f64 	[%rd145+864976], %fd2318;
	ld.global.f64 	%fd9923, [%rd144+720904];
	sub.f64 	%fd2319, %fd9923, %fd2290;
	{
	.reg .b32 %temp; 
	mov.b64 	{%temp, %r526}, %fd2319;
	}
	abs.f64 	%fd2320, %fd2319;
	{ // callseq 257, 0
	.param .b64 param0;
	st.param.f64 	[param0], %fd2320;
	.param .b64 param1;
	st.param.f64 	[param1], 0d4000000000000000;
	.param .b64 retval0;
	call.uni (retval0), 
	__internal_accurate_pow, 
	(
	param0, 
	param1
	);
	ld.param.f64 	%fd9924, [retval0];
	} // callseq 257
	setp.lt.s32 	%p2722, %r526, 0;
	neg.f64 	%fd9926, %fd9924;
	selp.f64 	%fd9927, %fd9926, %fd9924, %p2719;
	selp.f64 	%fd9928, %fd9927, %fd9924, %p2722;
	setp.eq.f64 	%p2723, %fd2319, 0d0000000000000000;
	selp.b32 	%r3562, %r526, 0, %p2719;
	or.b32  	%r3563, %r3562, 2146435072;
	selp.b32 	%r3564, %r3563, %r3562, %p2718;
	mov.b32 	%r3565, 0;
	mov.b64 	%fd9929, {%r3565, %r3564};
	selp.f64 	%fd12196, %fd9929, %fd9928, %p2723;
	add.f64 	%fd9930, %fd2319, 0d4000000000000000;
	{
	.reg .b32 %temp; 
	mov.b64 	{%temp, %r3566}, %fd9930;
	}
	and.b32  	%r3567, %r3566, 2146435072;
	setp.ne.s32 	%p2724, %r3567, 2146435072;
	@%p2724 bra 	$L__BB0_1503;
	setp.num.f64 	%p2725, %fd2319, %fd2319;
	@%p2725 bra 	$L__BB0_1501;
	mov.f64 	%fd9931, 0d4000000000000000;
	add.rn.f64 	%fd12196, %fd2319, %fd9931;
	bra.uni 	$L__BB0_1503;
$L__BB0_1501:
	setp.neu.f64 	%p2726, %fd2320, 0d7FF0000000000000;
	@%p2726 bra 	$L__BB0_1503;
	setp.lt.s32 	%p2727, %r526, 0;
	selp.b32 	%r3569, %r3519, %r285, %p2727;
	mov.b32 	%r3570, 0;
	mov.b64 	%fd12196, {%r3570, %r3569};
$L__BB0_1503:
	setp.lt.s32 	%p2728, %r681, 0;
	setp.eq.s32 	%p2729, %r284, 1062207488;
	setp.eq.f64 	%p2731, %fd2319, 0d3FF0000000000000;
	selp.f64 	%fd2325, 0d3FF0000000000000, %fd12196, %p2731;
	ld.global.f64 	%fd9932, [%rd144+720912];
	sub.f64 	%fd2326, %fd9932, %fd2291;
	{
	.reg .b32 %temp; 
	mov.b64 	{%temp, %r527}, %fd2326;
	}
	abs.f64 	%fd2327, %fd2326;
	{ // callseq 258, 0
	.param .b64 param0;
	st.param.f64 	[param0], %fd2327;
	.param .b64 param1;
	st.param.f64 	[param1], 0d4000000000000000;
	.param .b64 retval0;
	call.uni (retval0), 
	__internal_accurate_pow, 
	(
	param0, 
	param1
	);
	ld.param.f64 	%fd9933, [retval0];
	} // callseq 258
	setp.lt.s32 	%p2732, %r527, 0;
	neg.f64 	%fd9935, %fd9933;
	selp.f64 	%fd9936, %fd9935, %fd9933, %p2729;
	selp.f64 	%fd9937, %fd9936, %fd9933, %p2732;
	setp.eq.f64 	%p2733, %fd2326, 0d0000000000000000;
	selp.b32 	%r3571, %r527, 0, %p2729;
	or.b32  	%r3572, %r3571, 2146435072;
	selp.b32 	%r3573, %r3572, %r3571, %p2728;
	mov.b32 	%r3574, 0;
	mov.b64 	%fd9938, {%r3574, %r3573};
	selp.f64 	%fd12197, %fd9938, %fd9937, %p2733;
	add.f64 	%fd9939, %fd2326, 0d4000000000000000;
	{
	.reg .b32 %temp; 
	mov.b64 	{%temp, %r3575}, %fd9939;
	}
	and.b32  	%r3576, %r3575, 2146435072;
	setp.ne.s32 	%p2734, %r3576, 2146435072;
	@%p2734 bra 	$L__BB0_1508;
	setp.num.f64 	%p2735, %fd2326, %fd2326;
	@%p2735 bra 	$L__BB0_1506;
	mov.f64 	%fd9940, 0d4000000000000000;
	add.rn.f64 	%fd12197, %fd2326, %fd9940;
	bra.uni 	$L__BB0_1508;
$L__BB0_1506:
	setp.neu.f64 	%p2736, %fd2327, 0d7FF0000000000000;
	@%p2736 bra 	$L__BB0_1508;
	setp.lt.s32 	%p2737, %r527, 0;
	selp.b32 	%r3578, %r3519, %r285, %p2737;
	mov.b32 	%r3579, 0;
	mov.b64 	%fd12197, {%r3579, %r3578};
$L__BB0_1508:
	setp.lt.s32 	%p2738, %r681, 0;
	setp.eq.s32 	%p2739, %r284, 1062207488;
	setp.eq.f64 	%p2741, %fd2326, 0d3FF0000000000000;
	selp.f64 	%fd9941, 0d3FF0000000000000, %fd12197, %p2741;
	add.f64 	%fd2332, %fd2325, %fd9941;
	ld.global.f64 	%fd9942, [%rd144+720920];
	sub.f64 	%fd2333, %fd9942, %fd2292;
	{
	.reg .b32 %temp; 
	mov.b64 	{%temp, %r528}, %fd2333;
	}
	abs.f64 	%fd2334, %fd2333;
	{ // callseq 259, 0
	.param .b64 param0;
	st.param.f64 	[param0], %fd2334;
	.param .b64 param1;
	st.param.f64 	[param1], 0d4000000000000000;
	.param .b64 retval0;
	call.uni (retval0), 
	__internal_accurate_pow, 
	(
	param0, 
	param1
	);
	ld.param.f64 	%fd9943, [retval0];
	} // callseq 259
	setp.lt.s32 	%p2742, %r528, 0;
	neg.f64 	%fd9945, %fd9943;
	selp.f64 	%fd9946, %fd9945, %fd9943, %p2739;
	selp.f64 	%fd9947, %fd9946, %fd9943, %p2742;
	setp.eq.f64 	%p2743, %fd2333, 0d0000000000000000;
	selp.b32 	%r3580, %r528, 0, %p2739;
	or.b32  	%r3581, %r3580, 2146435072;
	selp.b32 	%r3582, %r3581, %r3580, %p2738;
	mov.b32 	%r3583, 0;
	mov.b64 	%fd9948, {%r3583, %r3582};
	selp.f64 	%fd12198, %fd9948, %fd9947, %p2743;
	add.f64 	%fd9949, %fd2333, 0d4000000000000000;
	{
	.reg .b32 %temp; 
	mov.b64 	{%temp, %r3584}, %fd9949;
	}
	and.b32  	%r3585, %r3584, 2146435072;
	setp.ne.s32 	%p2744, %r3585, 2146435072;
	@%p2744 bra 	$L__BB0_1513;
	setp.num.f64 	%p2745, %fd2333, %fd2333;
	@%p2745 bra 	$L__BB0_1511;
	mov.f64 	%fd9950, 0d4000000000000000;
	add.rn.f64 	%fd12198, %fd2333, %fd9950;
	bra.uni 	$L__BB0_1513;
$L__BB0_1511:
	setp.neu.f64 	%p2746, %fd2334, 0d7FF0000000000000;
	@%p2746 bra 	$L__BB0_1513;
	setp.lt.s32 	%p2747, %r528, 0;
	selp.b32 	%r3587, %r3519, %r285, %p2747;
	mov.b32 	%r3588, 0;
	mov.b64 	%fd12198, {%r3588, %r3587};
$L__BB0_1513:
	cvt.u32.u64 	%r3589, %rd143;
	setp.eq.f64 	%p2748, %fd2333, 0d3FF0000000000000;
	selp.f64 	%fd9951, 0d3FF0000000000000, %fd12198, %p2748;
	add.f64 	%fd9952, %fd2332, %fd9951;
	st.global.f64 	[%rd145+816952], %fd9952;
	sqrt.rn.f64 	%fd9953, %fd9952;
	st.global.f64 	[%rd145+880984], %fd9953;
	st.global.f64 	[%rd145+848968], %fd2296;
	st.global.f64 	[%rd145+896992], %fd2297;
	ld.global.u64 	%rd615, [%rd89+1065232];
	ld.f64 	%fd9954, [%rd615+336024];
	mul.f64 	%fd9955, %fd2318, %fd9954;
	ld.f64 	%fd9956, [%rd615+336000];
	mul.f64 	%fd9957, %fd9955, %fd9956;
	div.rn.f64 	%fd9958, %fd9957, 0d4059000000000000;
	fma.rn.f64 	%fd9959, %fd9958, 0d409F400000000000, 0d3FF0000000000000;
	cvt.rzi.s32.f64 	%r3590, %fd9959;
	min.s32 	%r3591, %r3590, 2000;
	shl.b64 	%rd616, %rd143, 2;
	sub.s64 	%rd617, %rd145, %rd616;
	st.global.u32 	[%rd617+1041200], %r3591;
	ld.global.f64 	%fd9960, [%rd145+880984];
	ld.global.u64 	%rd618, [%rd89+1065232];
	ld.f64 	%fd9961, [%rd618+336024];
	mul.f64 	%fd9962, %fd9960, %fd9961;
	ld.f64 	%fd9963, [%rd618+336000];
	mul.f64 	%fd9964, %fd9962, %fd9963;
	div.rn.f64 	%fd9965, %fd9964, 0d4059000000000000;
	fma.rn.f64 	%fd9966, %fd9965, 0d409F400000000000, 0d3FF0000000000000;
	cvt.rzi.s32.f64 	%r3592, %fd9966;
	min.s32 	%r3593, %r3592, 2000;
	st.global.u32 	[%rd617+1049204], %r3593;
	ld.global.f64 	%fd9967, [%rd145+896992];
	ld.global.u64 	%rd619, [%rd89+1065232];
	ld.f64 	%fd9968, [%rd619+336024];
	mul.f64 	%fd9969, %fd9967, %fd9968;
	ld.f64 	%fd9970, [%rd619+336000];
	mul.f64 	%fd9971, %fd9969, %fd9970;
	div.rn.f64 	%fd9972, %fd9971, 0d4059000000000000;
	fma.rn.f64 	%fd9973, %fd9972, 0d409F400000000000, 0d3FF0000000000000;
	cvt.rzi.s32.f64 	%r3594, %fd9973;
	min.s32 	%r3595, %r3594, 2000;
	st.global.u32 	[%rd617+1057208], %r3595;
	ld.global.u64 	%rd620, [%rd89+1065232];
	mul.wide.s32 	%rd621, %r3591, 8;
	add.s64 	%rd622, %rd620, %rd621;
	ld.f64 	%fd9974, [%rd622+272000];
	ld.f64 	%fd9975, [%rd620+336000];
	mul.f64 	%fd9976, %fd9974, %fd9975;
	mul.f64 	%fd9977, %fd9975, %fd9976;
	st.global.f64 	[%rd145+977168], %fd9977;
	ld.global.u64 	%rd623, [%rd89+1065232];
	ld.global.u32 	%r3596, [%rd617+1049204];
	mul.wide.s32 	%rd624, %r3596, 8;
	add.s64 	%rd625, %rd623, %rd624;
	ld.f64 	%fd9978, [%rd625+272000];
	ld.f64 	%fd9979, [%rd623+336000];
	mul.f64 	%fd9980, %fd9978, %fd9979;
	mul.f64 	%fd9981, %fd9979, %fd9980;
	st.global.f64 	[%rd145+993176], %fd9981;
	ld.global.u64 	%rd626, [%rd89+1065232];
	ld.global.u32 	%r3597, [%rd617+1057208];
	mul.wide.s32 	%rd627, %r3597, 8;
	add.s64 	%rd628, %rd626, %rd627;
	ld.f64 	%fd9982, [%rd628+272000];
	ld.f64 	%fd9983, [%rd626+336000];
	mul.f64 	%fd9984, %fd9982, %fd9983;
	mul.f64 	%fd9985, %fd9983, %fd9984;
	st.global.f64 	[%rd145+1009184], %fd9985;
	ld.global.u64 	%rd629, [%rd89+1065232];
	ld.global.u32 	%r3598, [%rd89+1057212];
	mul.wide.s32 	%rd630, %r3598, 8;
	add.s64 	%rd631, %rd629, %rd630;
	ld.f64 	%fd2339, [%rd631+224000];
	ld.f64 	%fd2340, [%rd629+336000];
	ld.f64 	%fd2341, [%rd631+304000];
	ld.global.f64 	%fd9986, [%rd89+977032];
	neg.f64 	%fd9987, %fd9986;
	mul.f64 	%fd9988, %fd9977, %fd9987;
	st.global.f64 	[%rd145+913000], %fd9988;
	ld.global.f64 	%fd9989, [%rd89+977040];
	neg.f64 	%fd9990, %fd9989;
	mul.f64 	%fd9991, %fd9981, %fd9990;
	st.global.f64 	[%rd145+929008], %fd9991;
	ld.global.f64 	%fd9992, [%rd89+977048];
	neg.f64 	%fd9993, %fd9992;
	mul.f64 	%fd9994, %fd9985, %fd9993;
	st.global.f64 	[%rd145+945016], %fd9994;
	add.s32 	%r4327, %r3589, 1;
	setp.ne.s32 	%p2749, %r4327, %r521;
	@%p2749 bra 	$L__BB0_1483;
	mul.f64 	%fd9995, %fd2339, %fd2340;
	mul.f64 	%fd12199, %fd2340, %fd9995;
	mul.f64 	%fd9996, %fd2340, %fd2340;
	mul.f64 	%fd9997, %fd2340, %fd9996;
	mul.f64 	%fd12200, %fd2341, %fd9997;
$L__BB0_1515:
	setp.eq.s32 	%p2750, %r284, 1062207488;
	and.b32  	%r3599, %r681, 2147483647;
	setp.ne.s32 	%p2752, %r3599, 1071644672;
	and.pred  	%p11, %p2750, %p2752;
	setp.lt.s32 	%p2753, %r681, 0;
	{
	.reg .b32 %temp; 
	mov.b64 	{%temp, %r530}, %fd2293;
	}
	abs.f64 	%fd2346, %fd2293;
	{ // callseq 260, 0
	.param .b64 param0;
	st.param.f64 	[param0], %fd2346;
	.param .b64 param1;
	st.param.f64 	[param1], 0d4000000000000000;
	.param .b64 retval0;
	call.uni (retval0), 
	__internal_accurate_pow, 
	(
	param0, 
	param1
	);
	ld.param.f64 	%fd9998, [retval0];
	} // callseq 260
	setp.lt.s32 	%p2754, %r530, 0;
	neg.f64 	%fd10000, %fd9998;
	selp.f64 	%fd10001, %fd10000, %fd9998, %p2750;
	selp.f64 	%fd10002, %fd10001, %fd9998, %p2754;
	setp.eq.f64 	%p2755, %fd2293, 0d0000000000000000;
	selp.b32 	%r3600, %r530, 0, %p2750;
	or.b32  	%r3601, %r3600, 2146435072;
	selp.b32 	%r3602, %r3601, %r3600, %p2753;
	mov.b32 	%r3603, 0;
	mov.b64 	%fd10003, {%r3603, %r3602};
	selp.f64 	%fd12201, %fd10003, %fd10002, %p2755;
	add.f64 	%fd10004, %fd2293, 0d4000000000000000;
	{
	.reg .b32 %temp; 
	mov.b64 	{%temp, %r3604}, %fd10004;
	}
	and.b32  	%r3605, %r3604, 2146435072;
	setp.ne.s32 	%p2756, %r3605, 2146435072;
	@%p2756 bra 	$L__BB0_1520;
	setp.num.f64 	%p2757, %fd2293, %fd2293;
	@%p2757 bra 	$L__BB0_1518;
	mov.f64 	%fd10005, 0d4000000000000000;
	add.rn.f64 	%fd12201, %fd2293, %fd10005;
	bra.uni 	$L__BB0_1520;
$L__BB0_1518:
	setp.neu.f64 	%p2758, %fd2346, 0d7FF0000000000000;
	@%p2758 bra 	$L__BB0_1520;
	setp.lt.s32 	%p2759, %r530, 0;
	selp.b32 	%r3606, %r286, %r285, %p11;
	selp.b32 	%r3607, %r3606, %r285, %p2759;
	mov.b32 	%r3608, 0;
	mov.b64 	%fd12201, {%r3608, %r3607};
$L__BB0_1520:
	setp.lt.s32 	%p2760, %r681, 0;
	setp.eq.s32 	%p2761, %r284, 1062207488;
	{
	.reg .b32 %temp; 
	mov.b64 	{%temp, %r531}, %fd2294;
	}
	abs.f64 	%fd2351, %fd2294;
	{ // callseq 261, 0
	.param .b64 param0;
	st.param.f64 	[param0], %fd2351;
	.param .b64 param1;
	st.param.f64 	[param1], 0d4000000000000000;
	.param .b64 retval0;
	call.uni (retval0), 
	__internal_accurate_pow, 
	(
	param0, 
	param1
	);
	ld.param.f64 	%fd10006, [retval0];
	} // callseq 261
	setp.lt.s32 	%p2763, %r531, 0;
	neg.f64 	%fd10008, %fd10006;
	selp.f64 	%fd10009, %fd10008, %fd10006, %p2761;
	selp.f64 	%fd10010, %fd10009, %fd10006, %p2763;
	setp.eq.f64 	%p2764, %fd2294, 0d0000000000000000;
	selp.b32 	%r3609, %r531, 0, %p2761;
	or.b32  	%r3610, %r3609, 2146435072;
	selp.b32 	%r3611, %r3610, %r3609, %p2760;
	mov.b32 	%r3612, 0;
	mov.b64 	%fd10011, {%r3612, %r3611};
	selp.f64 	%fd12202, %fd10011, %fd10010, %p2764;
	add.f64 	%fd10012, %fd2294, 0d4000000000000000;
	{
	.reg .b32 %temp; 
	mov.b64 	{%temp, %r3613}, %fd10012;
	}
	and.b32  	%r3614, %r3613, 2146435072;
	setp.ne.s32 	%p2765, %r3614, 2146435072;
	@%p2765 bra 	$L__BB0_1525;
	setp.num.f64 	%p2766, %fd2294, %fd2294;
	@%p2766 bra 	$L__BB0_1523;
	mov.f64 	%fd10013, 0d4000000000000000;
	add.rn.f64 	%fd12202, %fd2294, %fd10013;
	bra.uni 	$L__BB0_1525;
$L__BB0_1523:
	setp.neu.f64 	%p2767, %fd2351, 0d7FF0000000000000;
	@%p2767 bra 	$L__BB0_1525;
	setp.lt.s32 	%p2768, %r531, 0;
	selp.b32 	%r3615, %r286, %r285, %p11;
	selp.b32 	%r3616, %r3615, %r285, %p2768;
	mov.b32 	%r3617, 0;
	mov.b64 	%fd12202, {%r3617, %r3616};
$L__BB0_1525:
	setp.lt.s32 	%p2769, %r681, 0;
	setp.eq.s32 	%p2770, %r284, 1062207488;
	setp.eq.f64 	%p2772, %fd2294, 0d3FF0000000000000;
	selp.f64 	%fd10014, 0d3FF0000000000000, %fd12202, %p2772;
	setp.eq.f64 	%p2773, %fd2293, 0d3FF0000000000000;
	selp.f64 	%fd10015, 0d3FF0000000000000, %fd12201, %p2773;
	add.f64 	%fd2356, %fd10015, %fd10014;
	{
	.reg .b32 %temp; 
	mov.b64 	{%temp, %r532}, %fd2295;
	}
	abs.f64 	%fd2357, %fd2295;
	{ // callseq 262, 0
	.param .b64 param0;
	st.param.f64 	[param0], %fd2357;
	.param .b64 param1;
	st.param.f64 	[param1], 0d4000000000000000;
	.param .b64 retval0;
	call.uni (retval0), 
	__internal_accurate_pow, 
	(
	param0, 
	param1
	);
	ld.param.f64 	%fd10016, [retval0];
	} // callseq 262
	setp.lt.s32 	%p2774, %r532, 0;
	neg.f64 	%fd10018, %fd10016;
	selp.f64 	%fd10019, %fd10018, %fd10016, %p2770;
	selp.f64 	%fd10020, %fd10019, %fd10016, %p2774;
	setp.eq.f64 	%p2775, %fd2295, 0d0000000000000000;
	selp.b32 	%r3618, %r532, 0, %p2770;
	or.b32  	%r3619, %r3618, 2146435072;
	selp.b32 	%r3620, %r3619, %r3618, %p2769;
	mov.b32 	%r3621, 0;
	mov.b64 	%fd10021, {%r3621, %r3620};
	selp.f64 	%fd12203, %fd10021, %fd10020, %p2775;
	add.f64 	%fd10022, %fd2295, 0d4000000000000000;
	{
	.reg .b32 %temp; 
	mov.b64 	{%temp, %r3622}, %fd10022;
	}
	and.b32  	%r3623, %r3622, 2146435072;
	setp.ne.s32 	%p2776, %r3623, 2146435072;
	@%p2776 bra 	$L__BB0_1530;
	setp.num.f64 	%p2777, %fd2295, %fd2295;
	@%p2777 bra 	$L__BB0_1528;
	mov.f64 	%fd10023, 0d4000000000000000;
	add.rn.f64 	%fd12203, %fd2295, %fd10023;
	bra.uni 	$L__BB0_1530;
$L__BB0_1528:
	setp.neu.f64 	%p2778, %fd2357, 0d7FF0000000000000;
	@%p2778 bra 	$L__BB0_1530;
	setp.lt.s32 	%p2779, %r532, 0;
	selp.b32 	%r3624, %r286, %r285, %p11;
	selp.b32 	%r3625, %r3624, %r285, %p2779;
	mov.b32 	%r3626, 0;
	mov.b64 	%fd12203, {%r3626, %r3625};
$L__BB0_1530:
	setp.eq.f64 	%p2780, %fd2295, 0d3FF0000000000000;
	selp.f64 	%fd10024, 0d3FF0000000000000, %fd12203, %p2780;
	add.f64 	%fd2362, %fd2356, %fd10024;
	sqrt.rn.f64 	%fd2363, %fd2362;
	div.rn.f64 	%fd2364, %fd2363, %fd12199;
	neg.f64 	%fd10025, %fd2364;
	mul.f64 	%fd2365, %fd2364, %fd10025;
	fma.rn.f64 	%fd10026, %fd2365, 0d3FF71547652B82FE, 0d4338000000000000;
	{
	.reg .b32 %temp; 
	mov.b64 	{%r533, %temp}, %fd10026;
	}
	mov.f64 	%fd10027, 0dC338000000000000;
	add.rn.f64 	%fd10028, %fd10026, %fd10027;
	fma.rn.f64 	%fd10029, %fd10028, 0dBFE62E42FEFA39EF, %fd2365;
	fma.rn.f64 	%fd10030, %fd10028, 0dBC7ABC9E3B39803F, %fd10029;
	fma.rn.f64 	%fd10031, %fd10030, 0d3E5ADE1569CE2BDF, 0d3E928AF3FCA213EA;
	fma.rn.f64 	%fd10032, %fd10031, %fd10030, 0d3EC71DEE62401315;
	fma.rn.f64 	%fd10033, %fd10032, %fd10030, 0d3EFA01997C89EB71;
	fma.rn.f64 	%fd10034, %fd10033, %fd10030, 0d3F2A01A014761F65;
	fma.rn.f64 	%fd10035, %fd10034, %fd10030, 0d3F56C16C1852B7AF;
	fma.rn.f64 	%fd10036, %fd10035, %fd10030, 0d3F81111111122322;
	fma.rn.f64 	%fd10037, %fd10036, %fd10030, 0d3FA55555555502A1;
	fma.rn.f64 	%fd10038, %fd10037, %fd10030, 0d3FC5555555555511;
	fma.rn.f64 	%fd10039, %fd10038, %fd10030, 0d3FE000000000000B;
	fma.rn.f64 	%fd10040, %fd10039, %fd10030, 0d3FF0000000000000;
	fma.rn.f64 	%fd10041, %fd10040, %fd10030, 0d3FF0000000000000;
	{
	.reg .b32 %temp; 
	mov.b64 	{%r534, %temp}, %fd10041;
	}
	{
	.reg .b32 %temp; 
	mov.b64 	{%temp, %r535}, %fd10041;
	}
	shl.b32 	%r3627, %r533, 20;
	add.s32 	%r3628, %r3627, %r535;
	mov.b64 	%fd12204, {%r534, %r3628};
	{
	.reg .b32 %temp; 
	mov.b64 	{%temp, %r3629}, %fd2365;
	}
	mov.b32 	%f127, %r3629;
	abs.f32 	%f22, %f127;
	setp.lt.f32 	%p2781, %f22, 0f4086232B;
	@%p2781 bra 	$L__BB0_1533;
	setp.lt.f64 	%p2782, %fd2365, 0d0000000000000000;
	add.f64 	%fd10042, %fd2365, 0d7FF0000000000000;
	selp.f64 	%fd12204, 0d0000000000000000, %fd10042, %p2782;
	setp.geu.f32 	%p2783, %f22, 0f40874800;
	@%p2783 bra 	$L__BB0_1533;
	shr.u32 	%r3630, %r533, 31;
	add.s32 	%r3631, %r533, %r3630;
	shr.s32 	%r3632, %r3631, 1;
	shl.b32 	%r3633, %r3632, 20;
	add.s32 	%r3634, %r535, %r3633;
	mov.b64 	%fd10043, {%r534, %r3634};
	sub.s32 	%r3635, %r533, %r3632;
	shl.b32 	%r3636, %r3635, 20;
	add.s32 	%r3637, %r3636, 1072693248;
	mov.b32 	%r3638, 0;
	mov.b64 	%fd10044, {%r3638, %r3637};
	mul.f64 	%fd12204, %fd10044, %fd10043;
$L__BB0_1533:
	abs.f64 	%fd10045, %fd2364;
	fma.rn.f64 	%fd10046, %fd10045, 0dBCF0679AFBA6F279, 0d3D47088FDB46FA5F;
	fma.rn.f64 	%fd10047, %fd10046, %fd10045, 0dBD8DF9F9B976A9B2;
	fma.rn.f64 	%fd10048, %fd10047, %fd10045, 0d3DC7F1F5590CC332;
	fma.rn.f64 	%fd10049, %fd10048, %fd10045, 0dBDFA28A3CD2D56C4;
	fma.rn.f64 	%fd10050, %fd10049, %fd10045, 0d3E2485EE67835925;
	fma.rn.f64 	%fd10051, %fd10050, %fd10045, 0dBE476DB45919F583;
	fma.rn.f64 	%fd10052, %fd10051, %fd10045, 0d3E62D698D98C8D71;
	fma.rn.f64 	%fd10053, %fd10052, %fd10045, 0dBE720A2C7155D5C6;
	fma.rn.f64 	%fd10054, %fd10053, %fd10045, 0dBE41D29B37CA1397;
	fma.rn.f64 	%fd10055, %fd10054, %fd10045, 0d3EA2EF6CC0F67A49;
	fma.rn.f64 	%fd10056, %fd10055, %fd10045, 0dBEC102B892333B6F;
	fma.rn.f64 	%fd10057, %fd10056, %fd10045, 0d3ECA30375BA9A84E;
	fma.rn.f64 	%fd10058, %fd10057, %fd10045, 0d3ECAAD18DEDEA43E;
	fma.rn.f64 	%fd10059, %fd10058, %fd10045, 0dBEFF05355BC5B225;
	fma.rn.f64 	%fd10060, %fd10059, %fd10045, 0d3F10E37A3108BC8B;
	fma.rn.f64 	%fd10061, %fd10060, %fd10045, 0d3EFB292D828E5CB2;
	fma.rn.f64 	%fd10062, %fd10061, %fd10045, 0dBF4356626EBF9BFA;
	fma.rn.f64 	%fd10063, %fd10062, %fd10045, 0d3F5BCA68F73D6AFC;
	fma.rn.f64 	%fd10064, %fd10063, %fd10045, 0dBF2B6B69EBBC280B;
	fma.rn.f64 	%fd10065, %fd10064, %fd10045, 0dBF9396685912A453;
	fma.rn.f64 	%fd10066, %fd10065, %fd10045, 0d3FBA4F4E2A1ABEF8;
	fma.rn.f64 	%fd10067, %fd10066, %fd10045, 0d3FE45F306DC9C8BB;
	fma.rn.f64 	%fd10068, %fd10067, %fd10045, 0d3FC06EBA8214DB69;
	fma.rn.f64 	%fd10069, %fd10068, %fd10045, %fd10045;
	neg.f64 	%fd10070, %fd10069;
	cvt.rn.f32.f64 	%f128, %fd10069;
	mul.f32 	%f129, %f128, 0fBFB8AA3B;
	cvt.rni.f32.f32 	%f130, %f129;
	cvt.f64.f32 	%fd10071, %f130;
	fma.rn.f64 	%fd10072, %fd10071, 0dBFE62E42FEFA39EF, %fd10070;
	ex2.approx.ftz.f32 	%f131, %f130;
	cvt.f64.f32 	%fd10073, %f131;
	cvt.s64.s32 	%rd146, %r521;
	add.f64 	%fd10074, %fd2364, %fd2364;
	div.rn.f64 	%fd10075, %fd10074, 0dBFFC5BF891B4EF6A;
	setp.ge.f64 	%p2784, %fd10045, 0d4017AFB48DC96626;
	fma.rn.f64 	%fd10076, %fd10072, 0d3E5AE904A4741B81, 0d3E928A27F89B6999;
	fma.rn.f64 	%fd10077, %fd10076, %fd10072, 0d3EC71DE715FF7E07;
	fma.rn.f64 	%fd10078, %fd10077, %fd10072, 0d3EFA019A6B0AC45A;
	fma.rn.f64 	%fd10079, %fd10078, %fd10072, 0d3F2A01A017EED94F;
	fma.rn.f64 	%fd10080, %fd10079, %fd10072, 0d3F56C16C17F2A71B;
	fma.rn.f64 	%fd10081, %fd10080, %fd10072, 0d3F811111111173C4;
	fma.rn.f64 	%fd10082, %fd10081, %fd10072, 0d3FA555555555211A;
	fma.rn.f64 	%fd10083, %fd10082, %fd10072, 0d3FC5555555555540;
	fma.rn.f64 	%fd10084, %fd10083, %fd10072, 0d3FE0000000000005;
	mul.f64 	%fd10085, %fd10072, %fd10084;
	sub.f64 	%fd10086, %fd10045, %fd10069;
	fma.rn.f64 	%fd10087, %fd10068, %fd10045, %fd10086;
	neg.f64 	%fd10088, %fd10087;
	fma.rn.f64 	%fd10089, %fd10085, %fd10072, %fd10088;
	add.f64 	%fd10090, %fd10072, %fd10089;
	neg.f64 	%fd10091, %fd10090;
	mov.f64 	%fd10092, 0d3FF0000000000000;
	sub.f64 	%fd10093, %fd10092, %fd10073;
	fma.rn.f64 	%fd10094, %fd10091, %fd10073, %fd10093;
	selp.f64 	%fd10095, 0d3FF0000000000000, %fd10094, %p2784;
	copysign.f64 	%fd10096, %fd2364, %fd10095;
	fma.rn.f64 	%fd2370, %fd10075, %fd12204, %fd10096;
	ld.global.f64 	%fd10097, [%rd89+977040];
	mul.f64 	%fd10098, %fd10097, 0d402921FB54442D18;
	ld.global.u64 	%rd632, [%rd89+1065232];
	ld.f64 	%fd10099, [%rd632+336032];
	mul.f64 	%fd10100, %fd10098, %fd10099;
	div.rn.f64 	%fd2371, %fd10100, %fd2362;
	setp.eq.s32 	%p2785, %r521, 0;
	@%p2785 bra 	$L__BB0_1536;
	shl.b64 	%rd147, %rd146, 3;
	mov.b64 	%rd861, 0;
$L__BB0_1535:
	add.s64 	%rd634, %rd89, %rd861;
	mov.b16 	%rs24, 0;
	st.global.u8 	[%rd634+1025192], %rs24;
	add.s64 	%rd861, %rd861, 1;
	setp.lt.u64 	%p2786, %rd861, %rd147;
	@%p2786 bra 	$L__BB0_1535;
$L__BB0_1536:
	ld.global.u32 	%r4330, [%rd89+1065216];
	setp.ge.s32 	%p2787, %r4330, %r521;
	@%p2787 bra 	$L__BB0_1550;
	mul.f64 	%fd10101, %fd2370, %fd2371;
	mul.f64 	%fd2372, %fd12200, %fd10101;
	sub.s32 	%r537, %r521, %r4330;
	and.b32  	%r538, %r537, 15;
	sub.s32 	%r3639, %r4330, %r521;
	setp.gt.u32 	%p2788, %r3639, -16;
	@%p2788 bra 	$L__BB0_1540;
	and.b32  	%r539, %r537, -16;
	mov.b32 	%r4329, 0;
$L__BB0_1539:
	.pragma "nounroll";
	mul.wide.s32 	%rd635, %r4330, 8;
	add.s64 	%rd636, %rd89, %rd635;
	st.global.f64 	[%rd636+1025192], %fd2372;
	st.global.f64 	[%rd636+1025200], %fd2372;
	st.global.f64 	[%rd636+1025208], %fd2372;
	st.global.f64 	[%rd636+1025216], %fd2372;
	st.global.f64 	[%rd636+1025224], %fd2372;
	st.global.f64 	[%rd636+1025232], %fd2372;
	st.global.f64 	[%rd636+1025240], %fd2372;
	st.global.f64 	[%rd636+1025248], %fd2372;
	st.global.f64 	[%rd636+1025256], %fd2372;
	st.global.f64 	[%rd636+1025264], %fd2372;
	st.global.f64 	[%rd636+1025272], %fd2372;
	st.global.f64 	[%rd636+1025280], %fd2372;
	st.global.f64 	[%rd636+1025288], %fd2372;
	st.global.f64 	[%rd636+1025296], %fd2372;
	st.global.f64 	[%rd636+1025304], %fd2372;
	st.global.f64 	[%rd636+1025312], %fd2372;
	add.s32 	%r4330, %r4330, 16;
	add.s32 	%r4329, %r4329, 16;
	setp.ne.s32 	%p2789, %r4329, %r539;
	@%p2789 bra 	$L__BB0_1539;
$L__BB0_1540:
	setp.eq.s32 	%p2790, %r538, 0;
	@%p2790 bra 	$L__BB0_1550;
	and.b32  	%r545, %r537, 7;
	setp.lt.u32 	%p2791, %r538, 8;
	@%p2791 bra 	$L__BB0_1543;
	mul.wide.s32 	%rd637, %r4330, 8;
	add.s64 	%rd638, %rd89, %rd637;
	st.global.f64 	[%rd638+1025192], %fd2372;
	st.global.f64 	[%rd638+1025200], %fd2372;
	st.global.f64 	[%rd638+1025208], %fd2372;
	st.global.f64 	[%rd638+1025216], %fd2372;
	st.global.f64 	[%rd638+1025224], %fd2372;
	st.global.f64 	[%rd638+1025232], %fd2372;
	st.global.f64 	[%rd638+1025240], %fd2372;
	st.global.f64 	[%rd638+1025248], %fd2372;
	add.s32 	%r4330, %r4330, 8;
$L__BB0_1543:
	setp.eq.s32 	%p2792, %r545, 0;
	@%p2792 bra 	$L__BB0_1550;
	and.b32  	%r548, %r537, 3;
	setp.lt.u32 	%p2793, %r545, 4;
	@%p2793 bra 	$L__BB0_1546;
	mul.wide.s32 	%rd639, %r4330, 8;
	add.s64 	%rd640, %rd89, %rd639;
	st.global.f64 	[%rd640+1025192], %fd2372;
	st.global.f64 	[%rd640+1025200], %fd2372;
	st.global.f64 	[%rd640+1025208], %fd2372;
	st.global.f64 	[%rd640+1025216], %fd2372;
	add.s32 	%r4330, %r4330, 4;
$L__BB0_1546:
	setp.eq.s32 	%p2794, %r548, 0;
	@%p2794 bra 	$L__BB0_1550;
	mul.wide.s32 	%rd641, %r4330, 8;
	add.s64 	%rd150, %rd89, %rd641;
	st.global.f64 	[%rd150+1025192], %fd2372;
	setp.eq.s32 	%p2795, %r548, 1;
	@%p2795 bra 	$L__BB0_1550;
	st.global.f64 	[%rd150+1025200], %fd2372;
	setp.eq.s32 	%p2796, %r548, 2;
	@%p2796 bra 	$L__BB0_1550;
	st.global.f64 	[%rd150+1025208], %fd2372;
$L__BB0_1550:
	setp.lt.s32 	%p2797, %r521, 1;
	mul.wide.s32 	%rd642, %r521, -40;
	add.s64 	%rd643, %rd142, %rd642;
	mov.b64 	%rd644, 4607182418800017408;
	st.global.u64 	[%rd643+880984], %rd644;
	@%p2797 bra 	$L__BB0_1553;
	neg.f64 	%fd2373, %fd2293;
	neg.f64 	%fd2374, %fd2294;
	neg.f64 	%fd2375, %fd2295;
	mov.b32 	%r4333, 0;
$L__BB0_1552:
	cvt.u64.u32 	%rd645, %r4333;
	mul.wide.u32 	%rd646, %r4333, 48;
	add.s64 	%rd647, %rd89, %rd646;
	ld.global.f64 	%fd10102, [%rd647+720928];
	ld.global.f64 	%fd10103, [%rd647+720936];
	ld.global.f64 	%fd10104, [%rd647+720944];
	st.global.f64 	[%rd647+624856], %fd10102;
	st.global.f64 	[%rd647+624864], %fd10103;
	st.global.f64 	[%rd647+624872], %fd10104;
	mad.lo.s64 	%rd648, %rd645, -40, %rd647;
	ld.global.f64 	%fd10105, [%rd648+913000];
	ld.global.f64 	%fd10106, [%rd647+720904];
	mul.f64 	%fd10107, %fd10105, %fd10106;
	ld.global.f64 	%fd10108, [%rd647+720912];
	mul.f64 	%fd10109, %fd10105, %fd10108;
	ld.global.f64 	%fd10110, [%rd647+720920];
	mul.f64 	%fd10111, %fd10105, %fd10110;
	ld.global.f64 	%fd10112, [%rd648+864976];
	div.rn.f64 	%fd10113, %fd10107, %fd10112;
	div.rn.f64 	%fd10114, %fd10109, %fd10112;
	div.rn.f64 	%fd10115, %fd10111, %fd10112;
	sub.f64 	%fd10116, %fd10106, %fd2290;
	sub.f64 	%fd10117, %fd10108, %fd2291;
	sub.f64 	%fd10118, %fd10110, %fd2292;
	ld.global.f64 	%fd10119, [%rd648+929008];
	mul.f64 	%fd10120, %fd10116, %fd10119;
	mul.f64 	%fd10121, %fd10117, %fd10119;
	mul.f64 	%fd10122, %fd10119, %fd10118;
	ld.global.f64 	%fd10123, [%rd648+880984];
	div.rn.f64 	%fd10124, %fd10120, %fd10123;
	div.rn.f64 	%fd10125, %fd10121, %fd10123;
	div.rn.f64 	%fd10126, %fd10122, %fd10123;
	add.f64 	%fd10127, %fd10113, %fd10124;
	add.f64 	%fd10128, %fd10114, %fd10125;
	add.f64 	%fd10129, %fd10115, %fd10126;
	ld.global.f64 	%fd10130, [%rd648+945016];
	mul.f64 	%fd10131, %fd2290, %fd10130;
	mul.f64 	%fd10132, %fd2291, %fd10130;
	mul.f64 	%fd10133, %fd2292, %fd10130;
	ld.global.f64 	%fd10134, [%rd648+896992];
	div.rn.f64 	%fd10135, %fd10131, %fd10134;
	div.rn.f64 	%fd10136, %fd10132, %fd10134;
	div.rn.f64 	%fd10137, %fd10133, %fd10134;
	add.f64 	%fd10138, %fd10127, %fd10135;
	add.f64 	%fd10139, %fd10128, %fd10136;
	add.f64 	%fd10140, %fd10129, %fd10137;
	ld.global.f64 	%fd10141, [%rd648+1025192];
	mul.f64 	%fd10142, %fd10141, %fd2373;
	div.rn.f64 	%fd10143, %fd10142, %fd2363;
	mul.f64 	%fd10144, %fd10141, %fd2374;
	div.rn.f64 	%fd10145, %fd10144, %fd2363;
	mul.f64 	%fd10146, %fd10141, %fd2375;
	div.rn.f64 	%fd10147, %fd10146, %fd2363;
	add.f64 	%fd10148, %fd10138, %fd10143;
	add.f64 	%fd10149, %fd10139, %fd10145;
	add.f64 	%fd10150, %fd10140, %fd10147;
	st.global.f64 	[%rd647+624880], %fd10148;
	st.global.f64 	[%rd647+624888], %fd10149;
	st.global.f64 	[%rd647+624896], %fd10150;
	add.s32 	%r4333, %r4333, 1;
	setp.eq.s32 	%p2798, %r4333, %r521;
	@%p2798 bra 	$L__BB0_1553;
	bra.uni 	$L__BB0_1552;
$L__BB0_1553:
	setp.lt.s32 	%p2799, %r485, 1;
	@%p2799 bra 	$L__BB0_1556;
	mov.b32 	%r4334, 0;
$L__BB0_1555:
	mul.wide.u32 	%rd649, %r4334, 48;
	add.s64 	%rd650, %rd89, %rd649;
	ld.global.u64 	%rd651, [%rd89+1065224];
	ld.f64 	%fd10151, [%rd651+192568];
	ld.global.f64 	%fd10152, [%rd650+624856];
	mul.f64 	%fd10153, %fd10151, %fd10152;
	ld.global.f64 	%fd10154, [%rd650+624864];
	mul.f64 	%fd10155, %fd10151, %fd10154;
	ld.global.f64 	%fd10156, [%rd650+624872];
	mul.f64 	%fd10157, %fd10151, %fd10156;
	ld.global.f64 	%fd10158, [%rd650+624880];
	mul.f64 	%fd10159, %fd10151, %fd10158;
	ld.global.f64 	%fd10160, [%rd650+624888];
	mul.f64 	%fd10161, %fd10151, %fd10160;
	ld.global.f64 	%fd10162, [%rd650+624896];
	mul.f64 	%fd10163, %fd10151, %fd10162;
	div.rn.f64 	%fd10164, %fd10153, 0d4008000000000000;
	div.rn.f64 	%fd10165, %fd10155, 0d4008000000000000;
	div.rn.f64 	%fd10166, %fd10157, 0d4008000000000000;
	div.rn.f64 	%fd10167, %fd10159, 0d4008000000000000;
	div.rn.f64 	%fd10168, %fd10161, 0d4008000000000000;
	div.rn.f64 	%fd10169, %fd10163, 0d4008000000000000;
	ld.global.f64 	%fd10170, [%rd650+528808];
	ld.global.f64 	%fd10171, [%rd650+528816];
	ld.global.f64 	%fd10172, [%rd650+528824];
	add.f64 	%fd10173, %fd10164, %fd10170;
	add.f64 	%fd10174, %fd10165, %fd10171;
	add.f64 	%fd10175, %fd10166, %fd10172;
	ld.global.f64 	%fd10176, [%rd650+528832];
	ld.global.f64 	%fd10177, [%rd650+528840];
	ld.global.f64 	%fd10178, [%rd650+528848];
	add.f64 	%fd10179, %fd10167, %fd10176;
	add.f64 	%fd10180, %fd10168, %fd10177;
	add.f64 	%fd10181, %fd10169, %fd10178;
	st.global.f64 	[%rd650+528808], %fd10173;
	st.global.f64 	[%rd650+528816], %fd10174;
	st.global.f64 	[%rd650+528824], %fd10175;
	st.global.f64 	[%rd650+528832], %fd10179;
	st.global.f64 	[%rd650+528840], %fd10180;
	st.global.f64 	[%rd650+528848], %fd10181;
	ld.global.u64 	%rd652, [%rd89+1065224];
	add.s64 	%rd653, %rd652, %rd649;
	ld.f64 	%fd10182, [%rd652+192568];
	mul.f64 	%fd10183, %fd10182, %fd10152;
	mul.f64 	%fd10184, %fd10182, %fd10154;
	mul.f64 	%fd10185, %fd10182, %fd10156;
	mul.f64 	%fd10186, %fd10182, %fd10158;
	mul.f64 	%fd10187, %fd10182, %fd10160;
	mul.f64 	%fd10188, %fd10182, %fd10162;
	ld.f64 	%fd10189, [%rd653+336];
	ld.f64 	%fd10190, [%rd653+344];
	ld.f64 	%fd10191, [%rd653+352];
	fma.rn.f64 	%fd10192, %fd10183, 0d3FE0000000000000, %fd10189;
	fma.rn.f64 	%fd10193, %fd10184, 0d3FE0000000000000, %fd10190;
	fma.rn.f64 	%fd10194, %fd10185, 0d3FE0000000000000, %fd10191;
	ld.f64 	%fd10195, [%rd653+360];
	ld.f64 	%fd10196, [%rd653+368];
	ld.f64 	%fd10197, [%rd653+376];
	fma.rn.f64 	%fd10198, %fd10186, 0d3FE0000000000000, %fd10195;
	fma.rn.f64 	%fd10199, %fd10187, 0d3FE0000000000000, %fd10196;
	fma.rn.f64 	%fd10200, %fd10188, 0d3FE0000000000000, %fd10197;
	st.global.f64 	[%rd650+720904], %fd10192;
	st.global.f64 	[%rd650+720912], %fd10193;
	st.global.f64 	[%rd650+720920], %fd10194;
	st.global.f64 	[%rd650+720928], %fd10198;
	st.global.f64 	[%rd650+720936], %fd10199;
	st.global.f64 	[%rd650+720944], %fd10200;
	add.s32 	%r4334, %r4334, 1;
	setp.ne.s32 	%p2800, %r4334, %r485;
	@%p2800 bra 	$L__BB0_1555;
$L__BB0_1556:
	ld.global.u64 	%rd654, [%rd89+1065224];
	ld.u32 	%r555, [%rd654+192432];
	mul.wide.s32 	%rd655, %r555, 48;
	add.s64 	%rd151, %rd89, %rd655;
	ld.global.f64 	%fd2376, [%rd151+720904];
	ld.global.f64 	%fd2377, [%rd151+720912];
	ld.global.f64 	%fd2378, [%rd151+720920];
	ld.global.f64 	%fd2379, [%rd151+720928];
	ld.global.f64 	%fd2380, [%rd151+720936];
	ld.global.f64 	%fd2381, [%rd151+720944];
	setp.lt.s32 	%p2801, %r555, 1;
	@%p2801 bra 	$L__BB0_1590;
	setp.lt.s32 	%p2802, %r681, 0;
	setp.eq.s32 	%p2803, %r284, 1062207488;
	{
	.reg .b32 %temp; 
	mov.b64 	{%temp, %r3644}, %fd2376;
	}
	abs.f64 	%fd10202, %fd2376;
	{ // callseq 263, 0
	.param .b64 param0;
	st.param.f64 	[param0], %fd10202;
	.param .b64 param1;
	st.param.f64 	[param1], 0d4000000000000000;
	.param .b64 retval0;
	call.uni (retval0), 
	__internal_accurate_pow, 
	(
	param0, 
	param1
	);
	ld.param.f64 	%fd10203, [retval0];
	} // callseq 263
	setp.lt.s32 	%p2805, %r3644, 0;
	neg.f64 	%fd10205, %fd10203;
	selp.f64 	%fd10206, %fd10205, %fd10203, %p2803;
	selp.f64 	%fd10207, %fd10206, %fd10203, %p2805;
	setp.eq.f64 	%p2806, %fd2376, 0d0000000000000000;
	selp.b32 	%r3645, %r3644, 0, %p2803;
	or.b32  	%r3646, %r3645, 2146435072;
	selp.b32 	%r3647, %r3646, %r3645, %p2802;
	mov.b32 	%r4335, 0;
	mov.b64 	%fd10208, {%r4335, %r3647};
	add.f64 	%fd10209, %fd2376, 0d4000000000000000;
	{
	.reg .b32 %temp; 
	mov.b64 	{%temp, %r3648}, %fd10209;
	}
	and.b32  	%r3649, %r3648, 2146435072;
	setp.eq.s32 	%p2807, %r3649, 2146435072;
	setp.nan.f64 	%p2808, %fd2376, %fd2376;
	setp.neu.f64 	%p2809, %fd10202, 0d7FF0000000000000;
	and.b32  	%r3650, %r681, 2147483647;
	setp.ne.s32 	%p2810, %r3650, 1071644672;
	and.pred  	%p12, %p2803, %p2810;
	selp.b32 	%r3651, %r286, %r285, %p12;
	selp.b32 	%r3652, %r3651, %r285, %p2805;
	mov.b64 	%fd10210, {%r4335, %r3652};
	mov.f64 	%fd10211, 0d4000000000000000;
	add.rn.f64 	%fd10212, %fd2376, %fd10211;
	setp.eq.f64 	%p2812, %fd2376, 0d3FF0000000000000;
	{
	.reg .b32 %temp; 
	mov.b64 	{%temp, %r3653}, %fd2377;
	}
	abs.f64 	%fd10213, %fd2377;
	{ // callseq 264, 0
	.param .b64 param0;
	st.param.f64 	[param0], %fd10213;
	.param .b64 param1;
	st.param.f64 	[param1], 0d4000000000000000;
	.param .b64 retval0;
	call.uni (retval0), 
	__internal_accurate_pow, 
	(
	param0, 
	param1
	);
	ld.param.f64 	%fd10214, [retval0];
	} // callseq 264
	setp.lt.s32 	%p2813, %r3653, 0;
	neg.f64 	%fd10216, %fd10214;
	selp.f64 	%fd10217, %fd10216, %fd10214, %p2803;
	selp.f64 	%fd10218, %fd10217, %fd10214, %p2813;
	setp.eq.f64 	%p2814, %fd2377, 0d0000000000000000;
	selp.b32 	%r3654, %r3653, 0, %p2803;
	or.b32  	%r3655, %r3654, 2146435072;
	selp.b32 	%r3656, %r3655, %r3654, %p2802;
	mov.b64 	%fd10219, {%r4335, %r3656};
	add.f64 	%fd10220, %fd2377, 0d4000000000000000;
	{
	.reg .b32 %temp; 
	mov.b64 	{%temp, %r3657}, %fd10220;
	}
	and.b32  	%r3658, %r3657, 2146435072;
	setp.eq.s32 	%p2815, %r3658, 2146435072;
	setp.nan.f64 	%p2816, %fd2377, %fd2377;
	setp.neu.f64 	%p2817, %fd10213, 0d7FF0000000000000;
	selp.b32 	%r3659, %r3651, %r285, %p2813;
	mov.b64 	%fd10221, {%r4335, %r3659};
	add.rn.f64 	%fd10222, %fd2377, %fd10211;
	setp.eq.f64 	%p2818, %fd2377, 0d3FF0000000000000;
	{
	.reg .b32 %temp; 
	mov.b64 	{%temp, %r3660}, %fd2378;
	}
	abs.f64 	%fd10223, %fd2378;
	{ // callseq 265, 0
	.param .b64 param0;
	st.param.f64 	[param0], %fd10223;
	.param .b64 param1;
	st.param.f64 	[param1], 0d4000000000000000;
	.param .b64 retval0;
	call.uni (retval0), 
	__internal_accurate_pow, 
	(
	param0, 
	param1
	);
	ld.param.f64 	%fd10224, [retval0];
	} // callseq 265
	setp.lt.s32 	%p2819, %r3660, 0;
	neg.f64 	%fd10226, %fd10224;
	selp.f64 	%fd10227, %fd10226, %fd10224, %p2803;
	selp.f64 	%fd10228, %fd10227, %fd10224, %p2819;
	setp.eq.f64 	%p2820, %fd2378, 0d0000000000000000;
	selp.b32 	%r3661, %r3660, 0, %p2803;
	or.b32  	%r3662, %r3661, 2146435072;
	selp.b32 	%r3663, %r3662, %r3661, %p2802;
	mov.b64 	%fd10229, {%r4335, %r3663};
	add.f64 	%fd10230, %fd2378, 0d4000000000000000;
	{
	.reg .b32 %temp; 
	mov.b64 	{%temp, %r3664}, %fd10230;
	}
	and.b32  	%r3665, %r3664, 2146435072;
	setp.eq.s32 	%p2821, %r3665, 2146435072;
	setp.nan.f64 	%p2822, %fd2378, %fd2378;
	setp.neu.f64 	%p2823, %fd10223, 0d7FF0000000000000;
	selp.b32 	%r3666, %r3651, %r285, %p2819;
	mov.b64 	%fd10231, {%r4335, %r3666};
	add.rn.f64 	%fd10232, %fd2378, %fd10211;
	setp.eq.f64 	%p2824, %fd2378, 0d3FF0000000000000;
	selp.f64 	%fd10233, %fd10208, %fd10207, %p2806;
	selp.f64 	%fd10234, %fd10212, %fd10233, %p2808;
	selp.f64 	%fd10235, %fd10234, %fd10210, %p2809;
	selp.f64 	%fd10236, %fd10235, %fd10233, %p2807;
	selp.f64 	%fd10237, 0d3FF0000000000000, %fd10236, %p2812;
	selp.f64 	%fd10238, %fd10219, %fd10218, %p2814;
	selp.f64 	%fd10239, %fd10222, %fd10238, %p2816;
	selp.f64 	%fd10240, %fd10239, %fd10221, %p2817;
	selp.f64 	%fd10241, %fd10240, %fd10238, %p2815;
	selp.f64 	%fd10242, 0d3FF0000000000000, %fd10241, %p2818;
	add.f64 	%fd10243, %fd10237, %fd10242;
	selp.f64 	%fd10244, %fd10229, %fd10228, %p2820;
	selp.f64 	%fd10245, %fd10232, %fd10244, %p2822;
	selp.f64 	%fd10246, %fd10245, %fd10231, %p2823;
	selp.f64 	%fd10247, %fd10246, %fd10244, %p2821;
	selp.f64 	%fd10248, 0d3FF0000000000000, %fd10247, %p2824;
	add.f64 	%fd2382, %fd10243, %fd10248;
	sqrt.rn.f64 	%fd2383, %fd2382;
$L__BB0_1558:
	setp.lt.s32 	%p2825, %r681, 0;
	setp.eq.s32 	%p2826, %r284, 1062207488;
	cvt.u64.u32 	%rd152, %r4335;
	mul.wide.u32 	%rd656, %r4335, 48;
	add.s64 	%rd153, %rd89, %rd656;
	ld.global.f64 	%fd2384, [%rd153+720904];
	{
	.reg .b32 %temp; 
	mov.b64 	{%temp, %r557}, %fd2384;
	}
	abs.f64 	%fd2385, %fd2384;
	{ // callseq 266, 0
	.param .b64 param0;
	st.param.f64 	[param0], %fd2385;
	.param .b64 param1;
	st.param.f64 	[param1], 0d4000000000000000;
	.param .b64 retval0;
	call.uni (retval0), 
	__internal_accurate_pow, 
	(
	param0, 
	param1
	);
	ld.param.f64 	%fd10249, [retval0];
	} // callseq 266
	setp.lt.s32 	%p2828, %r557, 0;
	neg.f64 	%fd10251, %fd10249;
	selp.f64 	%fd10252, %fd10251, %fd10249, %p2826;
	selp.f64 	%fd10253, %fd10252, %fd10249, %p2828;
	setp.eq.f64 	%p2829, %fd2384, 0d0000000000000000;
	selp.b32 	%r3667, %r557, 0, %p2826;
	or.b32  	%r3668, %r3667, 2146435072;
	selp.b32 	%r3669, %r3668, %r3667, %p2825;
	mov.b32 	%r3670, 0;
	mov.b64 	%fd10254, {%r3670, %r3669};
	selp.f64 	%fd12205, %fd10254, %fd10253, %p2829;
	add.f64 	%fd10255, %fd2384, 0d4000000000000000;
	{
	.reg .b32 %temp; 
	mov.b64 	{%temp, %r3671}, %fd10255;
	}
	and.b32  	%r3672, %r3671, 2146435072;
	setp.ne.s32 	%p2830, %r3672, 2146435072;
	@%p2830 bra 	$L__BB0_1563;
	setp.num.f64 	%p2831, %fd2384, %fd2384;
	@%p2831 bra 	$L__BB0_1561;
	mov.f64 	%fd10256, 0d4000000000000000;
	add.rn.f64 	%fd12205, %fd2384, %fd10256;
	bra.uni 	$L__BB0_1563;
$L__BB0_1561:
	setp.neu.f64 	%p2832, %fd2385, 0d7FF0000000000000;
	@%p2832 bra 	$L__BB0_1563;
	setp.lt.s32 	%p2833, %r557, 0;
	selp.b32 	%r3674, %r3651, %r285, %p2833;
	mov.b32 	%r3675, 0;
	mov.b64 	%fd12205, {%r3675, %r3674};
$L__BB0_1563:
	setp.lt.s32 	%p2834, %r681, 0;
	setp.eq.s32 	%p2835, %r284, 1062207488;
	setp.eq.f64 	%p2837, %fd2384, 0d3FF0000000000000;
	selp.f64 	%fd2390, 0d3FF0000000000000, %fd12205, %p2837;
	ld.global.f64 	%fd2391, [%rd153+720912];
	{
	.reg .b32 %temp; 
	mov.b64 	{%temp, %r558}, %fd2391;
	}
	abs.f64 	%fd2392, %fd2391;
	{ // callseq 267, 0
	.param .b64 param0;
	st.param.f64 	[param0], %fd2392;
	.param .b64 param1;
	st.param.f64 	[param1], 0d4000000000000000;
	.param .b64 retval0;
	call.uni (retval0), 
	__internal_accurate_pow, 
	(
	param0, 
	param1
	);
	ld.param.f64 	%fd10257, [retval0];
	} // callseq 267
	setp.lt.s32 	%p2838, %r558, 0;
	neg.f64 	%fd10259, %fd10257;
	selp.f64 	%fd10260, %fd10259, %fd10257, %p2835;
	selp.f64 	%fd10261, %fd10260, %fd10257, %p2838;
	setp.eq.f64 	%p2839, %fd2391, 0d0000000000000000;
	selp.b32 	%r3676, %r558, 0, %p2835;
	or.b32  	%r3677, %r3676, 2146435072;
	selp.b32 	%r3678, %r3677, %r3676, %p2834;
	mov.b32 	%r3679, 0;
	mov.b64 	%fd10262, {%r3679, %r3678};
	selp.f64 	%fd12206, %fd10262, %fd10261, %p2839;
	add.f64 	%fd10263, %fd2391, 0d4000000000000000;
	{
	.reg .b32 %temp; 
	mov.b64 	{%temp, %r3680}, %fd10263;
	}
	and.b32  	%r3681, %r3680, 2146435072;
	setp.ne.s32 	%p2840, %r3681, 2146435072;
	@%p2840 bra 	$L__BB0_1568;
	setp.num.f64 	%p2841, %fd2391, %fd2391;
	@%p2841 bra 	$L__BB0_1566;
	mov.f64 	%fd10264, 0d4000000000000000;
	add.rn.f64 	%fd12206, %fd2391, %fd10264;
	bra.uni 	$L__BB0_1568;
$L__BB0_1566:
	setp.neu.f64 	%p2842, %fd2392, 0d7FF0000000000000;
	@%p2842 bra 	$L__BB0_1568;
	setp.lt.s32 	%p2843, %r558, 0;
	selp.b32 	%r3683, %r3651, %r285, %p2843;
	mov.b32 	%r3684, 0;
	mov.b64 	%fd12206, {%r3684, %r3683};
$L__BB0_1568:
	setp.lt.s32 	%p2844, %r681, 0;
	setp.eq.s32 	%p2845, %r284, 1062207488;
	setp.eq.f64 	%p2847, %fd2391, 0d3FF0000000000000;
	selp.f64 	%fd10265, 0d3FF0000000000000, %fd12206, %p2847;
	add.f64 	%fd2397, %fd2390, %fd10265;
	ld.global.f64 	%fd2398, [%rd153+720920];
	{
	.reg .b32 %temp; 
	mov.b64 	{%temp, %r559}, %fd2398;
	}
	abs.f64 	%fd2399, %fd2398;
	{ // callseq 268, 0
	.param .b64 param0;
	st.param.f64 	[param0], %fd2399;
	.param .b64 param1;
	st.param.f64 	[param1], 0d4000000000000000;
	.param .b64 retval0;
	call.uni (retval0), 
	__internal_accurate_pow, 
	(
	param0, 
	param1
	);
	ld.param.f64 	%fd10266, [retval0];
	} // callseq 268
	setp.lt.s32 	%p2848, %r559, 0;
	neg.f64 	%fd10268, %fd10266;
	selp.f64 	%fd10269, %fd10268, %fd10266, %p2845;
	selp.f64 	%fd10270, %fd10269, %fd10266, %p2848;
	setp.eq.f64 	%p2849, %fd2398, 0d0000000000000000;
	selp.b32 	%r3685, %r559, 0, %p2845;
	or.b32  	%r3686, %r3685, 2146435072;
	selp.b32 	%r3687, %r3686, %r3685, %p2844;
	mov.b32 	%r3688, 0;
	mov.b64 	%fd10271, {%r3688, %r3687};
	selp.f64 	%fd12207, %fd10271, %fd10270, %p2849;
	add.f64 	%fd10272, %fd2398, 0d4000000000000000;
	{
	.reg .b32 %temp; 
	mov.b64 	{%temp, %r3689}, %fd10272;
	}
	and.b32  	%r3690, %r3689, 2146435072;
	setp.ne.s32 	%p2850, %r3690, 2146435072;
	@%p2850 bra 	$L__BB0_1573;
	setp.num.f64 	%p2851, %fd2398, %fd2398;
	@%p2851 bra 	$L__BB0_1571;
	mov.f64 	%fd10273, 0d4000000000000000;
	add.rn.f64 	%fd12207, %fd2398, %fd10273;
	bra.uni 	$L__BB0_1573;
$L__BB0_1571:
	setp.neu.f64 	%p2852, %fd2399, 0d7FF0000000000000;
	@%p2852 bra 	$L__BB0_1573;
	setp.lt.s32 	%p2853, %r559, 0;
	selp.b32 	%r3692, %r3651, %r285, %p2853;
	mov.b32 	%r3693, 0;
	mov.b64 	%fd12207, {%r3693, %r3692};
$L__BB0_1573:
	setp.lt.s32 	%p2854, %r681, 0;
	setp.eq.s32 	%p2855, %r284, 1062207488;
	setp.eq.f64 	%p2857, %fd2398, 0d3FF0000000000000;
	selp.f64 	%fd10274, 0d3FF0000000000000, %fd12207, %p2857;
	add.f64 	%fd10275, %fd2397, %fd10274;
	mad.lo.s64 	%rd154, %rd152, -40, %rd153;
	st.global.f64 	[%rd154+832960], %fd10275;
	sqrt.rn.f64 	%fd2404, %fd10275;
	st.global.f64 	[%rd154+864976], %fd2404;
	ld.global.f64 	%fd10276, [%rd153+720904];
	sub.f64 	%fd2405, %fd10276, %fd2376;
	{
	.reg .b32 %temp; 
	mov.b64 	{%temp, %r560}, %fd2405;
	}
	abs.f64 	%fd2406, %fd2405;
	{ // callseq 269, 0
	.param .b64 param0;
	st.param.f64 	[param0], %fd2406;
	.param .b64 param1;
	st.param.f64 	[param1], 0d4000000000000000;
	.param .b64 retval0;
	call.uni (retval0), 
	__internal_accurate_pow, 
	(
	param0, 
	param1
	);
	ld.param.f64 	%fd10277, [retval0];
	} // callseq 269
	setp.lt.s32 	%p2858, %r560, 0;
	neg.f64 	%fd10279, %fd10277;
	selp.f64 	%fd10280, %fd10279, %fd10277, %p2855;
	selp.f64 	%fd10281, %fd10280, %fd10277, %p2858;
	setp.eq.f64 	%p2859, %fd2405, 0d0000000000000000;
	selp.b32 	%r3694, %r560, 0, %p2855;
	or.b32  	%r3695, %r3694, 2146435072;
	selp.b32 	%r3696, %r3695, %r3694, %p2854;
	mov.b32 	%r3697, 0;
	mov.b64 	%fd10282, {%r3697, %r3696};
	selp.f64 	%fd12208, %fd10282, %fd10281, %p2859;
	add.f64 	%fd10283, %fd2405, 0d4000000000000000;
	{
	.reg .b32 %temp; 
	mov.b64 	{%temp, %r3698}, %fd10283;
	}
	and.b32  	%r3699, %r3698, 2146435072;
	setp.ne.s32 	%p2860, %r3699, 2146435072;
	@%p2860 bra 	$L__BB0_1578;
	setp.num.f64 	%p2861, %fd2405, %fd2405;
	@%p2861 bra 	$L__BB0_1576;
	mov.f64 	%fd10284, 0d4000000000000000;
	add.rn.f64 	%fd12208, %fd2405, %fd10284;
	bra.uni 	$L__BB0_1578;
$L__BB0_1576:
	setp.neu.f64 	%p2862, %fd2406, 0d7FF0000000000000;
	@%p2862 bra 	$L__BB0_1578;
	setp.lt.s32 	%p2863, %r560, 0;
	selp.b32 	%r3701, %r3651, %r285, %p2863;
	mov.b32 	%r3702, 0;
	mov.b64 	%fd12208, {%r3702, %r3701};
$L__BB0_1578:
	setp.lt.s32 	%p2864, %r681, 0;
	setp.eq.s32 	%p2865, %r284, 1062207488;
	setp.eq.f64 	%p2867, %fd2405, 0d3FF0000000000000;
	selp.f64 	%fd2411, 0d3FF0000000000000, %fd12208, %p2867;
	ld.global.f64 	%fd10285, [%rd153+720912];
	sub.f64 	%fd2412, %fd10285, %fd2377;
	{
	.reg .b32 %temp; 
	mov.b64 	{%temp, %r561}, %fd2412;
	}
	abs.f64 	%fd2413, %fd2412;
	{ // callseq 270, 0
	.param .b64 param0;
	st.param.f64 	[param0], %fd2413;
	.param .b64 param1;
	st.param.f64 	[param1], 0d4000000000000000;
	.param .b64 retval0;
	call.uni (retval0), 
	__internal_accurate_pow, 
	(
	param0, 
	param1
	);
	ld.param.f64 	%fd10286, [retval0];
	} // callseq 270
	setp.lt.s32 	%p2868, %r561, 0;
	neg.f64 	%fd10288, %fd10286;
	selp.f64 	%fd10289, %fd10288, %fd10286, %p2865;
	selp.f64 	%fd10290, %fd10289, %fd10286, %p2868;
	setp.eq.f64 	%p2869, %fd2412, 0d0000000000000000;
	selp.b32 	%r3703, %r561, 0, %p2865;
	or.b32  	%r3704, %r3703, 2146435072;
	selp.b32 	%r3705, %r3704, %r3703, %p2864;
	mov.b32 	%r3706, 0;
	mov.b64 	%fd10291, {%r3706, %r3705};
	selp.f64 	%fd12209, %fd10291, %fd10290, %p2869;
	add.f64 	%fd10292, %fd2412, 0d4000000000000000;
	{
	.reg .b32 %temp; 
	mov.b64 	{%temp, %r3707}, %fd10292;
	}
	and.b32  	%r3708, %r3707, 2146435072;
	setp.ne.s32 	%p2870, %r3708, 2146435072;
	@%p2870 bra 	$L__BB0_1583;
	setp.num.f64 	%p2871, %fd2412, %fd2412;
	@%p2871 bra 	$L__BB0_1581;
	mov.f64 	%fd10293, 0d4000000000000000;
	add.rn.f64 	%fd12209, %fd2412, %fd10293;
	bra.uni 	$L__BB0_1583;
$L__BB0_1581:
	setp.neu.f64 	%p2872, %fd2413, 0d7FF0000000000000;
	@%p2872 bra 	$L__BB0_1583;
	setp.lt.s32 	%p2873, %r561, 0;
	selp.b32 	%r3710, %r3651, %r285, %p2873;
	mov.b32 	%r3711, 0;
	mov.b64 	%fd12209, {%r3711, %r3710};
$L__BB0_1583:
	setp.lt.s32 	%p2874, %r681, 0;
	setp.eq.s32 	%p2875, %r284, 1062207488;
	setp.eq.f64 	%p2877, %fd2412, 0d3FF0000000000000;
	selp.f64 	%fd10294, 0d3FF0000000000000, %fd12209, %p2877;
	add.f64 	%fd2418, %fd2411, %fd10294;
	ld.global.f64 	%fd10295, [%rd153+720920];
	sub.f64 	%fd2419, %fd10295, %fd2378;
	{
	.reg .b32 %temp; 
	mov.b64 	{%temp, %r562}, %fd2419;
	}
	abs.f64 	%fd2420, %fd2419;
	{ // callseq 271, 0
	.param .b64 param0;
	st.param.f64 	[param0], %fd2420;
	.param .b64 param1;
	st.param.f64 	[param1], 0d4000000000000000;
	.param .b64 retval0;
	call.uni (retval0), 
	__internal_accurate_pow, 
	(
	param0, 
	param1
	);
	ld.param.f64 	%fd10296, [retval0];
	} // callseq 271
	setp.lt.s32 	%p2878, %r562, 0;
	neg.f64 	%fd10298, %fd10296;
	selp.f64 	%fd10299, %fd10298, %fd10296, %p2875;
	selp.f64 	%fd10300, %fd10299, %fd10296, %p2878;
	setp.eq.f64 	%p2879, %fd2419, 0d0000000000000000;
	selp.b32 	%r3712, %r562, 0, %p2875;
	or.b32  	%r3713, %r3712, 2146435072;
	selp.b32 	%r3714, %r3713, %r3712, %p2874;
	mov.b32 	%r3715, 0;
	mov.b64 	%fd10301, {%r3715, %r3714};
	selp.f64 	%fd12210, %fd10301, %fd10300, %p2879;
	add.f64 	%fd10302, %fd2419, 0d4000000000000000;
	{
	.reg .b32 %temp; 
	mov.b64 	{%temp, %r3716}, %fd10302;
	}
	and.b32  	%r3717, %r3716, 2146435072;
	setp.ne.s32 	%p2880, %r3717, 2146435072;
	@%p2880 bra 	$L__BB0_1588;
	setp.num.f64 	%p2881, %fd2419, %fd2419;
	@%p2881 bra 	$L__BB0_1586;
	mov.f64 	%fd10303, 0d4000000000000000;
	add.rn.f64 	%fd12210, %fd2419, %fd10303;
	bra.uni 	$L__BB0_1588;
$L__BB0_1586:
	setp.neu.f64 	%p2882, %fd2420, 0d7FF0000000000000;
	@%p2882 bra 	$L__BB0_1588;
	setp.lt.s32 	%p2883, %r562, 0;
	selp.b32 	%r3719, %r3651, %r285, %p2883;
	mov.b32 	%r3720, 0;
	mov.b64 	%fd12210, {%r3720, %r3719};
$L__BB0_1588:
	cvt.u32.u64 	%r3721, %rd152;
	setp.eq.f64 	%p2884, %fd2419, 0d3FF0000000000000;
	selp.f64 	%fd10304, 0d3FF0000000000000, %fd12210, %p2884;
	add.f64 	%fd10305, %fd2418, %fd10304;
	st.global.f64 	[%rd154+816952], %fd10305;
	sqrt.rn.f64 	%fd10306, %fd10305;
	st.global.f64 	[%rd154+880984], %fd10306;
	st.global.f64 	[%rd154+848968], %fd2382;
	st.global.f64 	[%rd154+896992], %fd2383;
	ld.global.u64 	%rd657, [%rd89+1065232];
	ld.f64 	%fd10307, [%rd657+336024];
	mul.f64 	%fd10308, %fd2404, %fd10307;
	ld.f64 	%fd10309, [%rd657+336000];
	mul.f64 	%fd10310, %fd10308, %fd10309;
	div.rn.f64 	%fd10311, %fd10310, 0d4059000000000000;
	fma.rn.f64 	%fd10312, %fd10311, 0d409F400000000000, 0d3FF0000000000000;
	cvt.rzi.s32.f64 	%r3722, %fd10312;
	min.s32 	%r3723, %r3722, 2000;
	shl.b64 	%rd658, %rd152, 2;
	sub.s64 	%rd659, %rd154, %rd658;
	st.global.u32 	[%rd659+1041200], %r3723;
	ld.global.f64 	%fd10313, [%rd154+880984];
	ld.global.u64 	%rd660, [%rd89+1065232];
	ld.f64 	%fd10314, [%rd660+336024];
	mul.f64 	%fd10315, %fd10313, %fd10314;
	ld.f64 	%fd10316, [%rd660+336000];
	mul.f64 	%fd10317, %fd10315, %fd10316;
	div.rn.f64 	%fd10318, %fd10317, 0d4059000000000000;
	fma.rn.f64 	%fd10319, %fd10318, 0d409F400000000000, 0d3FF0000000000000;
	cvt.rzi.s32.f64 	%r3724, %fd10319;
	min.s32 	%r3725, %r3724, 2000;
	st.global.u32 	[%rd659+1049204], %r3725;
	ld.global.f64 	%fd10320, [%rd154+896992];
	ld.global.u64 	%rd661, [%rd89+1065232];
	ld.f64 	%fd10321, [%rd661+336024];
	mul.f64 	%fd10322, %fd10320, %fd10321;
	ld.f64 	%fd10323, [%rd661+336000];
	mul.f64 	%fd10324, %fd10322, %fd10323;
	div.rn.f64 	%fd10325, %fd10324, 0d4059000000000000;
	fma.rn.f64 	%fd10326, %fd10325, 0d409F400000000000, 0d3FF0000000000000;
	cvt.rzi.s32.f64 	%r3726, %fd10326;
	min.s32 	%r3727, %r3726, 2000;
	st.global.u32 	[%rd659+1057208], %r3727;
	ld.global.u64 	%rd662, [%rd89+1065232];
	mul.wide.s32 	%rd663, %r3723, 8;
	add.s64 	%rd664, %rd662, %rd663;
	ld.f64 	%fd10327, [%rd664+272000];
	ld.f64 	%fd10328, [%rd662+336000];
	mul.f64 	%fd10329, %fd10327, %fd10328;
	mul.f64 	%fd10330, %fd10328, %fd10329;
	st.global.f64 	[%rd154+977168], %fd10330;
	ld.global.u64 	%rd665, [%rd89+1065232];
	ld.global.u32 	%r3728, [%rd659+1049204];
	mul.wide.s32 	%rd666, %r3728, 8;
	add.s64 	%rd667, %rd665, %rd666;
	ld.f64 	%fd10331, [%rd667+272000];
	ld.f64 	%fd10332, [%rd665+336000];
	mul.f64 	%fd10333, %fd10331, %fd10332;
	mul.f64 	%fd10334, %fd10332, %fd10333;
	st.global.f64 	[%rd154+993176], %fd10334;
	ld.global.u64 	%rd668, [%rd89+1065232];
	ld.global.u32 	%r3729, [%rd659+1057208];
	mul.wide.s32 	%rd669, %r3729, 8;
	add.s64 	%rd670, %rd668, %rd669;
	ld.f64 	%fd10335, [%rd670+272000];
	ld.f64 	%fd10336, [%rd668+336000];
	mul.f64 	%fd10337, %fd10335, %fd10336;
	mul.f64 	%fd10338, %fd10336, %fd10337;
	st.global.f64 	[%rd154+1009184], %fd10338;
	ld.global.u64 	%rd671, [%rd89+1065232];
	ld.global.u32 	%r3730, [%rd89+1057212];
	mul.wide.s32 	%rd672, %r3730, 8;
	add.s64 	%rd673, %rd671, %rd672;
	ld.f64 	%fd2425, [%rd673+224000];
	ld.f64 	%fd2426, [%rd671+336000];
	ld.f64 	%fd2427, [%rd673+304000];
	ld.global.f64 	%fd10339, [%rd89+977032];
	neg.f64 	%fd10340, %fd10339;
	mul.f64 	%fd10341, %fd10330, %fd10340;
	st.global.f64 	[%rd154+913000], %fd10341;
	ld.global.f64 	%fd10342, [%rd89+977040];
	neg.f64 	%fd10343, %fd10342;
	mul.f64 	%fd10344, %fd10334, %fd10343;
	st.global.f64 	[%rd154+929008], %fd10344;
	ld.global.f64 	%fd10345, [%rd89+977048];
	neg.f64 	%fd10346, %fd10345;
	mul.f64 	%fd10347, %fd10338, %fd10346;
	st.global.f64 	[%rd154+945016], %fd10347;
	add.s32 	%r4335, %r3721, 1;
	setp.ne.s32 	%p2885, %r4335, %r555;
	@%p2885 bra 	$L__BB0_1558;
	mul.f64 	%fd10348, %fd2425, %fd2426;
	mul.f64 	%fd12211, %fd2426, %fd10348;
	mul.f64 	%fd10349, %fd2426, %fd2426;
	mul.f64 	%fd10350, %fd2426, %fd10349;
	mul.f64 	%fd12212, %fd2427, %fd10350;
$L__BB0_1590:
	setp.eq.s32 	%p2886, %r284, 1062207488;
	and.b32  	%r3731, %r681, 2147483647;
	setp.ne.s32 	%p2888, %r3731, 1071644672;
	and.pred  	%p13, %p2886, %p2888;
	setp.lt.s32 	%p2889, %r681, 0;
	{
	.reg .b32 %temp; 
	mov.b64 	{%temp, %r564}, %fd2379;
	}
	abs.f64 	%fd2432, %fd2379;
	{ // callseq 272, 0
	.param .b64 param0;
	st.param.f64 	[param0], %fd2432;
	.param .b64 param1;
	st.param.f64 	[param1], 0d4000000000000000;
	.param .b64 retval0;
	call.uni (retval0), 
	__internal_accurate_pow, 
	(
	param0, 
	param1
	);
	ld.param.f64 	%fd10351, [retval0];
	} // callseq 272
	setp.lt.s32 	%p2890, %r564, 0;
	neg.f64 	%fd10353, %fd10351;
	selp.f64 	%fd10354, %fd10353, %fd10351, %p2886;
	selp.f64 	%fd10355, %fd10354, %fd10351, %p2890;
	setp.eq.f64 	%p2891, %fd2379, 0d0000000000000000;
	selp.b32 	%r3732, %r564, 0, %p2886;
	or.b32  	%r3733, %r3732, 2146435072;
	selp.b32 	%r3734, %r3733, %r3732, %p2889;
	mov.b32 	%r3735, 0;
	mov.b64 	%fd10356, {%r3735, %r3734};
	selp.f64 	%fd12213, %fd10356, %fd10355, %p2891;
	add.f64 	%fd10357, %fd2379, 0d4000000000000000;
	{
	.reg .b32 %temp; 
	mov.b64 	{%temp, %r3736}, %fd10357;
	}
	and.b32  	%r3737, %r3736, 2146435072;
	setp.ne.s32 	%p2892, %r3737, 2146435072;
	@%p2892 bra 	$L__BB0_1595;
	setp.num.f64 	%p2893, %fd2379, %fd2379;
	@%p2893 bra 	$L__BB0_1593;
	mov.f64 	%fd10358, 0d4000000000000000;
	add.rn.f64 	%fd12213, %fd2379, %fd10358;
	bra.uni 	$L__BB0_1595;
$L__BB0_1593:
	setp.neu.f64 	%p2894, %fd2432, 0d7FF0000000000000;
	@%p2894 bra 	$L__BB0_1595;
	setp.lt.s32 	%p2895, %r564, 0;
	selp.b32 	%r3738, %r286, %r285, %p13;
	selp.b32 	%r3739, %r3738, %r285, %p2895;
	mov.b32 	%r3740, 0;
	mov.b64 	%fd12213, {%r3740, %r3739};
$L__BB0_1595:
	setp.lt.s32 	%p2896, %r681, 0;
	setp.eq.s32 	%p2897, %r284, 1062207488;
	{
	.reg .b32 %temp; 
	mov.b64 	{%temp, %r565}, %fd2380;
	}
	abs.f64 	%fd2437, %fd2380;
	{ // callseq 273, 0
	.param .b64 param0;
	st.param.f64 	[param0], %fd2437;
	.param .b64 param1;
	st.param.f64 	[param1], 0d4000000000000000;
	.param .b64 retval0;
	call.uni (retval0), 
	__internal_accurate_pow, 
	(
	param0, 
	param1
	);
	ld.param.f64 	%fd10359, [retval0];
	} // callseq 273
	setp.lt.s32 	%p2899, %r565, 0;
	neg.f64 	%fd10361, %fd10359;
	selp.f64 	%fd10362, %fd10361, %fd10359, %p2897;
	selp.f64 	%fd10363, %fd10362, %fd10359, %p2899;
	setp.eq.f64 	%p2900, %fd2380, 0d0000000000000000;
	selp.b32 	%r3741, %r565, 0, %p2897;
	or.b32  	%r3742, %r3741, 2146435072;
	selp.b32 	%r3743, %r3742, %r3741, %p2896;
	mov.b32 	%r3744, 0;
	mov.b64 	%fd10364, {%r3744, %r3743};
	selp.f64 	%fd12214, %fd10364, %fd10363, %p2900;
	add.f64 	%fd10365, %fd2380, 0d4000000000000000;
	{
	.reg .b32 %temp; 
	mov.b64 	{%temp, %r3745}, %fd10365;
	}
	and.b32  	%r3746, %r3745, 2146435072;
	setp.ne.s32 	%p2901, %r3746, 2146435072;
	@%p2901 bra 	$L__BB0_1600;
	setp.num.f64 	%p2902, %fd2380, %fd2380;
	@%p2902 bra 	$L__BB0_1598;
	mov.f64 	%fd10366, 0d4000000000000000;
	add.rn.f64 	%fd12214, %fd2380, %fd10366;
	bra.uni 	$L__BB0_1600;
$L__BB0_1598:
	setp.neu.f64 	%p2903, %fd2437, 0d7FF0000000000000;
	@%p2903 bra 	$L__BB0_1600;
	setp.lt.s32 	%p2904, %r565, 0;
	selp.b32 	%r3747, %r286, %r285, %p13;
	selp.b32 	%r3748, %r3747, %r285, %p2904;
	mov.b32 	%r3749, 0;
	mov.b64 	%fd12214, {%r3749, %r3748};
$L__BB0_1600:
	setp.lt.s32 	%p2905, %r681, 0;
	setp.eq.s32 	%p2906, %r284, 1062207488;
	setp.eq.f64 	%p2908, %fd2380, 0d3FF0000000000000;
	selp.f64 	%fd10367, 0d3FF0000000000000, %fd12214, %p2908;
	setp.eq.f64 	%p2909, %fd2379, 0d3FF0000000000000;
	selp.f64 	%fd10368, 0d3FF0000000000000, %fd12213, %p2909;
	add.f64 	%fd2442, %fd10368, %fd10367;
	{
	.reg .b32 %temp; 
	mov.b64 	{%temp, %r566}, %fd2381;
	}
	abs.f64 	%fd2443, %fd2381;
	{ // callseq 274, 0
	.param .b64 param0;
	st.param.f64 	[param0], %fd2443;
	.param .b64 param1;
	st.param.f64 	[param1], 0d4000000000000000;
	.param .b64 retval0;
	call.uni (retval0), 
	__internal_accurate_pow, 
	(
	param0, 
	param1
	);
	ld.param.f64 	%fd10369, [retval0];
	} // callseq 274
	setp.lt.s32 	%p2910, %r566, 0;
	neg.f64 	%fd10371, %fd10369;
	selp.f64 	%fd10372, %fd10371, %fd10369, %p2906;
	selp.f64 	%fd10373, %fd10372, %fd10369, %p2910;
	setp.eq.f64 	%p2911, %fd2381, 0d0000000000000000;
	selp.b32 	%r3750, %r566, 0, %p2906;
	or.b32  	%r3751, %r3750, 2146435072;
	selp.b32 	%r3752, %r3751, %r3750, %p2905;
	mov.b32 	%r3753, 0;
	mov.b64 	%fd10374, {%r3753, %r3752};
	selp.f64 	%fd12215, %fd10374, %fd10373, %p2911;
	add.f64 	%fd10375, %fd2381, 0d4000000000000000;
	{
	.reg .b32 %temp; 
	mov.b64 	{%temp, %r3754}, %fd10375;
	}
	and.b32  	%r3755, %r3754, 2146435072;
	setp.ne.s32 	%p2912, %r3755, 2146435072;
	@%p2912 bra 	$L__BB0_1605;
	setp.num.f64 	%p2913, %fd2381, %fd2381;
	@%p2913 bra 	$L__BB0_1603;
	mov.f64 	%fd10376, 0d4000000000000000;
	add.rn.f64 	%fd12215, %fd2381, %fd10376;
	bra.uni 	$L__BB0_1605;
$L__BB0_1603:
	setp.neu.f64 	%p2914, %fd2443, 0d7FF0000000000000;
	@%p2914 bra 	$L__BB0_1605;
	setp.lt.s32 	%p2915, %r566, 0;
	selp.b32 	%r3756, %r286, %r285, %p13;
	selp.b32 	%r3757, %r3756, %r285, %p2915;
	mov.b32 	%r3758, 0;
	mov.b64 	%fd12215, {%r3758, %r3757};
$L__BB0_1605:
	setp.eq.f64 	%p2916, %fd2381, 0d3FF0000000000000;
	selp.f64 	%fd10377, 0d3FF0000000000000, %fd12215, %p2916;
	add.f64 	%fd2448, %fd2442, %fd10377;
	sqrt.rn.f64 	%fd2449, %fd2448;
	div.rn.f64 	%fd2450, %fd2449, %fd12211;
	neg.f64 	%fd10378, %fd2450;
	mul.f64 	%fd2451, %fd2450, %fd10378;
	fma.rn.f64 	%fd10379, %fd2451, 0d3FF71547652B82FE, 0d4338000000000000;
	{
	.reg .b32 %temp; 
	mov.b64 	{%r567, %temp}, %fd10379;
	}
	mov.f64 	%fd10380, 0dC338000000000000;
	add.rn.f64 	%fd10381, %fd10379, %fd10380;
	fma.rn.f64 	%fd10382, %fd10381, 0dBFE62E42FEFA39EF, %fd2451;
	fma.rn.f64 	%fd10383, %fd10381, 0dBC7ABC9E3B39803F, %fd10382;
	fma.rn.f64 	%fd10384, %fd10383, 0d3E5ADE1569CE2BDF, 0d3E928AF3FCA213EA;
	fma.rn.f64 	%fd10385, %fd10384, %fd10383, 0d3EC71DEE62401315;
	fma.rn.f64 	%fd10386, %fd10385, %fd10383, 0d3EFA01997C89EB71;
	fma.rn.f64 	%fd10387, %fd10386, %fd10383, 0d3F2A01A014761F65;
	fma.rn.f64 	%fd10388, %fd10387, %fd10383, 0d3F56C16C1852B7AF;
	fma.rn.f64 	%fd10389, %fd10388, %fd10383, 0d3F81111111122322;
	fma.rn.f64 	%fd10390, %fd10389, %fd10383, 0d3FA55555555502A1;
	fma.rn.f64 	%fd10391, %fd10390, %fd10383, 0d3FC5555555555511;
	fma.rn.f64 	%fd10392, %fd10391, %fd10383, 0d3FE000000000000B;
	fma.rn.f64 	%fd10393, %fd10392, %fd10383, 0d3FF0000000000000;
	fma.rn.f64 	%fd10394, %fd10393, %fd10383, 0d3FF0000000000000;
	{
	.reg .b32 %temp; 
	mov.b64 	{%r568, %temp}, %fd10394;
	}
	{
	.reg .b32 %temp; 
	mov.b64 	{%temp, %r569}, %fd10394;
	}
	shl.b32 	%r3759, %r567, 20;
	add.s32 	%r3760, %r3759, %r569;
	mov.b64 	%fd12216, {%r568, %r3760};
	{
	.reg .b32 %temp; 
	mov.b64 	{%temp, %r3761}, %fd2451;
	}
	mov.b32 	%f132, %r3761;
	abs.f32 	%f23, %f132;
	setp.lt.f32 	%p2917, %f23, 0f4086232B;
	@%p2917 bra 	$L__BB0_1608;
	setp.lt.f64 	%p2918, %fd2451, 0d0000000000000000;
	add.f64 	%fd10395, %fd2451, 0d7FF0000000000000;
	selp.f64 	%fd12216, 0d0000000000000000, %fd10395, %p2918;
	setp.geu.f32 	%p2919, %f23, 0f40874800;
	@%p2919 bra 	$L__BB0_1608;
	shr.u32 	%r3762, %r567, 31;
	add.s32 	%r3763, %r567, %r3762;
	shr.s32 	%r3764, %r3763, 1;
	shl.b32 	%r3765, %r3764, 20;
	add.s32 	%r3766, %r569, %r3765;
	mov.b64 	%fd10396, {%r568, %r3766};
	sub.s32 	%r3767, %r567, %r3764;
	shl.b32 	%r3768, %r3767, 20;
	add.s32 	%r3769, %r3768, 1072693248;
	mov.b32 	%r3770, 0;
	mov.b64 	%fd10397, {%r3770, %r3769};
	mul.f64 	%fd12216, %fd10397, %fd10396;
$L__BB0_1608:
	abs.f64 	%fd10398, %fd2450;
	fma.rn.f64 	%fd10399, %fd10398, 0dBCF0679AFBA6F279, 0d3D47088FDB46FA5F;
	fma.rn.f64 	%fd10400, %fd10399, %fd10398, 0dBD8DF9F9B976A9B2;
	fma.rn.f64 	%fd10401, %fd10400, %fd10398, 0d3DC7F1F5590CC332;
	fma.rn.f64 	%fd10402, %fd10401, %fd10398, 0dBDFA28A3CD2D56C4;
	fma.rn.f64 	%fd10403, %fd10402, %fd10398, 0d3E2485EE67835925;
	fma.rn.f64 	%fd10404, %fd10403, %fd10398, 0dBE476DB45919F583;
	fma.rn.f64 	%fd10405, %fd10404, %fd10398, 0d3E62D698D98C8D71;
	fma.rn.f64 	%fd10406, %fd10405, %fd10398, 0dBE720A2C7155D5C6;
	fma.rn.f64 	%fd10407, %fd10406, %fd10398, 0dBE41D29B37CA1397;
	fma.rn.f64 	%fd10408, %fd10407, %fd10398, 0d3EA2EF6CC0F67A49;
	fma.rn.f64 	%fd10409, %fd10408, %fd10398, 0dBEC102B892333B6F;
	fma.rn.f64 	%fd10410, %fd10409, %fd10398, 0d3ECA30375BA9A84E;
	fma.rn.f64 	%fd10411, %fd10410, %fd10398, 0d3ECAAD18DEDEA43E;
	fma.rn.f64 	%fd10412, %fd10411, %fd10398, 0dBEFF05355BC5B225;
	fma.rn.f64 	%fd10413, %fd10412, %fd10398, 0d3F10E37A3108BC8B;
	fma.rn.f64 	%fd10414, %fd10413, %fd10398, 0d3EFB292D828E5CB2;
	fma.rn.f64 	%fd10415, %fd10414, %fd10398, 0dBF4356626EBF9BFA;
	fma.rn.f64 	%fd10416, %fd10415, %fd10398, 0d3F5BCA68F73D6AFC;
	fma.rn.f64 	%fd10417, %fd10416, %fd10398, 0dBF2B6B69EBBC280B;
	fma.rn.f64 	%fd10418, %fd10417, %fd10398, 0dBF9396685912A453;
	fma.rn.f64 	%fd10419, %fd10418, %fd10398, 0d3FBA4F4E2A1ABEF8;
	fma.rn.f64 	%fd10420, %fd10419, %fd10398, 0d3FE45F306DC9C8BB;
	fma.rn.f64 	%fd10421, %fd10420, %fd10398, 0d3FC06EBA8214DB69;
	fma.rn.f64 	%fd10422, %fd10421, %fd10398, %fd10398;
	neg.f64 	%fd10423, %fd10422;
	cvt.rn.f32.f64 	%f133, %fd10422;
	mul.f32 	%f134, %f133, 0fBFB8AA3B;
	cvt.rni.f32.f32 	%f135, %f134;
	cvt.f64.f32 	%fd10424, %f135;
	fma.rn.f64 	%fd10425, %fd10424, 0dBFE62E42FEFA39EF, %fd10423;
	ex2.approx.ftz.f32 	%f136, %f135;
	cvt.f64.f32 	%fd10426, %f136;
	cvt.s64.s32 	%rd155, %r555;
	add.f64 	%fd10427, %fd2450, %fd2450;
	div.rn.f64 	%fd10428, %fd10427, 0dBFFC5BF891B4EF6A;
	setp.ge.f64 	%p2920, %fd10398, 0d4017AFB48DC96626;
	fma.rn.f64 	%fd10429, %fd10425, 0d3E5AE904A4741B81, 0d3E928A27F89B6999;
	fma.rn.f64 	%fd10430, %fd10429, %fd10425, 0d3EC71DE715FF7E07;
	fma.rn.f64 	%fd10431, %fd10430, %fd10425, 0d3EFA019A6B0AC45A;
	fma.rn.f64 	%fd10432, %fd10431, %fd10425, 0d3F2A01A017EED94F;
	fma.rn.f64 	%fd10433, %fd10432, %fd10425, 0d3F56C16C17F2A71B;
	fma.rn.f64 	%fd10434, %fd10433, %fd10425, 0d3F811111111173C4;
	fma.rn.f64 	%fd10435, %fd10434, %fd10425, 0d3FA555555555211A;
	fma.rn.f64 	%fd10436, %fd10435, %fd10425, 0d3FC5555555555540;
	fma.rn.f64 	%fd10437, %fd10436, %fd10425, 0d3FE0000000000005;
	mul.f64 	%fd10438, %fd10425, %fd10437;
	sub.f64 	%fd10439, %fd10398, %fd10422;
	fma.rn.f64 	%fd10440, %fd10421, %fd10398, %fd10439;
	neg.f64 	%fd10441, %fd10440;
	fma.rn.f64 	%fd10442, %fd10438, %fd10425, %fd10441;
	add.f64 	%fd10443, %fd10425, %fd10442;
	neg.f64 	%fd10444, %fd10443;
	mov.f64 	%fd10445, 0d3FF0000000000000;
	sub.f64 	%fd10446, %fd10445, %fd10426;
	fma.rn.f64 	%fd10447, %fd10444, %fd10426, %fd10446;
	selp.f64 	%fd10448, 0d3FF0000000000000, %fd10447, %p2920;
	copysign.f64 	%fd10449, %fd2450, %fd10448;
	fma.rn.f64 	%fd2456, %fd10428, %fd12216, %fd10449;
	ld.global.f64 	%fd10450, [%rd89+977040];
	mul.f64 	%fd10451, %fd10450, 0d402921FB54442D18;
	ld.global.u64 	%rd674, [%rd89+1065232];
	ld.f64 	%fd10452, [%rd674+336032];
	mul.f64 	%fd10453, %fd10451, %fd10452;
	div.rn.f64 	%fd2457, %fd10453, %fd2448;
	setp.eq.s32 	%p2921, %r555, 0;
	@%p2921 bra 	$L__BB0_1611;
	shl.b64 	%rd156, %rd155, 3;
	mov.b64 	%rd862, 0;
$L__BB0_1610:
	add.s64 	%rd676, %rd89, %rd862;
	mov.b16 	%rs25, 0;
	st.global.u8 	[%rd676+1025192], %rs25;
	add.s64 	%rd862, %rd862, 1;
	setp.lt.u64 	%p2922, %rd862, %rd156;
	@%p2922 bra 	$L__BB0_1610;
$L__BB0_1611:
	ld.global.u32 	%r4338, [%rd89+1065216];
	setp.ge.s32 	%p2923, %r4338, %r555;
	@%p2923 bra 	$L__BB0_1625;
	mul.f64 	%fd10454, %fd2456, %fd2457;
	mul.f64 	%fd2458, %fd12212, %fd10454;
	sub.s32 	%r571, %r555, %r4338;
	and.b32  	%r572, %r571, 15;
	sub.s32 	%r3771, %r4338, %r555;
	setp.gt.u32 	%p2924, %r3771, -16;
	@%p2924 bra 	$L__BB0_1615;
	and.b32  	%r573, %r571, -16;
	mov.b32 	%r4337, 0;
$L__BB0_1614:
	.pragma "nounroll";
	mul.wide.s32 	%rd677, %r4338, 8;
	add.s64 	%rd678, %rd89, %rd677;
	st.global.f64 	[%rd678+1025192], %fd2458;
	st.global.f64 	[%rd678+1025200], %fd2458;
	st.global.f64 	[%rd678+1025208], %fd2458;
	st.global.f64 	[%rd678+1025216], %fd2458;
	st.global.f64 	[%rd678+1025224], %fd2458;
	st.global.f64 	[%rd678+1025232], %fd2458;
	st.global.f64 	[%rd678+1025240], %fd2458;
	st.global.f64 	[%rd678+1025248], %fd2458;
	st.global.f64 	[%rd678+1025256], %fd2458;
	st.global.f64 	[%rd678+1025264], %fd2458;
	st.global.f64 	[%rd678+1025272], %fd2458;
	st.global.f64 	[%rd678+1025280], %fd2458;
	st.global.f64 	[%rd678+1025288], %fd2458;
	st.global.f64 	[%rd678+1025296], %fd2458;
	st.global.f64 	[%rd678+1025304], %fd2458;
	st.global.f64 	[%rd678+1025312], %fd2458;
	add.s32 	%r4338, %r4338, 16;
	add.s32 	%r4337, %r4337, 16;
	setp.ne.s32 	%p2925, %r4337, %r573;
	@%p2925 bra 	$L__BB0_1614;
$L__BB0_1615:
	setp.eq.s32 	%p2926, %r572, 0;
	@%p2926 bra 	$L__BB0_1625;
	and.b32  	%r579, %r571, 7;
	setp.lt.u32 	%p2927, %r572, 8;
	@%p2927 bra 	$L__BB0_1618;
	mul.wide.s32 	%rd679, %r4338, 8;
	add.s64 	%rd680, %rd89, %rd679;
	st.global.f64 	[%rd680+1025192], %fd2458;
	st.global.f64 	[%rd680+1025200], %fd2458;
	st.global.f64 	[%rd680+1025208], %fd2458;
	st.global.f64 	[%rd680+1025216], %fd2458;
	st.global.f64 	[%rd680+1025224], %fd2458;
	st.global.f64 	[%rd680+1025232], %fd2458;
	st.global.f64 	[%rd680+1025240], %fd2458;
	st.global.f64 	[%rd680+1025248], %fd2458;
	add.s32 	%r4338, %r4338, 8;
$L__BB0_1618:
	setp.eq.s32 	%p2928, %r579, 0;
	@%p2928 bra 	$L__BB0_1625;
	and.b32  	%r582, %r571, 3;
	setp.lt.u32 	%p2929, %r579, 4;
	@%p2929 bra 	$L__BB0_1621;
	mul.wide.s32 	%rd681, %r4338, 8;
	add.s64 	%rd682, %rd89, %rd681;
	st.global.f64 	[%rd682+1025192], %fd2458;
	st.global.f64 	[%rd682+1025200], %fd2458;
	st.global.f64 	[%rd682+1025208], %fd2458;
	st.global.f64 	[%rd682+1025216], %fd2458;
	add.s32 	%r4338, %r4338, 4;
$L__BB0_1621:
	setp.eq.s32 	%p2930, %r582, 0;
	@%p2930 bra 	$L__BB0_1625;
	mul.wide.s32 	%rd683, %r4338, 8;
	add.s64 	%rd159, %rd89, %rd683;
	st.global.f64 	[%rd159+1025192], %fd2458;
	setp.eq.s32 	%p2931, %r582, 1;
	@%p2931 bra 	$L__BB0_1625;
	st.global.f64 	[%rd159+1025200], %fd2458;
	setp.eq.s32 	%p2932, %r582, 2;
	@%p2932 bra 	$L__BB0_1625;
	st.global.f64 	[%rd159+1025208], %fd2458;
$L__BB0_1625:
	setp.lt.s32 	%p2933, %r555, 1;
	mul.wide.s32 	%rd684, %r555, -40;
	add.s64 	%rd685, %rd151, %rd684;
	mov.b64 	%rd686, 4607182418800017408;
	st.global.u64 	[%rd685+880984], %rd686;
	@%p2933 bra 	$L__BB0_1628;
	neg.f64 	%fd2459, %fd2379;
	neg.f64 	%fd2460, %fd2380;
	neg.f64 	%fd2461, %fd2381;
	mov.b32 	%r4341, 0;
$L__BB0_1627:
	cvt.u64.u32 	%rd687, %r4341;
	mul.wide.u32 	%rd688, %r4341, 48;
	add.s64 	%rd689, %rd89, %rd688;
	ld.global.f64 	%fd10455, [%rd689+720928];
	ld.global.f64 	%fd10456, [%rd689+720936];
	ld.global.f64 	%fd10457, [%rd689+720944];
	st.global.f64 	[%rd689+624856], %fd10455;
	st.global.f64 	[%rd689+624864], %fd10456;
	st.global.f64 	[%rd689+624872], %fd10457;
	mad.lo.s64 	%rd690, %rd687, -40, %rd689;
	ld.global.f64 	%fd10458, [%rd690+913000];
	ld.global.f64 	%fd10459, [%rd689+720904];
	mul.f64 	%fd10460, %fd10458, %fd10459;
	ld.global.f64 	%fd10461, [%rd689+720912];
	mul.f64 	%fd10462, %fd10458, %fd10461;
	ld.global.f64 	%fd10463, [%rd689+720920];
	mul.f64 	%fd10464, %fd10458, %fd10463;
	ld.global.f64 	%fd10465, [%rd690+864976];
	div.rn.f64 	%fd10466, %fd10460, %fd10465;
	div.rn.f64 	%fd10467, %fd10462, %fd10465;
	div.rn.f64 	%fd10468, %fd10464, %fd10465;
	sub.f64 	%fd10469, %fd10459, %fd2376;
	sub.f64 	%fd10470, %fd10461, %fd2377;
	sub.f64 	%fd10471, %fd10463, %fd2378;
	ld.global.f64 	%fd10472, [%rd690+929008];
	mul.f64 	%fd10473, %fd10469, %fd10472;
	mul.f64 	%fd10474, %fd10470, %fd10472;
	mul.f64 	%fd10475, %fd10472, %fd10471;
	ld.global.f64 	%fd10476, [%rd690+880984];
	div.rn.f64 	%fd10477, %fd10473, %fd10476;
	div.rn.f64 	%fd10478, %fd10474, %fd10476;
	div.rn.f64 	%fd10479, %fd10475, %fd10476;
	add.f64 	%fd10480, %fd10466, %fd10477;
	add.f64 	%fd10481, %fd10467, %fd10478;
	add.f64 	%fd10482, %fd10468, %fd10479;
	ld.global.f64 	%fd10483, [%rd690+945016];
	mul.f64 	%fd10484, %fd2376, %fd10483;
	mul.f64 	%fd10485, %fd2377, %fd10483;
	mul.f64 	%fd10486, %fd2378, %fd10483;
	ld.global.f64 	%fd10487, [%rd690+896992];
	div.rn.f64 	%fd10488, %fd10484, %fd10487;
	div.rn.f64 	%fd10489, %fd10485, %fd10487;
	div.rn.f64 	%fd10490, %fd10486, %fd10487;
	add.f64 	%fd10491, %fd10480, %fd10488;
	add.f64 	%fd10492, %fd10481, %fd10489;
	add.f64 	%fd10493, %fd10482, %fd10490;
	ld.global.f64 	%fd10494, [%rd690+1025192];
	mul.f64 	%fd10495, %fd10494, %fd2459;
	div.rn.f64 	%fd10496, %fd10495, %fd2449;
	mul.f64 	%fd10497, %fd10494, %fd2460;
	div.rn.f64 	%fd10498, %fd10497, %fd2449;
	mul.f64 	%fd10499, %fd10494, %fd2461;
	div.rn.f64 	%fd10500, %fd10499, %fd2449;
	add.f64 	%fd10501, %fd10491, %fd10496;
	add.f64 	%fd10502, %fd10492, %fd10498;
	add.f64 	%fd10503, %fd10493, %fd10500;
	st.global.f64 	[%rd689+624880], %fd10501;
	st.global.f64 	[%rd689+624888], %fd10502;
	st.global.f64 	[%rd689+624896], %fd10503;
	add.s32 	%r4341, %r4341, 1;
	setp.eq.s32 	%p2934, %r4341, %r555;
	@%p2934 bra 	$L__BB0_1628;
	bra.uni 	$L__BB0_1627;
$L__BB0_1628:
	setp.lt.s32 	%p2935, %r485, 1;
	@%p2935 bra 	$L__BB0_1631;
	mov.b32 	%r4342, 0;
$L__BB0_1630:
	mul.wide.u32 	%rd691, %r4342, 48;
	add.s64 	%rd692, %rd89, %rd691;
	ld.global.u64 	%rd693, [%rd89+1065224];
	ld.f64 	%fd10504, [%rd693+192568];
	ld.global.f64 	%fd10505, [%rd692+624856];
	mul.f64 	%fd10506, %fd10504, %fd10505;
	ld.global.f64 	%fd10507, [%rd692+624864];
	mul.f64 	%fd10508, %fd10504, %fd10507;
	ld.global.f64 	%fd10509, [%rd692+624872];
	mul.f64 	%fd10510, %fd10504, %fd10509;
	ld.global.f64 	%fd10511, [%rd692+624880];
	mul.f64 	%fd10512, %fd10504, %fd10511;
	ld.global.f64 	%fd10513, [%rd692+624888];
	mul.f64 	%fd10514, %fd10504, %fd10513;
	ld.global.f64 	%fd10515, [%rd692+624896];
	mul.f64 	%fd10516, %fd10504, %fd10515;
	div.rn.f64 	%fd10517, %fd10506, 0d4008000000000000;
	div.rn.f64 	%fd10518, %fd10508, 0d4008000000000000;
	div.rn.f64 	%fd10519, %fd10510, 0d4008000000000000;
	div.rn.f64 	%fd10520, %fd10512, 0d4008000000000000;
	div.rn.f64 	%fd10521, %fd10514, 0d4008000000000000;
	div.rn.f64 	%fd10522, %fd10516, 0d4008000000000000;
	ld.global.f64 	%fd10523, [%rd692+528808];
	ld.global.f64 	%fd10524, [%rd692+528816];
	ld.global.f64 	%fd10525, [%rd692+528824];
	add.f64 	%fd10526, %fd10517, %fd10523;
	add.f64 	%fd10527, %fd10518, %fd10524;
	add.f64 	%fd10528, %fd10519, %fd10525;
	ld.global.f64 	%fd10529, [%rd692+528832];
	ld.global.f64 	%fd10530, [%rd692+528840];
	ld.global.f64 	%fd10531, [%rd692+528848];
	add.f64 	%fd10532, %fd10520, %fd10529;
	add.f64 	%fd10533, %fd10521, %fd10530;
	add.f64 	%fd10534, %fd10522, %fd10531;
	st.global.f64 	[%rd692+528808], %fd10526;
	st.global.f64 	[%rd692+528816], %fd10527;
	st.global.f64 	[%rd692+528824], %fd10528;
	st.global.f64 	[%rd692+528832], %fd10532;
	st.global.f64 	[%rd692+528840], %fd10533;
	st.global.f64 	[%rd692+528848], %fd10534;
	ld.global.u64 	%rd694, [%rd89+1065224];
	add.s64 	%rd695, %rd694, %rd691;
	ld.f64 	%fd10535, [%rd694+192568];
	ld.f64 	%fd10536, [%rd695+336];
	ld.f64 	%fd10537, [%rd695+344];
	ld.f64 	%fd10538, [%rd695+352];
	fma.rn.f64 	%fd10539, %fd10535, %fd10505, %fd10536;
	fma.rn.f64 	%fd10540, %fd10535, %fd10507, %fd10537;
	fma.rn.f64 	%fd10541, %fd10535, %fd10509, %fd10538;
	ld.f64 	%fd10542, [%rd695+360];
	ld.f64 	%fd10543, [%rd695+368];
	ld.f64 	%fd10544, [%rd695+376];
	fma.rn.f64 	%fd10545, %fd10535, %fd10511, %fd10542;
	fma.rn.f64 	%fd10546, %fd10535, %fd10513, %fd10543;
	fma.rn.f64 	%fd10547, %fd10535, %fd10515, %fd10544;
	st.global.f64 	[%rd692+720904], %fd10539;
	st.global.f64 	[%rd692+720912], %fd10540;
	st.global.f64 	[%rd692+720920], %fd10541;
	st.global.f64 	[%rd692+720928], %fd10545;
	st.global.f64 	[%rd692+720936], %fd10546;
	st.global.f64 	[%rd692+720944], %fd10547;
	add.s32 	%r4342, %r4342, 1;
	setp.ne.s32 	%p2936, %r4342, %r485;
	@%p2936 bra 	$L__BB0_1630;
$L__BB0_1631:
	ld.global.u64 	%rd696, [%rd89+1065224];
	ld.u32 	%r589, [%rd696+192432];
	mul.wide.s32 	%rd697, %r589, 48;
	add.s64 	%rd160, %rd89, %rd697;
	ld.global.f64 	%fd2462, [%rd160+720904];
	ld.global.f64 	%fd2463, [%rd160+720912];
	ld.global.f64 	%fd2464, [%rd160+720920];
	ld.global.f64 	%fd2465, [%rd160+720928];
	ld.global.f64 	%fd2466, [%rd160+720936];
	ld.global.f64 	%fd2467, [%rd160+720944];
	setp.lt.s32 	%p2937, %r589, 1;
	@%p2937 bra 	$L__BB0_1665;
	setp.lt.s32 	%p2938, %r681, 0;
	setp.eq.s32 	%p2939, %r284, 1062207488;
	{
	.reg .b32 %temp; 
	mov.b64 	{%temp, %r3776}, %fd2462;
	}
	abs.f64 	%fd10549, %fd2462;
	{ // callseq 275, 0
	.param .b64 param0;
	st.param.f64 	[param0], %fd10549;
	.param .b64 param1;
	st.param.f64 	[param1], 0d4000000000000000;
	.param .b64 retval0;
	call.uni (retval0), 
	__internal_accurate_pow, 
	(
	param0, 
	param1
	);
	ld.param.f64 	%fd10550, [retval0];
	} // callseq 275
	setp.lt.s32 	%p2941, %r3776, 0;
	neg.f64 	%fd10552, %fd10550;
	selp.f64 	%fd10553, %fd10552, %fd10550, %p2939;
	selp.f64 	%fd10554, %fd10553, %fd10550, %p2941;
	setp.eq.f64 	%p2942, %fd2462, 0d0000000000000000;
	selp.b32 	%r3777, %r3776, 0, %p2939;
	or.b32  	%r3778, %r3777, 2146435072;
	selp.b32 	%r3779, %r3778, %r3777, %p2938;
	mov.b32 	%r4343, 0;
	mov.b64 	%fd10555, {%r4343, %r3779};
	add.f64 	%fd10556, %fd2462, 0d4000000000000000;
	{
	.reg .b32 %temp; 
	mov.b64 	{%temp, %r3780}, %fd10556;
	}
	and.b32  	%r3781, %r3780, 2146435072;
	setp.eq.s32 	%p2943, %r3781, 2146435072;
	setp.nan.f64 	%p2944, %fd2462, %fd2462;
	setp.neu.f64 	%p2945, %fd10549, 0d7FF0000000000000;
	and.b32  	%r3782, %r681, 2147483647;
	setp.ne.s32 	%p2946, %r3782, 1071644672;
	and.pred  	%p14, %p2939, %p2946;
	selp.b32 	%r3783, %r286, %r285, %p14;
	selp.b32 	%r3784, %r3783, %r285, %p2941;
	mov.b64 	%fd10557, {%r4343, %r3784};
	mov.f64 	%fd10558, 0d4000000000000000;
	add.rn.f64 	%fd10559, %fd2462, %fd10558;
	setp.eq.f64 	%p2948, %fd2462, 0d3FF0000000000000;
	{
	.reg .b32 %temp; 
	mov.b64 	{%temp, %r3785}, %fd2463;
	}
	abs.f64 	%fd10560, %fd2463;
	{ // callseq 276, 0
	.param .b64 param0;
	st.param.f64 	[param0], %fd10560;
	.param .b64 param1;
	st.param.f64 	[param1], 0d4000000000000000;
	.param .b64 retval0;
	call.uni (retval0), 
	__internal_accurate_pow, 
	(
	param0, 
	param1
	);
	ld.param.f64 	%fd10561, [retval0];
	} // callseq 276
	setp.lt.s32 	%p2949, %r3785, 0;
	neg.f64 	%fd10563, %fd10561;
	selp.f64 	%fd10564, %fd10563, %fd10561, %p2939;
	selp.f64 	%fd10565, %fd10564, %fd10561, %p2949;
	setp.eq.f64 	%p2950, %fd2463, 0d0000000000000000;
	selp.b32 	%r3786, %r3785, 0, %p2939;
	or.b32  	%r3787, %r3786, 2146435072;
	selp.b32 	%r3788, %r3787, %r3786, %p2938;
	mov.b64 	%fd10566, {%r4343, %r3788};
	add.f64 	%fd10567, %fd2463, 0d4000000000000000;
	{
	.reg .b32 %temp; 
	mov.b64 	{%temp, %r3789}, %fd10567;
	}
	and.b32  	%r3790, %r3789, 2146435072;
	setp.eq.s32 	%p2951, %r3790, 2146435072;
	setp.nan.f64 	%p2952, %fd2463, %fd2463;
	setp.neu.f64 	%p2953, %fd10560, 0d7FF0000000000000;
	selp.b32 	%r3791, %r3783, %r285, %p2949;
	mov.b64 	%fd10568, {%r4343, %r3791};
	add.rn.f64 	%fd10569, %fd2463, %fd10558;
	setp.eq.f64 	%p2954, %fd2463, 0d3FF0000000000000;
	{
	.reg .b32 %temp; 
	mov.b64 	{%temp, %r3792}, %fd2464;
	}
	abs.f64 	%fd10570, %fd2464;
	{ // callseq 277, 0
	.param .b64 param0;
	st.param.f64 	[param0], %fd10570;
	.param .b64 param1;
	st.param.f64 	[param1], 0d4000000000000000;
	.param .b64 retval0;
	call.uni (retval0), 
	__internal_accurate_pow, 
	(
	param0, 
	param1
	);
	ld.param.f64 	%fd10571, [retval0];
	} // callseq 277
	setp.lt.s32 	%p2955, %r3792, 0;
	neg.f64 	%fd10573, %fd10571;
	selp.f64 	%fd10574, %fd10573, %fd10571, %p2939;
	selp.f64 	%fd10575, %fd10574, %fd10571, %p2955;
	setp.eq.f64 	%p2956, %fd2464, 0d0000000000000000;
	selp.b32 	%r3793, %r3792, 0, %p2939;
	or.b32  	%r3794, %r3793, 2146435072;
	selp.b32 	%r3795, %r3794, %r3793, %p2938;
	mov.b64 	%fd10576, {%r4343, %r3795};
	add.f64 	%fd10577, %fd2464, 0d4000000000000000;
	{
	.reg .b32 %temp; 
	mov.b64 	{%temp, %r3796}, %fd10577;
	}
	and.b32  	%r3797, %r3796, 2146435072;
	setp.eq.s32 	%p2957, %r3797, 2146435072;
	setp.nan.f64 	%p2958, %fd2464, %fd2464;
	setp.neu.f64 	%p2959, %fd10570, 0d7FF0000000000000;
	selp.b32 	%r3798, %r3783, %r285, %p2955;
	mov.b64 	%fd10578, {%r4343, %r3798};
	add.rn.f64 	%fd10579, %fd2464, %fd10558;
	setp.eq.f64 	%p2960, %fd2464, 0d3FF0000000000000;
	selp.f64 	%fd10580, %fd10555, %fd10554, %p2942;
	selp.f64 	%fd10581, %fd10559, %fd10580, %p2944;
	selp.f64 	%fd10582, %fd10581, %fd10557, %p2945;
	selp.f64 	%fd10583, %fd10582, %fd10580, %p2943;
	selp.f64 	%fd10584, 0d3FF0000000000000, %fd10583, %p2948;
	selp.f64 	%fd10585, %fd10566, %fd10565, %p2950;
	selp.f64 	%fd10586, %fd10569, %fd10585, %p2952;
	selp.f64 	%fd10587, %fd10586, %fd10568, %p2953;
	selp.f64 	%fd10588, %fd10587, %fd10585, %p2951;
	selp.f64 	%fd10589, 0d3FF0000000000000, %fd10588, %p2954;
	add.f64 	%fd10590, %fd10584, %fd10589;
	selp.f64 	%fd10591, %fd10576, %fd10575, %p2956;
	selp.f64 	%fd10592, %fd10579, %fd10591, %p2958;
	selp.f64 	%fd10593, %fd10592, %fd10578, %p2959;
	selp.f64 	%fd10594, %fd10593, %fd10591, %p2957;
	selp.f64 	%fd10595, 0d3FF0000000000000, %fd10594, %p2960;
	add.f64 	%fd2468, %fd10590, %fd10595;
	sqrt.rn.f64 	%fd2469, %fd2468;
$L__BB0_1633:
	setp.lt.s32 	%p2961, %r681, 0;
	setp.eq.s32 	%p2962, %r284, 1062207488;
	cvt.u64.u32 	%rd161, %r4343;
	mul.wide.u32 	%rd698, %r4343, 48;
	add.s64 	%rd162, %rd89, %rd698;
	ld.global.f64 	%fd2470, [%rd162+720904];
	{
	.reg .b32 %temp; 
	mov.b64 	{%temp, %r591}, %fd2470;
	}
	abs.f64 	%fd2471, %fd2470;
	{ // callseq 278, 0
	.param .b64 param0;
	st.param.f64 	[param0], %fd2471;
	.param .b64 param1;
	st.param.f64 	[param1], 0d4000000000000000;
	.param .b64 retval0;
	call.uni (retval0), 
	__internal_accurate_pow, 
	(
	param0, 
	param1
	);
	ld.param.f64 	%fd10596, [retval0];
	} // callseq 278
	setp.lt.s32 	%p2964, %r591, 0;
	neg.f64 	%fd10598, %fd10596;
	selp.f64 	%fd10599, %fd10598, %fd10596, %p2962;
	selp.f64 	%fd10600, %fd10599, %fd10596, %p2964;
	setp.eq.f64 	%p2965, %fd2470, 0d0000000000000000;
	selp.b32 	%r3799, %r591, 0, %p2962;
	or.b32  	%r3800, %r3799, 2146435072;
	selp.b32 	%r3801, %r3800, %r3799, %p2961;
	mov.b32 	%r3802, 0;
	mov.b64 	%fd10601, {%r3802, %r3801};
	selp.f64 	%fd12217, %fd10601, %fd10600, %p2965;
	add.f64 	%fd10602, %fd2470, 0d4000000000000000;
	{
	.reg .b32 %temp; 
	mov.b64 	{%temp, %r3803}, %fd10602;
	}
	and.b32  	%r3804, %r3803, 2146435072;
	setp.ne.s32 	%p2966, %r3804, 2146435072;
	@%p2966 bra 	$L__BB0_1638;
	setp.num.f64 	%p2967, %fd2470, %fd2470;
	@%p2967 bra 	$L__BB0_1636;
	mov.f64 	%fd10603, 0d4000000000000000;
	add.rn.f64 	%fd12217, %fd2470, %fd10603;
	bra.uni 	$L__BB0_1638;
$L__BB0_1636:
	setp.neu.f64 	%p2968, %fd2471, 0d7FF0000000000000;
	@%p2968 bra 	$L__BB0_1638;
	setp.lt.s32 	%p2969, %r591, 0;
	selp.b32 	%r3806, %r3783, %r285, %p2969;
	mov.b32 	%r3807, 0;
	mov.b64 	%fd12217, {%r3807, %r3806};
$L__BB0_1638:
	setp.lt.s32 	%p2970, %r681, 0;
	setp.eq.s32 	%p2971, %r284, 1062207488;
	setp.eq.f64 	%p2973, %fd2470, 0d3FF0000000000000;
	selp.f64 	%fd2476, 0d3FF0000000000000, %fd12217, %p2973;
	ld.global.f64 	%fd2477, [%rd162+720912];
	{
	.reg .b32 %temp; 
	mov.b64 	{%temp, %r592}, %fd2477;
	}
	abs.f64 	%fd2478, %fd2477;
	{ // callseq 279, 0
	.param .b64 param0;
	st.param.f64 	[param0], %fd2478;
	.param .b64 param1;
	st.param.f64 	[param1], 0d4000000000000000;
	.param .b64 retval0;
	call.uni (retval0), 
	__internal_accurate_pow, 
	(
	param0, 
	param1
	);
	ld.param.f64 	%fd10604, [retval0];
	} // callseq 279
	setp.lt.s32 	%p2974, %r592, 0;
	neg.f64 	%fd10606, %fd10604;
	selp.f64 	%fd10607, %fd10606, %fd10604, %p2971;
	selp.f64 	%fd10608, %fd10607, %fd10604, %p2974;
	setp.eq.f64 	%p2975, %fd2477, 0d0000000000000000;
	selp.b32 	%r3808, %r592, 0, %p2971;
	or.b32  	%r3809, %r3808, 2146435072;
	selp.b32 	%r3810, %r3809, %r3808, %p2970;
	mov.b32 	%r3811, 0;
	mov.b64 	%fd10609, {%r3811, %r3810};
	selp.f64 	%fd12218, %fd10609, %fd10608, %p2975;
	add.f64 	%fd10610, %fd2477, 0d4000000000000000;
	{
	.reg .b32 %temp; 
	mov.b64 	{%temp, %r3812}, %fd10610;
	}
	and.b32  	%r3813, %r3812, 2146435072;
	setp.ne.s32 	%p2976, %r3813, 2146435072;
	@%p2976 bra 	$L__BB0_1643;
	setp.num.f64 	%p2977, %fd2477, %fd2477;
	@%p2977 bra 	$L__BB0_1641;
	mov.f64 	%fd10611, 0d4000000000000000;
	add.rn.f64 	%fd12218, %fd2477, %fd10611;
	bra.uni 	$L__BB0_1643;
$L__BB0_1641:
	setp.neu.f64 	%p2978, %fd2478, 0d7FF0000000000000;
	@%p2978 bra 	$L__BB0_1643;
	setp.lt.s32 	%p2979, %r592, 0;
	selp.b32 	%r3815, %r3783, %r285, %p2979;
	mov.b32 	%r3816, 0;
	mov.b64 	%fd12218, {%r3816, %r3815};
$L__BB0_1643:
	setp.lt.s32 	%p2980, %r681, 0;
	setp.eq.s32 	%p2981, %r284, 1062207488;
	setp.eq.f64 	%p2983, %fd2477, 0d3FF0000000000000;
	selp.f64 	%fd10612, 0d3FF0000000000000, %fd12218, %p2983;
	add.f64 	%fd2483, %fd2476, %fd10612;
	ld.global.f64 	%fd2484, [%rd162+720920];
	{
	.reg .b32 %temp; 
	mov.b64 	{%temp, %r593}, %fd2484;
	}
	abs.f64 	%fd2485, %fd2484;
	{ // callseq 280, 0
	.param .b64 param0;
	st.param.f64 	[param0], %fd2485;
	.param .b64 param1;
	st.param.f64 	[param1], 0d4000000000000000;
	.param .b64 retval0;
	call.uni (retval0), 
	__internal_accurate_pow, 
	(
	param0, 
	param1
	);
	ld.param.f64 	%fd10613, [retval0];
	} // callseq 280
	setp.lt.s32 	%p2984, %r593, 0;
	neg.f64 	%fd10615, %fd10613;
	selp.f64 	%fd10616, %fd10615, %fd10613, %p2981;
	selp.f64 	%fd10617, %fd10616, %fd10613, %p2984;
	setp.eq.f64 	%p2985, %fd2484, 0d0000000000000000;
	selp.b32 	%r3817, %r593, 0, %p2981;
	or.b32  	%r3818, %r3817, 2146435072;
	selp.b32 	%r3819, %r3818, %r3817, %p2980;
	mov.b32 	%r3820, 0;
	mov.b64 	%fd10618, {%r3820, %r3819};
	selp.f64 	%fd12219, %fd10618, %fd10617, %p2985;
	add.f64 	%fd10619, %fd2484, 0d4000000000000000;
	{
	.reg .b32 %temp; 
	mov.b64 	{%temp, %r3821}, %fd10619;
	}
	and.b32  	%r3822, %r3821, 2146435072;
	setp.ne.s32 	%p2986, %r3822, 2146435072;
	@%p2986 bra 	$L__BB0_1648;
	setp.num.f64 	%p2987, %fd2484, %fd2484;
	@%p2987 bra 	$L__BB0_1646;
	mov.f64 	%fd10620, 0d4000000000000000;
	add.rn.f64 	%fd12219, %fd2484, %fd10620;
	bra.uni 	$L__BB0_1648;
$L__BB0_1646:
	setp.neu.f64 	%p2988, %fd2485, 0d7FF0000000000000;
	@%p2988 bra 	$L__BB0_1648;
	setp.lt.s32 	%p2989, %r593, 0;
	selp.b32 	%r3824, %r3783, %r285, %p2989;
	mov.b32 	%r3825, 0;
	mov.b64 	%fd12219, {%r3825, %r3824};
$L__BB0_1648:
	setp.lt.s32 	%p2990, %r681, 0;
	setp.eq.s32 	%p2991, %r284, 1062207488;
	setp.eq.f64 	%p2993, %fd2484, 0d3FF0000000000000;
	selp.f64 	%fd10621, 0d3FF0000000000000, %fd12219, %p2993;
	add.f64 	%fd10622, %fd2483, %fd10621;
	mad.lo.s64 	%rd163, %rd161, -40, %rd162;
	st.global.f64 	[%rd163+832960], %fd10622;
	sqrt.rn.f64 	%fd2490, %fd10622;
	st.global.f64 	[%rd163+864976], %fd2490;
	ld.global.f64 	%fd10623, [%rd162+720904];
	sub.f64 	%fd2491, %fd10623, %fd2462;
	{
	.reg .b32 %temp; 
	mov.b64 	{%temp, %r594}, %fd2491;
	}
	abs.f64 	%fd2492, %fd2491;
	{ // callseq 281, 0
	.param .b64 param0;
	st.param.f64 	[param0], %fd2492;
	.param .b64 param1;
	st.param.f64 	[param1], 0d4000000000000000;
	.param .b64 retval0;
	call.uni (retval0), 
	__internal_accurate_pow, 
	(
	param0, 
	param1
	);
	ld.param.f64 	%fd10624, [retval0];
	} // callseq 281
	setp.lt.s32 	%p2994, %r594, 0;
	neg.f64 	%fd10626, %fd10624;
	selp.f64 	%fd10627, %fd10626, %fd10624, %p2991;
	selp.f64 	%fd10628, %fd10627, %fd10624, %p2994;
	setp.eq.f64 	%p2995, %fd2491, 0d0000000000000000;
	selp.b32 	%r3826, %r594, 0, %p2991;
	or.b32  	%r3827, %r3826, 2146435072;
	selp.b32 	%r3828, %r3827, %r3826, %p2990;
	mov.b32 	%r3829, 0;
	mov.b64 	%fd10629, {%r3829, %r3828};
	selp.f64 	%fd12220, %fd10629, %fd10628, %p2995;
	add.f64 	%fd10630, %fd2491, 0d4000000000000000;
	{
	.reg .b32 %temp; 
	mov.b64 	{%temp, %r3830}, %fd10630;
	}
	and.b32  	%r3831, %r3830, 2146435072;
	setp.ne.s32 	%p2996, %r3831, 2146435072;
	@%p2996 bra 	$L__BB0_1653;
	setp.num.f64 	%p2997, %fd2491, %fd2491;
	@%p2997 bra 	$L__BB0_1651;
	mov.f64 	%fd10631, 0d4000000000000000;
	add.rn.f64 	%fd12220, %fd2491, %fd10631;
	bra.uni 	$L__BB0_1653;
$L__BB0_1651:
	setp.neu.f64 	%p2998, %fd2492, 0d7FF0000000000000;
	@%p2998 bra 	$L__BB0_1653;
	setp.lt.s32 	%p2999, %r594, 0;
	selp.b32 	%r3833, %r3783, %r285, %p2999;
	mov.b32 	%r3834, 0;
	mov.b64 	%fd12220, {%r3834, %r3833};
$L__BB0_1653:
	setp.lt.s32 	%p3000, %r681, 0;
	setp.eq.s32 	%p3001, %r284, 1062207488;
	setp.eq.f64 	%p3003, %fd2491, 0d3FF0000000000000;
	selp.f64 	%fd2497, 0d3FF0000000000000, %fd12220, %p3003;
	ld.global.f64 	%fd10632, [%rd162+720912];
	sub.f64 	%fd2498, %fd10632, %fd2463;
	{
	.reg .b32 %temp; 
	mov.b64 	{%temp, %r595}, %fd2498;
	}
	abs.f64 	%fd2499, %fd2498;
	{ // callseq 282, 0
	.param .b64 param0;
	st.param.f64 	[param0], %fd2499;
	.param .b64 param1;
	st.param.f64 	[param1], 0d4000000000000000;
	.param .b64 retval0;
	call.uni (retval0), 
	__internal_accurate_pow, 
	(
	param0, 
	param1
	);
	ld.param.f64 	%fd10633, [retval0];
	} // callseq 282
	setp.lt.s32 	%p3004, %r595, 0;
	neg.f64 	%fd10635, %fd10633;
	selp.f64 	%fd10636, %fd10635, %fd10633, %p3001;
	selp.f64 	%fd10637, %fd10636, %fd10633, %p3004;
	setp.eq.f64 	%p3005, %fd2498, 0d0000000000000000;
	selp.b32 	%r3835, %r595, 0, %p3001;
	or.b32  	%r3836, %r3835, 2146435072;
	selp.b32 	%r3837, %r3836, %r3835, %p3000;
	mov.b32 	%r3838, 0;
	mov.b64 	%fd10638, {%r3838, %r3837};
	selp.f64 	%fd12221, %fd10638, %fd10637, %p3005;
	add.f64 	%fd10639, %fd2498, 0d4000000000000000;
	{
	.reg .b32 %temp; 
	mov.b64 	{%temp, %r3839}, %fd10639;
	}
	and.b32  	%r3840, %r3839, 2146435072;
	setp.ne.s32 	%p3006, %r3840, 2146435072;
	@%p3006 bra 	$L__BB0_1658;
	setp.num.f64 	%p3007, %fd2498, %fd2498;
	@%p3007 bra 	$L__BB0_1656;
	mov.f64 	%fd10640, 0d4000000000000000;
	add.rn.f64 	%fd12221, %fd2498, %fd10640;
	bra.uni 	$L__BB0_1658;
$L__BB0_1656:
	setp.neu.f64 	%p3008, %fd2499, 0d7FF0000000000000;
	@%p3008 bra 	$L__BB0_1658;
	setp.lt.s32 	%p3009, %r595, 0;
	selp.b32 	%r3842, %r3783, %r285, %p3009;
	mov.b32 	%r3843, 0;
	mov.b64 	%fd12221, {%r3843, %r3842};
$L__BB0_1658:
	setp.lt.s32 	%p3010, %r681, 0;
	setp.eq.s32 	%p3011, %r284, 1062207488;
	setp.eq.f64 	%p3013, %fd2498, 0d3FF0000000000000;
	selp.f64 	%fd10641, 0d3FF0000000000000, %fd12221, %p3013;
	add.f64 	%fd2504, %fd2497, %fd10641;
	ld.global.f64 	%fd10642, [%rd162+720920];
	sub.f64 	%fd2505, %fd10642, %fd2464;
	{
	.reg .b32 %temp; 
	mov.b64 	{%temp, %r596}, %fd2505;
	}
	abs.f64 	%fd2506, %fd2505;
	{ // callseq 283, 0
	.param .b64 param0;
	st.param.f64 	[param0], %fd2506;
	.param .b64 param1;
	st.param.f64 	[param1], 0d4000000000000000;
	.param .b64 retval0;
	call.uni (retval0), 
	__internal_accurate_pow, 
	(
	param0, 
	param1
	);
	ld.param.f64 	%fd10643, [retval0];
	} // callseq 283
	setp.lt.s32 	%p3014, %r596, 0;
	neg.f64 	%fd10645, %fd10643;
	selp.f64 	%fd10646, %fd10645, %fd10643, %p3011;
	selp.f64 	%fd10647, %fd10646, %fd10643, %p3014;
	setp.eq.f64 	%p3015, %fd2505, 0d0000000000000000;
	selp.b32 	%r3844, %r596, 0, %p3011;
	or.b32  	%r3845, %r3844, 2146435072;
	selp.b32 	%r3846, %r3845, %r3844, %p3010;
	mov.b32 	%r3847, 0;
	mov.b64 	%fd10648, {%r3847, %r3846};
	selp.f64 	%fd12222, %fd10648, %fd10647, %p3015;
	add.f64 	%fd10649, %fd2505, 0d4000000000000000;
	{
	.reg .b32 %temp; 
	mov.b64 	{%temp, %r3848}, %fd10649;
	}
	and.b32  	%r3849, %r3848, 2146435072;
	setp.ne.s32 	%p3016, %r3849, 2146435072;
	@%p3016 bra 	$L__BB0_1663;
	setp.num.f64 	%p3017, %fd2505, %fd2505;
	@%p3017 bra 	$L__BB0_1661;
	mov.f64 	%fd10650, 0d4000000000000000;
	add.rn.f64 	%fd12222, %fd2505, %fd10650;
	bra.uni 	$L__BB0_1663;
$L__BB0_1661:
	setp.neu.f64 	%p3018, %fd2506, 0d7FF0000000000000;
	@%p3018 bra 	$L__BB0_1663;
	setp.lt.s32 	%p3019, %r596, 0;
	selp.b32 	%r3851, %r3783, %r285, %p3019;
	mov.b32 	%r3852, 0;
	mov.b64 	%fd12222, {%r3852, %r3851};
$L__BB0_1663:
	cvt.u32.u64 	%r3853, %rd161;
	setp.eq.f64 	%p3020, %fd2505, 0d3FF0000000000000;
	selp.f64 	%fd10651, 0d3FF0000000000000, %fd12222, %p3020;
	add.f64 	%fd10652, %fd2504, %fd10651;
	st.global.f64 	[%rd163+816952], %fd10652;
	sqrt.rn.f64 	%fd10653, %fd10652;
	st.global.f64 	[%rd163+880984], %fd10653;
	st.global.f64 	[%rd163+848968], %fd2468;
	st.global.f64 	[%rd163+896992], %fd2469;
	ld.global.u64 	%rd699, [%rd89+1065232];
	ld.f64 	%fd10654, [%rd699+336024];
	mul.f64 	%fd10655, %fd2490, %fd10654;
	ld.f64 	%fd10656, [%rd699+336000];
	mul.f64 	%fd10657, %fd10655, %fd10656;
	div.rn.f64 	%fd10658, %fd10657, 0d4059000000000000;
	fma.rn.f64 	%fd10659, %fd10658, 0d409F400000000000, 0d3FF0000000000000;
	cvt.rzi.s32.f64 	%r3854, %fd10659;
	min.s32 	%r3855, %r3854, 2000;
	shl.b64 	%rd700, %rd161, 2;
	sub.s64 	%rd701, %rd163, %rd700;
	st.global.u32 	[%rd701+1041200], %r3855;
	ld.global.f64 	%fd10660, [%rd163+880984];
	ld.global.u64 	%rd702, [%rd89+1065232];
	ld.f64 	%fd10661, [%rd702+336024];
	mul.f64 	%fd10662, %fd10660, %fd10661;
	ld.f64 	%fd10663, [%rd702+336000];
	mul.f64 	%fd10664, %fd10662, %fd10663;
	div.rn.f64 	%fd10665, %fd10664, 0d4059000000000000;
	fma.rn.f64 	%fd10666, %fd10665, 0d409F400000000000, 0d3FF0000000000000;
	cvt.rzi.s32.f64 	%r3856, %fd10666;
	min.s32 	%r3857, %r3856, 2000;
	st.global.u32 	[%rd701+1049204], %r3857;
	ld.global.f64 	%fd10667, [%rd163+896992];
	ld.global.u64 	%rd703, [%rd89+1065232];
	ld.f64 	%fd10668, [%rd703+336024];
	mul.f64 	%fd10669, %fd10667, %fd10668;
	ld.f64 	%fd10670, [%rd703+336000];
	mul.f64 	%fd10671, %fd10669, %fd10670;
	div.rn.f64 	%fd10672, %fd10671, 0d4059000000000000;
	fma.rn.f64 	%fd10673, %fd10672, 0d409F400000000000, 0d3FF0000000000000;
	cvt.rzi.s32.f64 	%r3858, %fd10673;
	min.s32 	%r3859, %r3858, 2000;
	st.global.u32 	[%rd701+1057208], %r3859;
	ld.global.u64 	%rd704, [%rd89+1065232];
	mul.wide.s32 	%rd705, %r3855, 8;
	add.s64 	%rd706, %rd704, %rd705;
	ld.f64 	%fd10674, [%rd706+272000];
	ld.f64 	%fd10675, [%rd704+336000];
	mul.f64 	%fd10676, %fd10674, %fd10675;
	mul.f64 	%fd10677, %fd10675, %fd10676;
	st.global.f64 	[%rd163+977168], %fd10677;
	ld.global.u64 	%rd707, [%rd89+1065232];
	ld.global.u32 	%r3860, [%rd701+1049204];
	mul.wide.s32 	%rd708, %r3860, 8;
	add.s64 	%rd709, %rd707, %rd708;
	ld.f64 	%fd10678, [%rd709+272000];
	ld.f64 	%fd10679, [%rd707+336000];
	mul.f64 	%fd10680, %fd10678, %fd10679;
	mul.f64 	%fd10681, %fd10679, %fd10680;
	st.global.f64 	[%rd163+993176], %fd10681;
	ld.global.u64 	%rd710, [%rd89+1065232];
	ld.global.u32 	%r3861, [%rd701+1057208];
	mul.wide.s32 	%rd711, %r3861, 8;
	add.s64 	%rd712, %rd710, %rd711;
	ld.f64 	%fd10682, [%rd712+272000];
	ld.f64 	%fd10683, [%rd710+336000];
	mul.f64 	%fd10684, %fd10682, %fd10683;
	mul.f64 	%fd10685, %fd10683, %fd10684;
	st.global.f64 	[%rd163+1009184], %fd10685;
	ld.global.u64 	%rd713, [%rd89+1065232];
	ld.global.u32 	%r3862, [%rd89+1057212];
	mul.wide.s32 	%rd714, %r3862, 8;
	add.s64 	%rd715, %rd713, %rd714;
	ld.f64 	%fd2511, [%rd715+224000];
	ld.f64 	%fd2512, [%rd713+336000];
	ld.f64 	%fd2513, [%rd715+304000];
	ld.global.f64 	%fd10686, [%rd89+977032];
	neg.f64 	%fd10687, %fd10686;
	mul.f64 	%fd10688, %fd10677, %fd10687;
	st.global.f64 	[%rd163+913000], %fd10688;
	ld.global.f64 	%fd10689, [%rd89+977040];
	neg.f64 	%fd10690, %fd10689;
	mul.f64 	%fd10691, %fd10681, %fd10690;
	st.global.f64 	[%rd163+929008], %fd10691;
	ld.global.f64 	%fd10692, [%rd89+977048];
	neg.f64 	%fd10693, %fd10692;
	mul.f64 	%fd10694, %fd10685, %fd10693;
	st.global.f64 	[%rd163+945016], %fd10694;
	add.s32 	%r4343, %r3853, 1;
	setp.ne.s32 	%p3021, %r4343, %r589;
	@%p3021 bra 	$L__BB0_1633;
	mul.f64 	%fd10695, %fd2511, %fd2512;
	mul.f64 	%fd12223, %fd2512, %fd10695;
	mul.f64 	%fd10696, %fd2512, %fd2512;
	mul.f64 	%fd10697, %fd2512, %fd10696;
	mul.f64 	%fd12224, %fd2513, %fd10697;
$L__BB0_1665:
	setp.eq.s32 	%p3022, %r284, 1062207488;
	and.b32  	%r3863, %r681, 2147483647;
	setp.ne.s32 	%p3024, %r3863, 1071644672;
	and.pred  	%p15, %p3022, %p3024;
	setp.lt.s32 	%p3025, %r681, 0;
	{
	.reg .b32 %temp; 
	mov.b64 	{%temp, %r598}, %fd2465;
	}
	abs.f64 	%fd2518, %fd2465;
	{ // callseq 284, 0
	.param .b64 param0;
	st.param.f64 	[param0], %fd2518;
	.param .b64 param1;
	st.param.f64 	[param1], 0d4000000000000000;
	.param .b64 retval0;
	call.uni (retval0), 
	__internal_accurate_pow, 
	(
	param0, 
	param1
	);
	ld.param.f64 	%fd10698, [retval0];
	} // callseq 284
	setp.lt.s32 	%p3026, %r598, 0;
	neg.f64 	%fd10700, %fd10698;
	selp.f64 	%fd10701, %fd10700, %fd10698, %p3022;
	selp.f64 	%fd10702, %fd10701, %fd10698, %p3026;
	setp.eq.f64 	%p3027, %fd2465, 0d0000000000000000;
	selp.b32 	%r3864, %r598, 0, %p3022;
	or.b32  	%r3865, %r3864, 2146435072;
	selp.b32 	%r3866, %r3865, %r3864, %p3025;
	mov.b32 	%r3867, 0;
	mov.b64 	%fd10703, {%r3867, %r3866};
	selp.f64 	%fd12225, %fd10703, %fd10702, %p3027;
	add.f64 	%fd10704, %fd2465, 0d4000000000000000;
	{
	.reg .b32 %temp; 
	mov.b64 	{%temp, %r3868}, %fd10704;
	}
	and.b32  	%r3869, %r3868, 2146435072;
	setp.ne.s32 	%p3028, %r3869, 2146435072;
	@%p3028 bra 	$L__BB0_1670;
	setp.num.f64 	%p3029, %fd2465, %fd2465;
	@%p3029 bra 	$L__BB0_1668;
	mov.f64 	%fd10705, 0d4000000000000000;
	add.rn.f64 	%fd12225, %fd2465, %fd10705;
	bra.uni 	$L__BB0_1670;
$L__BB0_1668:
	setp.neu.f64 	%p3030, %fd2518, 0d7FF0000000000000;
	@%p3030 bra 	$L__BB0_1670;
	setp.lt.s32 	%p3031, %r598, 0;
	selp.b32 	%r3870, %r286, %r285, %p15;
	selp.b32 	%r3871, %r3870, %r285, %p3031;
	mov.b32 	%r3872, 0;
	mov.b64 	%fd12225, {%r3872, %r3871};
$L__BB0_1670:
	setp.lt.s32 	%p3032, %r681, 0;
	setp.eq.s32 	%p3033, %r284, 1062207488;
	{
	.reg .b32 %temp; 
	mov.b64 	{%temp, %r599}, %fd2466;
	}
	abs.f64 	%fd2523, %fd2466;
	{ // callseq 285, 0
	.param .b64 param0;
	st.param.f64 	[param0], %fd2523;
	.param .b64 param1;
	st.param.f64 	[param1], 0d4000000000000000;
	.param .b64 retval0;
	call.uni (retval0), 
	__internal_accurate_pow, 
	(
	param0, 
	param1
	);
	ld.param.f64 	%fd10706, [retval0];
	} // callseq 285
	setp.lt.s32 	%p3035, %r599, 0;
	neg.f64 	%fd10708, %fd10706;
	selp.f64 	%fd10709, %fd10708, %fd10706, %p3033;
	selp.f64 	%fd10710, %fd10709, %fd10706, %p3035;
	setp.eq.f64 	%p3036, %fd2466, 0d0000000000000000;
	selp.b32 	%r3873, %r599, 0, %p3033;
	or.b32  	%r3874, %r3873, 2146435072;
	selp.b32 	%r3875, %r3874, %r3873, %p3032;
	mov.b32 	%r3876, 0;
	mov.b64 	%fd10711, {%r3876, %r3875};
	selp.f64 	%fd12226, %fd10711, %fd10710, %p3036;
	add.f64 	%fd10712, %fd2466, 0d4000000000000000;
	{
	.reg .b32 %temp; 
	mov.b64 	{%temp, %r3877}, %fd10712;
	}
	and.b32  	%r3878, %r3877, 2146435072;
	setp.ne.s32 	%p3037, %r3878, 2146435072;
	@%p3037 bra 	$L__BB0_1675;
	setp.num.f64 	%p3038, %fd2466, %fd2466;
	@%p3038 bra 	$L__BB0_1673;
	mov.f64 	%fd10713, 0d4000000000000000;
	add.rn.f64 	%fd12226, %fd2466, %fd10713;
	bra.uni 	$L__BB0_1675;
$L__BB0_1673:
	setp.neu.f64 	%p3039, %fd2523, 0d7FF0000000000000;
	@%p3039 bra 	$L__BB0_1675;
	setp.lt.s32 	%p3040, %r599, 0;
	selp.b32 	%r3879, %r286, %r285, %p15;
	selp.b32 	%r3880, %r3879, %r285, %p3040;
	mov.b32 	%r3881, 0;
	mov.b64 	%fd12226, {%r3881, %r3880};
$L__BB0_1675:
	setp.lt.s32 	%p3041, %r681, 0;
	setp.eq.s32 	%p3042, %r284, 1062207488;
	setp.eq.f64 	%p3044, %fd2466, 0d3FF0000000000000;
	selp.f64 	%fd10714, 0d3FF0000000000000, %fd12226, %p3044;
	setp.eq.f64 	%p3045, %fd2465, 0d3FF0000000000000;
	selp.f64 	%fd10715, 0d3FF0000000000000, %fd12225, %p3045;
	add.f64 	%fd2528, %fd10715, %fd10714;
	{
	.reg .b32 %temp; 
	mov.b64 	{%temp, %r600}, %fd2467;
	}
	abs.f64 	%fd2529, %fd2467;
	{ // callseq 286, 0
	.param .b64 param0;
	st.param.f64 	[param0], %fd2529;
	.param .b64 param1;
	st.param.f64 	[param1], 0d4000000000000000;
	.param .b64 retval0;
	call.uni (retval0), 
	__internal_accurate_pow, 
	(
	param0, 
	param1
	);
	ld.param.f64 	%fd10716, [retval0];
	} // callseq 286
	setp.lt.s32 	%p3046, %r600, 0;
	neg.f64 	%fd10718, %fd10716;
	selp.f64 	%fd10719, %fd10718, %fd10716, %p3042;
	selp.f64 	%fd10720, %fd10719, %fd10716, %p3046;
	setp.eq.f64 	%p3047, %fd2467, 0d0000000000000000;
	selp.b32 	%r3882, %r600, 0, %p3042;
	or.b32  	%r3883, %r3882, 2146435072;
	selp.b32 	%r3884, %r3883, %r3882, %p3041;
	mov.b32 	%r3885, 0;
	mov.b64 	%fd10721, {%r3885, %r3884};
	selp.f64 	%fd12227, %fd10721, %fd10720, %p3047;
	add.f64 	%fd10722, %fd2467, 0d4000000000000000;
	{
	.reg .b32 %temp; 
	mov.b64 	{%temp, %r3886}, %fd10722;
	}
	and.b32  	%r3887, %r3886, 2146435072;
	setp.ne.s32 	%p3048, %r3887, 2146435072;
	@%p3048 bra 	$L__BB0_1680;
	setp.num.f64 	%p3049, %fd2467, %fd2467;
	@%p3049 bra 	$L__BB0_1678;
	mov.f64 	%fd10723, 0d4000000000000000;
	add.rn.f64 	%fd12227, %fd2467, %fd10723;
	bra.uni 	$L__BB0_1680;
$L__BB0_1678:
	setp.neu.f64 	%p3050, %fd2529, 0d7FF0000000000000;
	@%p3050 bra 	$L__BB0_1680;
	setp.lt.s32 	%p3051, %r600, 0;
	selp.b32 	%r3888, %r286, %r285, %p15;
	selp.b32 	%r3889, %r3888, %r285, %p3051;
	mov.b32 	%r3890, 0;
	mov.b64 	%fd12227, {%r3890, %r3889};
$L__BB0_1680:
	setp.eq.f64 	%p3052, %fd2467, 0d3FF0000000000000;
	selp.f64 	%fd10724, 0d3FF0000000000000, %fd12227, %p3052;
	add.f64 	%fd2534, %fd2528, %fd10724;
	sqrt.rn.f64 	%fd2535, %fd2534;
	div.rn.f64 	%fd2536, %fd2535, %fd12223;
	neg.f64 	%fd10725, %fd2536;
	mul.f64 	%fd2537, %fd2536, %fd10725;
	fma.rn.f64 	%fd10726, %fd2537, 0d3FF71547652B82FE, 0d4338000000000000;
	{
	.reg .b32 %temp; 
	mov.b64 	{%r601, %temp}, %fd10726;
	}
	mov.f64 	%fd10727, 0dC338000000000000;
	add.rn.f64 	%fd10728, %fd10726, %fd10727;
	fma.rn.f64 	%fd10729, %fd10728, 0dBFE62E42FEFA39EF, %fd2537;
	fma.rn.f64 	%fd10730, %fd10728, 0dBC7ABC9E3B39803F, %fd10729;
	fma.rn.f64 	%fd10731, %fd10730, 0d3E5ADE1569CE2BDF, 0d3E928AF3FCA213EA;
	fma.rn.f64 	%fd10732, %fd10731, %fd10730, 0d3EC71DEE62401315;
	fma.rn.f64 	%fd10733, %fd10732, %fd10730, 0d3EFA01997C89EB71;
	fma.rn.f64 	%fd10734, %fd10733, %fd10730, 0d3F2A01A014761F65;
	fma.rn.f64 	%fd10735, %fd10734, %fd10730, 0d3F56C16C1852B7AF;
	fma.rn.f64 	%fd10736, %fd10735, %fd10730, 0d3F81111111122322;
	fma.rn.f64 	%fd10737, %fd10736, %fd10730, 0d3FA55555555502A1;
	fma.rn.f64 	%fd10738, %fd10737, %fd10730, 0d3FC5555555555511;
	fma.rn.f64 	%fd10739, %fd10738, %fd10730, 0d3FE000000000000B;
	fma.rn.f64 	%fd10740, %fd10739, %fd10730, 0d3FF0000000000000;
	fma.rn.f64 	%fd10741, %fd10740, %fd10730, 0d3FF0000000000000;
	{
	.reg .b32 %temp; 
	mov.b64 	{%r602, %temp}, %fd10741;
	}
	{
	.reg .b32 %temp; 
	mov.b64 	{%temp, %r603}, %fd10741;
	}
	shl.b32 	%r3891, %r601, 20;
	add.s32 	%r3892, %r3891, %r603;
	mov.b64 	%fd12228, {%r602, %r3892};
	{
	.reg .b32 %temp; 
	mov.b64 	{%temp, %r3893}, %fd2537;
	}
	mov.b32 	%f137, %r3893;
	abs.f32 	%f24, %f137;
	setp.lt.f32 	%p3053, %f24, 0f4086232B;
	@%p3053 bra 	$L__BB0_1683;
	setp.lt.f64 	%p3054, %fd2537, 0d0000000000000000;
	add.f64 	%fd10742, %fd2537, 0d7FF0000000000000;
	selp.f64 	%fd12228, 0d0000000000000000, %fd10742, %p3054;
	setp.geu.f32 	%p3055, %f24, 0f40874800;
	@%p3055 bra 	$L__BB0_1683;
	shr.u32 	%r3894, %r601, 31;
	add.s32 	%r3895, %r601, %r3894;
	shr.s32 	%r3896, %r3895, 1;
	shl.b32 	%r3897, %r3896, 20;
	add.s32 	%r3898, %r603, %r3897;
	mov.b64 	%fd10743, {%r602, %r3898};
	sub.s32 	%r3899, %r601, %r3896;
	shl.b32 	%r3900, %r3899, 20;
	add.s32 	%r3901, %r3900, 1072693248;
	mov.b32 	%r3902, 0;
	mov.b64 	%fd10744, {%r3902, %r3901};
	mul.f64 	%fd12228, %fd10744, %fd10743;
$L__BB0_1683:
	abs.f64 	%fd10745, %fd2536;
	fma.rn.f64 	%fd10746, %fd10745, 0dBCF0679AFBA6F279, 0d3D47088FDB46FA5F;
	fma.rn.f64 	%fd10747, %fd10746, %fd10745, 0dBD8DF9F9B976A9B2;
	fma.rn.f64 	%fd10748, %fd10747, %fd10745, 0d3DC7F1F5590CC332;
	fma.rn.f64 	%fd10749, %fd10748, %fd10745, 0dBDFA28A3CD2D56C4;
	fma.rn.f64 	%fd10750, %fd10749, %fd10745, 0d3E2485EE67835925;
	fma.rn.f64 	%fd10751, %fd10750, %fd10745, 0dBE476DB45919F583;
	fma.rn.f64 	%fd10752, %fd10751, %fd10745, 0d3E62D698D98C8D71;
	fma.rn.f64 	%fd10753, %fd10752, %fd10745, 0dBE720A2C7155D5C6;
	fma.rn.f64 	%fd10754, %fd10753, %fd10745, 0dBE41D29B37CA1397;
	fma.rn.f64 	%fd10755, %fd10754, %fd10745, 0d3EA2EF6CC0F67A49;
	fma.rn.f64 	%fd10756, %fd10755, %fd10745, 0dBEC102B892333B6F;
	fma.rn.f64 	%fd10757, %fd10756, %fd10745, 0d3ECA30375BA9A84E;
	fma.rn.f64 	%fd10758, %fd10757, %fd10745, 0d3ECAAD18DEDEA43E;
	fma.rn.f64 	%fd10759, %fd10758, %fd10745, 0dBEFF05355BC5B225;
	fma.rn.f64 	%fd10760, %fd10759, %fd10745, 0d3F10E37A3108BC8B;
	fma.rn.f64 	%fd10761, %fd10760, %fd10745, 0d3EFB292D828E5CB2;
	fma.rn.f64 	%fd10762, %fd10761, %fd10745, 0dBF4356626EBF9BFA;
	fma.rn.f64 	%fd10763, %fd10762, %fd10745, 0d3F5BCA68F73D6AFC;
	fma.rn.f64 	%fd10764, %fd10763, %fd10745, 0dBF2B6B69EBBC280B;
	fma.rn.f64 	%fd10765, %fd10764, %fd10745, 0dBF9396685912A453;
	fma.rn.f64 	%fd10766, %fd10765, %fd10745, 0d3FBA4F4E2A1ABEF8;
	fma.rn.f64 	%fd10767, %fd10766, %fd10745, 0d3FE45F306DC9C8BB;
	fma.rn.f64 	%fd10768, %fd10767, %fd10745, 0d3FC06EBA8214DB69;
	fma.rn.f64 	%fd10769, %fd10768, %fd10745, %fd10745;
	neg.f64 	%fd10770, %fd10769;
	cvt.rn.f32.f64 	%f138, %fd10769;
	mul.f32 	%f139, %f138, 0fBFB8AA3B;
	cvt.rni.f32.f32 	%f140, %f139;
	cvt.f64.f32 	%fd10771, %f140;
	fma.rn.f64 	%fd10772, %fd10771, 0dBFE62E42FEFA39EF, %fd10770;
	ex2.approx.ftz.f32 	%f141, %f140;
	cvt.f64.f32 	%fd10773, %f141;
	cvt.s64.s32 	%rd164, %r589;
	add.f64 	%fd10774, %fd2536, %fd2536;
	div.rn.f64 	%fd10775, %fd10774, 0dBFFC5BF891B4EF6A;
	setp.ge.f64 	%p3056, %fd10745, 0d4017AFB48DC96626;
	fma.rn.f64 	%fd10776, %fd10772, 0d3E5AE904A4741B81, 0d3E928A27F89B6999;
	fma.rn.f64 	%fd10777, %fd10776, %fd10772, 0d3EC71DE715FF7E07;
	fma.rn.f64 	%fd10778, %fd10777, %fd10772, 0d3EFA019A6B0AC45A;
	fma.rn.f64 	%fd10779, %fd10778, %fd10772, 0d3F2A01A017EED94F;
	fma.rn.f64 	%fd10780, %fd10779, %fd10772, 0d3F56C16C17F2A71B;
	fma.rn.f64 	%fd10781, %fd10780, %fd10772, 0d3F811111111173C4;
	fma.rn.f64 	%fd10782, %fd10781, %fd10772, 0d3FA555555555211A;
	fma.rn.f64 	%fd10783, %fd10782, %fd10772, 0d3FC5555555555540;
	fma.rn.f64 	%fd10784, %fd10783, %fd10772, 0d3FE0000000000005;
	mul.f64 	%fd10785, %fd10772, %fd10784;
	sub.f64 	%fd10786, %fd10745, %fd10769;
	fma.rn.f64 	%fd10787, %fd10768, %fd10745, %fd10786;
	neg.f64 	%fd10788, %fd10787;
	fma.rn.f64 	%fd10789, %fd10785, %fd10772, %fd10788;
	add.f64 	%fd10790, %fd10772, %fd10789;
	neg.f64 	%fd10791, %fd10790;
	mov.f64 	%fd10792, 0d3FF0000000000000;
	sub.f64 	%fd10793, %fd10792, %fd10773;
	fma.rn.f64 	%fd10794, %fd10791, %fd10773, %fd10793;
	selp.f64 	%fd10795, 0d3FF0000000000000, %fd10794, %p3056;
	copysign.f64 	%fd10796, %fd2536, %fd10795;
	fma.rn.f64 	%fd2542, %fd10775, %fd12228, %fd10796;
	ld.global.f64 	%fd10797, [%rd89+977040];
	mul.f64 	%fd10798, %fd10797, 0d402921FB54442D18;
	ld.global.u64 	%rd716, [%rd89+1065232];
	ld.f64 	%fd10799, [%rd716+336032];
	mul.f64 	%fd10800, %fd10798, %fd10799;
	div.rn.f64 	%fd2543, %fd10800, %fd2534;
	setp.eq.s32 	%p3057, %r589, 0;
	@%p3057 bra 	$L__BB0_1686;
	shl.b64 	%rd165, %rd164, 3;
	mov.b64 	%rd863, 0;
$L__BB0_1685:
	add.s64 	%rd718, %rd89, %rd863;
	mov.b16 	%rs26, 0;
	st.global.u8 	[%rd718+1025192], %rs26;
	add.s64 	%rd863, %rd863, 1;
	setp.lt.u64 	%p3058, %rd863, %rd165;
	@%p3058 bra 	$L__BB0_1685;
$L__BB0_1686:
	ld.global.u32 	%r4346, [%rd89+1065216];
	setp.ge.s32 	%p3059, %r4346, %r589;
	@%p3059 bra 	$L__BB0_1700;
	mul.f64 	%fd10801, %fd2542, %fd2543;
	mul.f64 	%fd2544, %fd12224, %fd10801;
	sub.s32 	%r605, %r589, %r4346;
	and.b32  	%r606, %r605, 15;
	sub.s32 	%r3903, %r4346, %r589;
	setp.gt.u32 	%p3060, %r3903, -16;
	@%p3060 bra 	$L__BB0_1690;
	and.b32  	%r607, %r605, -16;
	mov.b32 	%r4345, 0;
$L__BB0_1689:
	.pragma "nounroll";
	mul.wide.s32 	%rd719, %r4346, 8;
	add.s64 	%rd720, %rd89, %rd719;
	st.global.f64 	[%rd720+1025192], %fd2544;
	st.global.f64 	[%rd720+1025200], %fd2544;
	st.global.f64 	[%rd720+1025208], %fd2544;
	st.global.f64 	[%rd720+1025216], %fd2544;
	st.global.f64 	[%rd720+1025224], %fd2544;
	st.global.f64 	[%rd720+1025232], %fd2544;
	st.global.f64 	[%rd720+1025240], %fd2544;
	st.global.f64 	[%rd720+1025248], %fd2544;
	st.global.f64 	[%rd720+1025256], %fd2544;
	st.global.f64 	[%rd720+1025264], %fd2544;
	st.global.f64 	[%rd720+1025272], %fd2544;
	st.global.f64 	[%rd720+1025280], %fd2544;
	st.global.f64 	[%rd720+1025288], %fd2544;
	st.global.f64 	[%rd720+1025296], %fd2544;
	st.global.f64 	[%rd720+1025304], %fd2544;
	st.global.f64 	[%rd720+1025312], %fd2544;
	add.s32 	%r4346, %r4346, 16;
	add.s32 	%r4345, %r4345, 16;
	setp.ne.s32 	%p3061, %r4345, %r607;
	@%p3061 bra 	$L__BB0_1689;
$L__BB0_1690:
	setp.eq.s32 	%p3062, %r606, 0;
	@%p3062 bra 	$L__BB0_1700;
	and.b32  	%r613, %r605, 7;
	setp.lt.u32 	%p3063, %r606, 8;
	@%p3063 bra 	$L__BB0_1693;
	mul.wide.s32 	%rd721, %r4346, 8;
	add.s64 	%rd722, %rd89, %rd721;
	st.global.f64 	[%rd722+1025192], %fd2544;
	st.global.f64 	[%rd722+1025200], %fd2544;
	st.global.f64 	[%rd722+1025208], %fd2544;
	st.global.f64 	[%rd722+1025216], %fd2544;
	st.global.f64 	[%rd722+1025224], %fd2544;
	st.global.f64 	[%rd722+1025232], %fd2544;
	st.global.f64 	[%rd722+1025240], %fd2544;
	st.global.f64 	[%rd722+1025248], %fd2544;
	add.s32 	%r4346, %r4346, 8;
$L__BB0_1693:
	setp.eq.s32 	%p3064, %r613, 0;
	@%p3064 bra 	$L__BB0_1700;
	and.b32  	%r616, %r605, 3;
	setp.lt.u32 	%p3065, %r613, 4;
	@%p3065 bra 	$L__BB0_1696;
	mul.wide.s32 	%rd723, %r4346, 8;
	add.s64 	%rd724, %rd89, %rd723;
	st.global.f64 	[%rd724+1025192], %fd2544;
	st.global.f64 	[%rd724+1025200], %fd2544;
	st.global.f64 	[%rd724+1025208], %fd2544;
	st.global.f64 	[%rd724+1025216], %fd2544;
	add.s32 	%r4346, %r4346, 4;
$L__BB0_1696:
	setp.eq.s32 	%p3066, %r616, 0;
	@%p3066 bra 	$L__BB0_1700;
	mul.wide.s32 	%rd725, %r4346, 8;
	add.s64 	%rd168, %rd89, %rd725;
	st.global.f64 	[%rd168+1025192], %fd2544;
	setp.eq.s32 	%p3067, %r616, 1;
	@%p3067 bra 	$L__BB0_1700;
	st.global.f64 	[%rd168+1025200], %fd2544;
	setp.eq.s32 	%p3068, %r616, 2;
	@%p3068 bra 	$L__BB0_1700;
	st.global.f64 	[%rd168+1025208], %fd2544;
$L__BB0_1700:
	setp.lt.s32 	%p3069, %r589, 1;
	mul.wide.s32 	%rd726, %r589, -40;
	add.s64 	%rd727, %rd160, %rd726;
	mov.b64 	%rd728, 4607182418800017408;
	st.global.u64 	[%rd727+880984], %rd728;
	@%p3069 bra 	$L__BB0_1703;
	neg.f64 	%fd2545, %fd2465;
	neg.f64 	%fd2546, %fd2466;
	neg.f64 	%fd2547, %fd2467;
	mov.b32 	%r4349, 0;
$L__BB0_1702:
	cvt.u64.u32 	%rd729, %r4349;
	mul.wide.u32 	%rd730, %r4349, 48;
	add.s64 	%rd731, %rd89, %rd730;
	ld.global.f64 	%fd10802, [%rd731+720928];
	ld.global.f64 	%fd10803, [%rd731+720936];
	ld.global.f64 	%fd10804, [%rd731+720944];
	st.global.f64 	[%rd731+624856], %fd10802;
	st.global.f64 	[%rd731+624864], %fd10803;
	st.global.f64 	[%rd731+624872], %fd10804;
	mad.lo.s64 	%rd732, %rd729, -40, %rd731;
	ld.global.f64 	%fd10805, [%rd732+913000];
	ld.global.f64 	%fd10806, [%rd731+720904];
	mul.f64 	%fd10807, %fd10805, %fd10806;
	ld.global.f64 	%fd10808, [%rd731+720912];
	mul.f64 	%fd10809, %fd10805, %fd10808;
	ld.global.f64 	%fd10810, [%rd731+720920];
	mul.f64 	%fd10811, %fd10805, %fd10810;
	ld.global.f64 	%fd10812, [%rd732+864976];
	div.rn.f64 	%fd10813, %fd10807, %fd10812;
	div.rn.f64 	%fd10814, %fd10809, %fd10812;
	div.rn.f64 	%fd10815, %fd10811, %fd10812;
	sub.f64 	%fd10816, %fd10806, %fd2462;
	sub.f64 	%fd10817, %fd10808, %fd2463;
	sub.f64 	%fd10818, %fd10810, %fd2464;
	ld.global.f64 	%fd10819, [%rd732+929008];
	mul.f64 	%fd10820, %fd10816, %fd10819;
	mul.f64 	%fd10821, %fd10817, %fd10819;
	mul.f64 	%fd10822, %fd10819, %fd10818;
	ld.global.f64 	%fd10823, [%rd732+880984];
	div.rn.f64 	%fd10824, %fd10820, %fd10823;
	div.rn.f64 	%fd10825, %fd10821, %fd10823;
	div.rn.f64 	%fd10826, %fd10822, %fd10823;
	add.f64 	%fd10827, %fd10813, %fd10824;
	add.f64 	%fd10828, %fd10814, %fd10825;
	add.f64 	%fd10829, %fd10815, %fd10826;
	ld.global.f64 	%fd10830, [%rd732+945016];
	mul.f64 	%fd10831, %fd2462, %fd10830;
	mul.f64 	%fd10832, %fd2463, %fd10830;
	mul.f64 	%fd10833, %fd2464, %fd10830;
	ld.global.f64 	%fd10834, [%rd732+896992];
	div.rn.f64 	%fd10835, %fd10831, %fd10834;
	div.rn.f64 	%fd10836, %fd10832, %fd10834;
	div.rn.f64 	%fd10837, %fd10833, %fd10834;
	add.f64 	%fd10838, %fd10827, %fd10835;
	add.f64 	%fd10839, %fd10828, %fd10836;
	add.f64 	%fd10840, %fd10829, %fd10837;
	ld.global.f64 	%fd10841, [%rd732+1025192];
	mul.f64 	%fd10842, %fd10841, %fd2545;
	div.rn.f64 	%fd10843, %fd10842, %fd2535;
	mul.f64 	%fd10844, %fd10841, %fd2546;
	div.rn.f64 	%fd10845, %fd10844, %fd2535;
	mul.f64 	%fd10846, %fd10841, %fd2547;
	div.rn.f64 	%fd10847, %fd10846, %fd2535;
	add.f64 	%fd10848, %fd10838, %fd10843;
	add.f64 	%fd10849, %fd10839, %fd10845;
	add.f64 	%fd10850, %fd10840, %fd10847;
	st.global.f64 	[%rd731+624880], %fd10848;
	st.global.f64 	[%rd731+624888], %fd10849;
	st.global.f64 	[%rd731+624896], %fd10850;
	add.s32 	%r4349, %r4349, 1;
	setp.eq.s32 	%p3070, %r4349, %r589;
	@%p3070 bra 	$L__BB0_1703;
	bra.uni 	$L__BB0_1702;
$L__BB0_1703:
	setp.lt.s32 	%p3071, %r485, 1;
	@%p3071 bra 	$L__BB0_1710;
	setp.eq.s32 	%p3072, %r485, 1;
	mov.b64 	%rd864, 0;
	@%p3072 bra 	$L__BB0_1708;
	and.b32  	%r619, %r485, 2147483646;
	mov.b32 	%r4350, 0;
$L__BB0_1706:
	mul.wide.u32 	%rd734, %r4350, 48;
	add.s64 	%rd735, %rd89, %rd734;
	ld.global.u64 	%rd736, [%rd89+1065224];
	ld.f64 	%fd10851, [%rd736+192568];
	ld.global.f64 	%fd10852, [%rd735+624856];
	mul.f64 	%fd10853, %fd10851, %fd10852;
	ld.global.f64 	%fd10854, [%rd735+624864];
	mul.f64 	%fd10855, %fd10851, %fd10854;
	ld.global.f64 	%fd10856, [%rd735+624872];
	mul.f64 	%fd10857, %fd10851, %fd10856;
	ld.global.f64 	%fd10858, [%rd735+624880];
	mul.f64 	%fd10859, %fd10851, %fd10858;
	ld.global.f64 	%fd10860, [%rd735+624888];
	mul.f64 	%fd10861, %fd10851, %fd10860;
	ld.global.f64 	%fd10862, [%rd735+624896];
	mul.f64 	%fd10863, %fd10851, %fd10862;
	div.rn.f64 	%fd10864, %fd10853, 0d4018000000000000;
	div.rn.f64 	%fd10865, %fd10855, 0d4018000000000000;
	div.rn.f64 	%fd10866, %fd10857, 0d4018000000000000;
	div.rn.f64 	%fd10867, %fd10859, 0d4018000000000000;
	div.rn.f64 	%fd10868, %fd10861, 0d4018000000000000;
	div.rn.f64 	%fd10869, %fd10863, 0d4018000000000000;
	ld.global.f64 	%fd10870, [%rd735+528808];
	ld.global.f64 	%fd10871, [%rd735+528816];
	ld.global.f64 	%fd10872, [%rd735+528824];
	add.f64 	%fd10873, %fd10864, %fd10870;
	add.f64 	%fd10874, %fd10865, %fd10871;
	add.f64 	%fd10875, %fd10866, %fd10872;
	ld.global.f64 	%fd10876, [%rd735+528832];
	ld.global.f64 	%fd10877, [%rd735+528840];
	ld.global.f64 	%fd10878, [%rd735+528848];
	add.f64 	%fd10879, %fd10867, %fd10876;
	add.f64 	%fd10880, %fd10868, %fd10877;
	add.f64 	%fd10881, %fd10869, %fd10878;
	st.global.f64 	[%rd735+528808], %fd10873;
	st.global.f64 	[%rd735+528816], %fd10874;
	st.global.f64 	[%rd735+528824], %fd10875;
	st.global.f64 	[%rd735+528832], %fd10879;
	st.global.f64 	[%rd735+528840], %fd10880;
	st.global.f64 	[%rd735+528848], %fd10881;
	ld.global.u64 	%rd737, [%rd89+1065224];
	ld.f64 	%fd10882, [%rd737+192568];
	ld.global.f64 	%fd10883, [%rd735+624904];
	mul.f64 	%fd10884, %fd10882, %fd10883;
	ld.global.f64 	%fd10885, [%rd735+624912];
	mul.f64 	%fd10886, %fd10882, %fd10885;
	ld.global.f64 	%fd10887, [%rd735+624920];
	mul.f64 	%fd10888, %fd10882, %fd10887;
	ld.global.f64 	%fd10889, [%rd735+624928];
	mul.f64 	%fd10890, %fd10882, %fd10889;
	ld.global.f64 	%fd10891, [%rd735+624936];
	mul.f64 	%fd10892, %fd10882, %fd10891;
	ld.global.f64 	%fd10893, [%rd735+624944];
	mul.f64 	%fd10894, %fd10882, %fd10893;
	div.rn.f64 	%fd10895, %fd10884, 0d4018000000000000;
	div.rn.f64 	%fd10896, %fd10886, 0d4018000000000000;
	div.rn.f64 	%fd10897, %fd10888, 0d4018000000000000;
	div.rn.f64 	%fd10898, %fd10890, 0d4018000000000000;
	div.rn.f64 	%fd10899, %fd10892, 0d4018000000000000;
	div.rn.f64 	%fd10900, %fd10894, 0d4018000000000000;
	ld.global.f64 	%fd10901, [%rd735+528856];
	ld.global.f64 	%fd10902, [%rd735+528864];
	ld.global.f64 	%fd10903, [%rd735+528872];
	add.f64 	%fd10904, %fd10895, %fd10901;
	add.f64 	%fd10905, %fd10896, %fd10902;
	add.f64 	%fd10906, %fd10897, %fd10903;
	ld.global.f64 	%fd10907, [%rd735+528880];
	ld.global.f64 	%fd10908, [%rd735+528888];
	ld.global.f64 	%fd10909, [%rd735+528896];
	add.f64 	%fd10910, %fd10898, %fd10907;
	add.f64 	%fd10911, %fd10899, %fd10908;
	add.f64 	%fd10912, %fd10900, %fd10909;
	st.global.f64 	[%rd735+528856], %fd10904;
	st.global.f64 	[%rd735+528864], %fd10905;
	st.global.f64 	[%rd735+528872], %fd10906;
	st.global.f64 	[%rd735+528880], %fd10910;
	st.global.f64 	[%rd735+528888], %fd10911;
	st.global.f64 	[%rd735+528896], %fd10912;
	add.s32 	%r4350, %r4350, 2;
	setp.ne.s32 	%p3073, %r4350, %r619;
	@%p3073 bra 	$L__BB0_1706;
	cvt.u64.u32 	%rd864, %r619;
$L__BB0_1708:
	and.b32  	%r3907, %r485, 1;
	setp.eq.b32 	%p3074, %r3907, 1;
	not.pred 	%p3075, %p3074;
	@%p3075 bra 	$L__BB0_1710;
	mad.lo.s64 	%rd738, %rd864, 48, %rd89;
	ld.global.u64 	%rd739, [%rd89+1065224];
	ld.f64 	%fd10913, [%rd739+192568];
	ld.global.f64 	%fd10914, [%rd738+624856];
	mul.f64 	%fd10915, %fd10913, %fd10914;
	ld.global.f64 	%fd10916, [%rd738+624864];
	mul.f64 	%fd10917, %fd10913, %fd10916;
	ld.global.f64 	%fd10918, [%rd738+624872];
	mul.f64 	%fd10919, %fd10913, %fd10918;
	ld.global.f64 	%fd10920, [%rd738+624880];
	mul.f64 	%fd10921, %fd10913, %fd10920;
	ld.global.f64 	%fd10922, [%rd738+624888];
	mul.f64 	%fd10923, %fd10913, %fd10922;
	ld.global.f64 	%fd10924, [%rd738+624896];
	mul.f64 	%fd10925, %fd10913, %fd10924;
	div.rn.f64 	%fd10926, %fd10915, 0d4018000000000000;
	div.rn.f64 	%fd10927, %fd10917, 0d4018000000000000;
	div.rn.f64 	%fd10928, %fd10919, 0d4018000000000000;
	div.rn.f64 	%fd10929, %fd10921, 0d4018000000000000;
	div.rn.f64 	%fd10930, %fd10923, 0d4018000000000000;
	div.rn.f64 	%fd10931, %fd10925, 0d4018000000000000;
	ld.global.f64 	%fd10932, [%rd738+528808];
	ld.global.f64 	%fd10933, [%rd738+528816];
	ld.global.f64 	%fd10934, [%rd738+528824];
	add.f64 	%fd10935, %fd10926, %fd10932;
	add.f64 	%fd10936, %fd10927, %fd10933;
	add.f64 	%fd10937, %fd10928, %fd10934;
	ld.global.f64 	%fd10938, [%rd738+528832];
	ld.global.f64 	%fd10939, [%rd738+528840];
	ld.global.f64 	%fd10940, [%rd738+528848];
	add.f64 	%fd10941, %fd10929, %fd10938;
	add.f64 	%fd10942, %fd10930, %fd10939;
	add.f64 	%fd10943, %fd10931, %fd10940;
	st.global.f64 	[%rd738+528808], %fd10935;
	st.global.f64 	[%rd738+528816], %fd10936;
	st.global.f64 	[%rd738+528824], %fd10937;
	st.global.f64 	[%rd738+528832], %fd10941;
	st.global.f64 	[%rd738+528840], %fd10942;
	st.global.f64 	[%rd738+528848], %fd10943;
$L__BB0_1710:
	setp.eq.s32 	%p3076, %r485, 0;
	add.s64 	%rd171, %rd89, 1065224;
	@%p3076 bra 	$L__BB0_1840;
	ld.global.u64 	%rd172, [%rd171];
	mov.b64 	%rd865, 0;
$L__BB0_1712:
	add.s64 	%rd741, %rd89, %rd865;
	ld.global.u8 	%rs27, [%rd741+528808];
	add.s64 	%rd742, %rd172, %rd865;
	st.u8 	[%rd742+96384], %rs27;
	add.s64 	%rd865, %rd865, 1;
	setp.lt.u64 	%p3077, %rd865, %rd130;
	@%p3077 bra 	$L__BB0_1712;
	bra.uni 	$L__BB0_1840;
$L__BB0_1713:
	ld.u32 	%r624, [%rd104+192432];
	mul.wide.s32 	%rd175, %r624, 48;
	setp.eq.s32 	%p2172, %r624, 0;
	mov.b32 	%r4351, 0;
	@%p2172 bra 	$L__BB0_1717;
	add.s64 	%rd176, %rd104, 336;
	mov.b64 	%rd866, 0;
$L__BB0_1715:
	add.s64 	%rd493, %rd176, %rd866;
	ld.u8 	%rs20, [%rd493];
	add.s64 	%rd494, %rd103, %rd866;
	st.global.u8 	[%rd494], %rs20;
	add.s64 	%rd866, %rd866, 1;
	setp.lt.u64 	%p2173, %rd866, %rd175;
	@%p2173 bra 	$L__BB0_1715;
	ld.global.u64 	%rd495, [%rd89+1065224];
	ld.u32 	%r4351, [%rd495+192432];
$L__BB0_1717:
	mul.wide.s32 	%rd496, %r4351, 48;
	add.s64 	%rd179, %rd89, %rd496;
	ld.global.f64 	%fd2548, [%rd179+720904];
	ld.global.f64 	%fd2549, [%rd179+720912];
	ld.global.f64 	%fd2550, [%rd179+720920];
	setp.lt.s32 	%p2174, %r4351, 1;
	@%p2174 bra 	$L__BB0_1722;
	setp.lt.s32 	%p2175, %r681, 0;
	setp.eq.s32 	%p2176, %r284, 1062207488;
	{
	.reg .b32 %temp; 
	mov.b64 	{%temp, %r3052}, %fd2548;
	}
	abs.f64 	%fd8502, %fd2548;
	{ // callseq 203, 0
	.param .b64 param0;
	st.param.f64 	[param0], %fd8502;
	.param .b64 param1;
	st.param.f64 	[param1], 0d4000000000000000;
	.param .b64 retval0;
	call.uni (retval0), 
	__internal_accurate_pow, 
	(
	param0, 
	param1
	);
	ld.param.f64 	%fd8503, [retval0];
	} // callseq 203
	setp.lt.s32 	%p2178, %r3052, 0;
	neg.f64 	%fd8505, %fd8503;
	selp.f64 	%fd8506, %fd8505, %fd8503, %p2176;
	selp.f64 	%fd8507, %fd8506, %fd8503, %p2178;
	setp.eq.f64 	%p2179, %fd2548, 0d0000000000000000;
	selp.b32 	%r3053, %r3052, 0, %p2176;
	or.b32  	%r3054, %r3053, 2146435072;
	selp.b32 	%r3055, %r3054, %r3053, %p2175;
	mov.b32 	%r4352, 0;
	mov.b64 	%fd8508, {%r4352, %r3055};
	add.f64 	%fd8509, %fd2548, 0d4000000000000000;
	{
	.reg .b32 %temp; 
	mov.b64 	{%temp, %r3056}, %fd8509;
	}
	and.b32  	%r3057, %r3056, 2146435072;
	setp.eq.s32 	%p2180, %r3057, 2146435072;
	setp.nan.f64 	%p2181, %fd2548, %fd2548;
	setp.neu.f64 	%p2182, %fd8502, 0d7FF0000000000000;
	and.b32  	%r3058, %r681, 2147483647;
	setp.ne.s32 	%p2183, %r3058, 1071644672;
	and.pred  	%p16, %p2176, %p2183;
	selp.b32 	%r3059, %r286, %r285, %p16;
	selp.b32 	%r3060, %r3059, %r285, %p2178;
	mov.b64 	%fd8510, {%r4352, %r3060};
	mov.f64 	%fd8511, 0d4000000000000000;
	add.rn.f64 	%fd8512, %fd2548, %fd8511;
	setp.eq.f64 	%p2185, %fd2548, 0d3FF0000000000000;
	{
	.reg .b32 %temp; 
	mov.b64 	{%temp, %r3061}, %fd2549;
	}
	abs.f64 	%fd8513, %fd2549;
	{ // callseq 204, 0
	.param .b64 param0;
	st.param.f64 	[param0], %fd8513;
	.param .b64 param1;
	st.param.f64 	[param1], 0d4000000000000000;
	.param .b64 retval0;
	call.uni (retval0), 
	__internal_accurate_pow, 
	(
	param0, 
	param1
	);
	ld.param.f64 	%fd8514, [retval0];
	} // callseq 204
	setp.lt.s32 	%p2186, %r3061, 0;
	neg.f64 	%fd8516, %fd8514;
	selp.f64 	%fd8517, %fd8516, %fd8514, %p2176;
	selp.f64 	%fd8518, %fd8517, %fd8514, %p2186;
	setp.eq.f64 	%p2187, %fd2549, 0d0000000000000000;
	selp.b32 	%r3062, %r3061, 0, %p2176;
	or.b32  	%r3063, %r3062, 2146435072;
	selp.b32 	%r3064, %r3063, %r3062, %p2175;
	mov.b64 	%fd8519, {%r4352, %r3064};
	add.f64 	%fd8520, %fd2549, 0d4000000000000000;
	{
	.reg .b32 %temp; 
	mov.b64 	{%temp, %r3065}, %fd8520;
	}
	and.b32  	%r3066, %r3065, 2146435072;
	setp.eq.s32 	%p2188, %r3066, 2146435072;
	setp.nan.f64 	%p2189, %fd2549, %fd2549;
	setp.neu.f64 	%p2190, %fd8513, 0d7FF0000000000000;
	selp.b32 	%r3067, %r3059, %r285, %p2186;
	mov.b64 	%fd8521, {%r4352, %r3067};
	add.rn.f64 	%fd8522, %fd2549, %fd8511;
	setp.eq.f64 	%p2191, %fd2549, 0d3FF0000000000000;
	{
	.reg .b32 %temp; 
	mov.b64 	{%temp, %r3068}, %fd2550;
	}
	abs.f64 	%fd8523, %fd2550;
	{ // callseq 205, 0
	.param .b64 param0;
	st.param.f64 	[param0], %fd8523;
	.param .b64 param1;
	st.param.f64 	[param1], 0d4000000000000000;
	.param .b64 retval0;
	call.uni (retval0), 
	__internal_accurate_pow, 
	(
	param0, 
	param1
	);
	ld.param.f64 	%fd8524, [retval0];
	} // callseq 205
	setp.lt.s32 	%p2192, %r3068, 0;
	neg.f64 	%fd8526, %fd8524;
	selp.f64 	%fd8527, %fd8526, %fd8524, %p2176;
	selp.f64 	%fd8528, %fd8527, %fd8524, %p2192;
	setp.eq.f64 	%p2193, %fd2550, 0d0000000000000000;
	selp.b32 	%r3069, %r3068, 0, %p2176;
	or.b32  	%r3070, %r3069, 2146435072;
	selp.b32 	%r3071, %r3070, %r3069, %p2175;
	mov.b64 	%fd8529, {%r4352, %r3071};
	add.f64 	%fd8530, %fd2550, 0d4000000000000000;
	{
	.reg .b32 %temp; 
	mov.b64 	{%temp, %r3072}, %fd8530;
	}
	and.b32  	%r3073, %r3072, 2146435072;
	setp.eq.s32 	%p2194, %r3073, 2146435072;
	setp.nan.f64 	%p2195, %fd2550, %fd2550;
	setp.neu.f64 	%p2196, %fd8523, 0d7FF0000000000000;
	selp.b32 	%r3074, %r3059, %r285, %p2192;
	mov.b64 	%fd8531, {%r4352, %r3074};
	add.rn.f64 	%fd8532, %fd2550, %fd8511;
	setp.eq.f64 	%p2197, %fd2550, 0d3FF0000000000000;
	cvt.u64.u32 	%rd497, %r4351;
	mad.lo.s64 	%rd180, %rd497, -40, %rd179;
	selp.f64 	%fd8533, %fd8508, %fd8507, %p2179;
	selp.f64 	%fd8534, %fd8512, %fd8533, %p2181;
	selp.f64 	%fd8535, %fd8534, %fd8510, %p2182;
	selp.f64 	%fd8536, %fd8535, %fd8533, %p2180;
	selp.f64 	%fd8537, 0d3FF0000000000000, %fd8536, %p2185;
	selp.f64 	%fd8538, %fd8519, %fd8518, %p2187;
	selp.f64 	%fd8539, %fd8522, %fd8538, %p2189;
	selp.f64 	%fd8540, %fd8539, %fd8521, %p2190;
	selp.f64 	%fd8541, %fd8540, %fd8538, %p2188;
	selp.f64 	%fd8542, 0d3FF0000000000000, %fd8541, %p2191;
	add.f64 	%fd8543, %fd8537, %fd8542;
	selp.f64 	%fd8544, %fd8529, %fd8528, %p2193;
	selp.f64 	%fd8545, %fd8532, %fd8544, %p2195;
	selp.f64 	%fd8546, %fd8545, %fd8531, %p2196;
	selp.f64 	%fd8547, %fd8546, %fd8544, %p2194;
	selp.f64 	%fd8548, 0d3FF0000000000000, %fd8547, %p2197;
	add.f64 	%fd2551, %fd8543, %fd8548;
	sqrt.rn.f64 	%fd2552, %fd2551;
$L__BB0_1719:
	setp.lt.s32 	%p2198, %r681, 0;
	setp.eq.s32 	%p2199, %r284, 1062207488;
	cvt.u64.u32 	%rd181, %r4352;
	mul.wide.u32 	%rd498, %r4352, 48;
	add.s64 	%rd182, %rd89, %rd498;
	ld.global.f64 	%fd8549, [%rd182+720904];
	sub.f64 	%fd2553, %fd8549, %fd2548;
	{
	.reg .b32 %temp; 
	mov.b64 	{%temp, %r628}, %fd2553;
	}
	abs.f64 	%fd2554, %fd2553;
	{ // callseq 206, 0
	.param .b64 param0;
	st.param.f64 	[param0], %fd2554;
	.param .b64 param1;
	st.param.f64 	[param1], 0d4000000000000000;
	.param .b64 retval0;
	call.uni (retval0), 
	__internal_accurate_pow, 
	(
	param0, 
	param1
	);
	ld.param.f64 	%fd8550, [retval0];
	} // callseq 206
	setp.lt.s32 	%p2201, %r628, 0;
	neg.f64 	%fd8552, %fd8550;
	selp.f64 	%fd8553, %fd8552, %fd8550, %p2199;
	selp.f64 	%fd8554, %fd8553, %fd8550, %p2201;
	setp.eq.f64 	%p2202, %fd2553, 0d0000000000000000;
	selp.b32 	%r3075, %r628, 0, %p2199;
	or.b32  	%r3076, %r3075, 2146435072;
	selp.b32 	%r3077, %r3076, %r3075, %p2198;
	mov.b32 	%r3078, 0;
	mov.b64 	%fd8555, {%r3078, %r3077};
	selp.f64 	%fd12229, %fd8555, %fd8554, %p2202;
	add.f64 	%fd8556, %fd2553, 0d4000000000000000;
	{
	.reg .b32 %temp; 
	mov.b64 	{%temp, %r3079}, %fd8556;
	}
	and.b32  	%r3080, %r3079, 2146435072;
	setp.ne.s32 	%p2203, %r3080, 2146435072;
	@%p2203 bra 	$L__BB0_1732;
	setp.num.f64 	%p2204, %fd2553, %fd2553;
	@%p2204 bra 	$L__BB0_1730;
	mov.f64 	%fd8557, 0d4000000000000000;
	add.rn.f64 	%fd12229, %fd2553, %fd8557;
	bra.uni 	$L__BB0_1732;
$L__BB0_1722:
	setp.lt.s32 	%p2259, %r624, 1;
	@%p2259 bra 	$L__BB0_1725;
	mov.b32 	%r4353, 0;
$L__BB0_1724:
	ld.global.u64 	%rd507, [%rd89+1065224];
	mul.wide.u32 	%rd508, %r4353, 48;
	add.s64 	%rd509, %rd507, %rd508;
	add.s64 	%rd510, %rd89, %rd508;
	ld.f64 	%fd8691, [%rd507+192568];
	ld.global.f64 	%fd8692, [%rd510+624856];
	mul.f64 	%fd8693, %fd8691, %fd8692;
	ld.global.f64 	%fd8694, [%rd510+624864];
	mul.f64 	%fd8695, %fd8691, %fd8694;
	ld.global.f64 	%fd8696, [%rd510+624872];
	mul.f64 	%fd8697, %fd8691, %fd8696;
	ld.global.f64 	%fd8698, [%rd510+624880];
	mul.f64 	%fd8699, %fd8691, %fd8698;
	ld.global.f64 	%fd8700, [%rd510+624888];
	mul.f64 	%fd8701, %fd8691, %fd8700;
	ld.global.f64 	%fd8702, [%rd510+624896];
	mul.f64 	%fd8703, %fd8691, %fd8702;
	div.rn.f64 	%fd8704, %fd8693, 0d4018000000000000;
	div.rn.f64 	%fd8705, %fd8695, 0d4018000000000000;
	div.rn.f64 	%fd8706, %fd8697, 0d4018000000000000;
	div.rn.f64 	%fd8707, %fd8699, 0d4018000000000000;
	div.rn.f64 	%fd8708, %fd8701, 0d4018000000000000;
	div.rn.f64 	%fd8709, %fd8703, 0d4018000000000000;
	ld.f64 	%fd8710, [%rd509+336];
	ld.f64 	%fd8711, [%rd509+344];
	ld.f64 	%fd8712, [%rd509+352];
	add.f64 	%fd8713, %fd8704, %fd8710;
	add.f64 	%fd8714, %fd8705, %fd8711;
	add.f64 	%fd8715, %fd8706, %fd8712;
	ld.f64 	%fd8716, [%rd509+360];
	ld.f64 	%fd8717, [%rd509+368];
	ld.f64 	%fd8718, [%rd509+376];
	add.f64 	%fd8719, %fd8707, %fd8716;
	add.f64 	%fd8720, %fd8708, %fd8717;
	add.f64 	%fd8721, %fd8709, %fd8718;
	st.global.f64 	[%rd510+528808], %fd8713;
	st.global.f64 	[%rd510+528816], %fd8714;
	st.global.f64 	[%rd510+528824], %fd8715;
	st.global.f64 	[%rd510+528832], %fd8719;
	st.global.f64 	[%rd510+528840], %fd8720;
	st.global.f64 	[%rd510+528848], %fd8721;
	ld.global.u64 	%rd511, [%rd89+1065224];
	add.s64 	%rd512, %rd511, %rd508;
	ld.f64 	%fd8722, [%rd511+192568];
	mul.f64 	%fd8723, %fd8722, %fd8692;
	mul.f64 	%fd8724, %fd8722, %fd8694;
	mul.f64 	%fd8725, %fd8722, %fd8696;
	mul.f64 	%fd8726, %fd8722, %fd8698;
	mul.f64 	%fd8727, %fd8722, %fd8700;
	mul.f64 	%fd8728, %fd8722, %fd8702;
	ld.f64 	%fd8729, [%rd512+336];
	ld.f64 	%fd8730, [%rd512+344];
	ld.f64 	%fd8731, [%rd512+352];
	fma.rn.f64 	%fd8732, %fd8723, 0d3FE0000000000000, %fd8729;
	fma.rn.f64 	%fd8733, %fd8724, 0d3FE0000000000000, %fd8730;
	fma.rn.f64 	%fd8734, %fd8725, 0d3FE0000000000000, %fd8731;
	ld.f64 	%fd8735, [%rd512+360];
	ld.f64 	%fd8736, [%rd512+368];
	ld.f64 	%fd8737, [%rd512+376];
	fma.rn.f64 	%fd8738, %fd8726, 0d3FE0000000000000, %fd8735;
	fma.rn.f64 	%fd8739, %fd8727, 0d3FE0000000000000, %fd8736;
	fma.rn.f64 	%fd8740, %fd8728, 0d3FE0000000000000, %fd8737;
	st.global.f64 	[%rd510+720904], %fd8732;
	st.global.f64 	[%rd510+720912], %fd8733;
	st.global.f64 	[%rd510+720920], %fd8734;
	st.global.f64 	[%rd510+720928], %fd8738;
	st.global.f64 	[%rd510+720936], %fd8739;
	st.global.f64 	[%rd510+720944], %fd8740;
	add.s32 	%r4353, %r4353, 1;
	setp.ne.s32 	%p2260, %r4353, %r624;
	@%p2260 bra 	$L__BB0_1724;
$L__BB0_1725:
	ld.global.u64 	%rd513, [%rd89+1065224];
	ld.u32 	%r3131, [%rd513+192432];
	cvt.u64.u32 	%rd184, %r3131;
	mul.wide.s32 	%rd514, %r3131, 48;
	add.s64 	%rd185, %rd89, %rd514;
	ld.global.f64 	%fd2594, [%rd185+720904];
	ld.global.f64 	%fd2595, [%rd185+720912];
	ld.global.f64 	%fd2596, [%rd185+720920];
	setp.lt.s32 	%p2261, %r3131, 1;
	@%p2261 bra 	$L__BB0_1758;
	setp.lt.s32 	%p2262, %r681, 0;
	setp.eq.s32 	%p2263, %r284, 1062207488;
	{
	.reg .b32 %temp; 
	mov.b64 	{%temp, %r3133}, %fd2594;
	}
	abs.f64 	%fd8741, %fd2594;
	{ // callseq 212, 0
	.param .b64 param0;
	st.param.f64 	[param0], %fd8741;
	.param .b64 param1;
	st.param.f64 	[param1], 0d4000000000000000;
	.param .b64 retval0;
	call.uni (retval0), 
	__internal_accurate_pow, 
	(
	param0, 
	param1
	);
	ld.param.f64 	%fd8742, [retval0];
	} // callseq 212
	setp.lt.s32 	%p2265, %r3133, 0;
	neg.f64 	%fd8744, %fd8742;
	selp.f64 	%fd8745, %fd8744, %fd8742, %p2263;
	selp.f64 	%fd8746, %fd8745, %fd8742, %p2265;
	setp.eq.f64 	%p2266, %fd2594, 0d0000000000000000;
	selp.b32 	%r3134, %r3133, 0, %p2263;
	or.b32  	%r3135, %r3134, 2146435072;
	selp.b32 	%r3136, %r3135, %r3134, %p2262;
	mov.b32 	%r4354, 0;
	mov.b64 	%fd8747, {%r4354, %r3136};
	add.f64 	%fd8748, %fd2594, 0d4000000000000000;
	{
	.reg .b32 %temp; 
	mov.b64 	{%temp, %r3137}, %fd8748;
	}
	and.b32  	%r3138, %r3137, 2146435072;
	setp.eq.s32 	%p2267, %r3138, 2146435072;
	setp.nan.f64 	%p2268, %fd2594, %fd2594;
	setp.neu.f64 	%p2269, %fd8741, 0d7FF0000000000000;
	and.b32  	%r3139, %r681, 2147483647;
	setp.ne.s32 	%p2270, %r3139, 1071644672;
	and.pred  	%p17, %p2263, %p2270;
	selp.b32 	%r3140, %r286, %r285, %p17;
	selp.b32 	%r3141, %r3140, %r285, %p2265;
	mov.b64 	%fd8749, {%r4354, %r3141};
	mov.f64 	%fd8750, 0d4000000000000000;
	add.rn.f64 	%fd8751, %fd2594, %fd8750;
	setp.eq.f64 	%p2272, %fd2594, 0d3FF0000000000000;
	{
	.reg .b32 %temp; 
	mov.b64 	{%temp, %r3142}, %fd2595;
	}
	abs.f64 	%fd8752, %fd2595;
	{ // callseq 213, 0
	.param .b64 param0;
	st.param.f64 	[param0], %fd8752;
	.param .b64 param1;
	st.param.f64 	[param1], 0d4000000000000000;
	.param .b64 retval0;
	call.uni (retval0), 
	__internal_accurate_pow, 
	(
	param0, 
	param1
	);
	ld.param.f64 	%fd8753, [retval0];
	} // callseq 213
	setp.lt.s32 	%p2273, %r3142, 0;
	neg.f64 	%fd8755, %fd8753;
	selp.f64 	%fd8756, %fd8755, %fd8753, %p2263;
	selp.f64 	%fd8757, %fd8756, %fd8753, %p2273;
	setp.eq.f64 	%p2274, %fd2595, 0d0000000000000000;
	selp.b32 	%r3143, %r3142, 0, %p2263;
	or.b32  	%r3144, %r3143, 2146435072;
	selp.b32 	%r3145, %r3144, %r3143, %p2262;
	mov.b64 	%fd8758, {%r4354, %r3145};
	add.f64 	%fd8759, %fd2595, 0d4000000000000000;
	{
	.reg .b32 %temp; 
	mov.b64 	{%temp, %r3146}, %fd8759;
	}
	and.b32  	%r3147, %r3146, 2146435072;
	setp.eq.s32 	%p2275, %r3147, 2146435072;
	setp.nan.f64 	%p2276, %fd2595, %fd2595;
	setp.neu.f64 	%p2277, %fd8752, 0d7FF0000000000000;
	selp.b32 	%r3148, %r3140, %r285, %p2273;
	mov.b64 	%fd8760, {%r4354, %r3148};
	add.rn.f64 	%fd8761, %fd2595, %fd8750;
	setp.eq.f64 	%p2278, %fd2595, 0d3FF0000000000000;
	{
	.reg .b32 %temp; 
	mov.b64 	{%temp, %r3149}, %fd2596;
	}
	abs.f64 	%fd8762, %fd2596;
	{ // callseq 214, 0
	.param .b64 param0;
	st.param.f64 	[param0], %fd8762;
	.param .b64 param1;
	st.param.f64 	[param1], 0d4000000000000000;
	.param .b64 retval0;
	call.uni (retval0), 
	__internal_accurate_pow, 
	(
	param0, 
	param1
	);
	ld.param.f64 	%fd8763, [retval0];
	} // callseq 214
	setp.lt.s32 	%p2279, %r3149, 0;
	neg.f64 	%fd8765, %fd8763;
	selp.f64 	%fd8766, %fd8765, %fd8763, %p2263;
	selp.f64 	%fd8767, %fd8766, %fd8763, %p2279;
	setp.eq.f64 	%p2280, %fd2596, 0d0000000000000000;
	selp.b32 	%r3150, %r3149, 0, %p2263;
	or.b32  	%r3151, %r3150, 2146435072;
	selp.b32 	%r3152, %r3151, %r3150, %p2262;
	mov.b64 	%fd8768, {%r4354, %r3152};
	add.f64 	%fd8769, %fd2596, 0d4000000000000000;
	{
	.reg .b32 %temp; 
	mov.b64 	{%temp, %r3153}, %fd8769;
	}
	and.b32  	%r3154, %r3153, 2146435072;
	setp.eq.s32 	%p2281, %r3154, 2146435072;
	setp.nan.f64 	%p2282, %fd2596, %fd2596;
	setp.neu.f64 	%p2283, %fd8762, 0d7FF0000000000000;
	selp.b32 	%r3155, %r3140, %r285, %p2279;
	mov.b64 	%fd8770, {%r4354, %r3155};
	add.rn.f64 	%fd8771, %fd2596, %fd8750;
	setp.eq.f64 	%p2284, %fd2596, 0d3FF0000000000000;
	mad.lo.s64 	%rd186, %rd184, -40, %rd185;
	selp.f64 	%fd8772, %fd8747, %fd8746, %p2266;
	selp.f64 	%fd8773, %fd8751, %fd8772, %p2268;
	selp.f64 	%fd8774, %fd8773, %fd8749, %p2269;
	selp.f64 	%fd8775, %fd8774, %fd8772, %p2267;
	selp.f64 	%fd8776, 0d3FF0000000000000, %fd8775, %p2272;
	selp.f64 	%fd8777, %fd8758, %fd8757, %p2274;
	selp.f64 	%fd8778, %fd8761, %fd8777, %p2276;
	selp.f64 	%fd8779, %fd8778, %fd8760, %p2277;
	selp.f64 	%fd8780, %fd8779, %fd8777, %p2275;
	selp.f64 	%fd8781, 0d3FF0000000000000, %fd8780, %p2278;
	add.f64 	%fd8782, %fd8776, %fd8781;
	selp.f64 	%fd8783, %fd8768, %fd8767, %p2280;
	selp.f64 	%fd8784, %fd8771, %fd8783, %p2282;
	selp.f64 	%fd8785, %fd8784, %fd8770, %p2283;
	selp.f64 	%fd8786, %fd8785, %fd8783, %p2281;
	selp.f64 	%fd8787, 0d3FF0000000000000, %fd8786, %p2284;
	add.f64 	%fd2597, %fd8782, %fd8787;
	sqrt.rn.f64 	%fd2598, %fd2597;
$L__BB0_1727:
	setp.lt.s32 	%p2285, %r681, 0;
	setp.eq.s32 	%p2286, %r284, 1062207488;
	cvt.u64.u32 	%rd187, %r4354;
	mul.wide.u32 	%rd515, %r4354, 48;
	add.s64 	%rd188, %rd89, %rd515;
	ld.global.f64 	%fd8788, [%rd188+720904];
	sub.f64 	%fd2599, %fd8788, %fd2594;
	{
	.reg .b32 %temp; 
	mov.b64 	{%temp, %r638}, %fd2599;
	}
	abs.f64 	%fd2600, %fd2599;
	{ // callseq 215, 0
	.param .b64 param0;
	st.param.f64 	[param0], %fd2600;
	.param .b64 param1;
	st.param.f64 	[param1], 0d4000000000000000;
	.param .b64 retval0;
	call.uni (retval0), 
	__internal_accurate_pow, 
	(
	param0, 
	param1
	);
	ld.param.f64 	%fd8789, [retval0];
	} // callseq 215
	setp.lt.s32 	%p2288, %r638, 0;
	neg.f64 	%fd8791, %fd8789;
	selp.f64 	%fd8792, %fd8791, %fd8789, %p2286;
	selp.f64 	%fd8793, %fd8792, %fd8789, %p2288;
	setp.eq.f64 	%p2289, %fd2599, 0d0000000000000000;
	selp.b32 	%r3156, %r638, 0, %p2286;
	or.b32  	%r3157, %r3156, 2146435072;
	selp.b32 	%r3158, %r3157, %r3156, %p2285;
	mov.b32 	%r3159, 0;
	mov.b64 	%fd8794, {%r3159, %r3158};
	selp.f64 	%fd12235, %fd8794, %fd8793, %p2289;
	add.f64 	%fd8795, %fd2599, 0d4000000000000000;
	{
	.reg .b32 %temp; 
	mov.b64 	{%temp, %r3160}, %fd8795;
	}
	and.b32  	%r3161, %r3160, 2146435072;
	setp.ne.s32 	%p2290, %r3161, 2146435072;
	@%p2290 bra 	$L__BB0_1768;
	setp.num.f64 	%p2291, %fd2599, %fd2599;
	@%p2291 bra 	$L__BB0_1766;
	mov.f64 	%fd8796, 0d4000000000000000;
	add.rn.f64 	%fd12235, %fd2599, %fd8796;
	bra.uni 	$L__BB0_1768;
$L__BB0_1730:
	setp.neu.f64 	%p2205, %fd2554, 0d7FF0000000000000;
	@%p2205 bra 	$L__BB0_1732;
	setp.lt.s32 	%p2206, %r628, 0;
	selp.b32 	%r3082, %r3059, %r285, %p2206;
	mov.b32 	%r3083, 0;
	mov.b64 	%fd12229, {%r3083, %r3082};
$L__BB0_1732:
	setp.lt.s32 	%p2207, %r681, 0;
	setp.eq.s32 	%p2208, %r284, 1062207488;
	setp.eq.f64 	%p2210, %fd2553, 0d3FF0000000000000;
	selp.f64 	%fd2559, 0d3FF0000000000000, %fd12229, %p2210;
	ld.global.f64 	%fd8558, [%rd182+720912];
	sub.f64 	%fd2560, %fd8558, %fd2549;
	{
	.reg .b32 %temp; 
	mov.b64 	{%temp, %r629}, %fd2560;
	}
	abs.f64 	%fd2561, %fd2560;
	{ // callseq 207, 0
	.param .b64 param0;
	st.param.f64 	[param0], %fd2561;
	.param .b64 param1;
	st.param.f64 	[param1], 0d4000000000000000;
	.param .b64 retval0;
	call.uni (retval0), 
	__internal_accurate_pow, 
	(
	param0, 
	param1
	);
	ld.param.f64 	%fd8559, [retval0];
	} // callseq 207
	setp.lt.s32 	%p2211, %r629, 0;
	neg.f64 	%fd8561, %fd8559;
	selp.f64 	%fd8562, %fd8561, %fd8559, %p2208;
	selp.f64 	%fd8563, %fd8562, %fd8559, %p2211;
	setp.eq.f64 	%p2212, %fd2560, 0d0000000000000000;
	selp.b32 	%r3084, %r629, 0, %p2208;
	or.b32  	%r3085, %r3084, 2146435072;
	selp.b32 	%r3086, %r3085, %r3084, %p2207;
	mov.b32 	%r3087, 0;
	mov.b64 	%fd8564, {%r3087, %r3086};
	selp.f64 	%fd12230, %fd8564, %fd8563, %p2212;
	add.f64 	%fd8565, %fd2560, 0d4000000000000000;
	{
	.reg .b32 %temp; 
	mov.b64 	{%temp, %r3088}, %fd8565;
	}
	and.b32  	%r3089, %r3088, 2146435072;
	setp.ne.s32 	%p2213, %r3089, 2146435072;
	@%p2213 bra 	$L__BB0_1737;
	setp.num.f64 	%p2214, %fd2560, %fd2560;
	@%p2214 bra 	$L__BB0_1735;
	mov.f64 	%fd8566, 0d4000000000000000;
	add.rn.f64 	%fd12230, %fd2560, %fd8566;
	bra.uni 	$L__BB0_1737;
$L__BB0_1735:
	setp.neu.f64 	%p2215, %fd2561, 0d7FF0000000000000;
	@%p2215 bra 	$L__BB0_1737;
	setp.lt.s32 	%p2216, %r629, 0;
	selp.b32 	%r3091, %r3059, %r285, %p2216;
	mov.b32 	%r3092, 0;
	mov.b64 	%fd12230, {%r3092, %r3091};
$L__BB0_1737:
	setp.lt.s32 	%p2217, %r681, 0;
	setp.eq.s32 	%p2218, %r284, 1062207488;
	setp.eq.f64 	%p2220, %fd2560, 0d3FF0000000000000;
	selp.f64 	%fd8567, 0d3FF0000000000000, %fd12230, %p2220;
	add.f64 	%fd2566, %fd2559, %fd8567;
	ld.global.f64 	%fd8568, [%rd182+720920];
	sub.f64 	%fd2567, %fd8568, %fd2550;
	{
	.reg .b32 %temp; 
	mov.b64 	{%temp, %r630}, %fd2567;
	}
	abs.f64 	%fd2568, %fd2567;
	{ // callseq 208, 0
	.param .b64 param0;
	st.param.f64 	[param0], %fd2568;
	.param .b64 param1;
	st.param.f64 	[param1], 0d4000000000000000;
	.param .b64 retval0;
	call.uni (retval0), 
	__internal_accurate_pow, 
	(
	param0, 
	param1
	);
	ld.param.f64 	%fd8569, [retval0];
	} // callseq 208
	setp.lt.s32 	%p2221, %r630, 0;
	neg.f64 	%fd8571, %fd8569;
	selp.f64 	%fd8572, %fd8571, %fd8569, %p2218;
	selp.f64 	%fd8573, %fd8572, %fd8569, %p2221;
	setp.eq.f64 	%p2222, %fd2567, 0d0000000000000000;
	selp.b32 	%r3093, %r630, 0, %p2218;
	or.b32  	%r3094, %r3093, 2146435072;
	selp.b32 	%r3095, %r3094, %r3093, %p2217;
	mov.b32 	%r3096, 0;
	mov.b64 	%fd8574, {%r3096, %r3095};
	selp.f64 	%fd12231, %fd8574, %fd8573, %p2222;
	add.f64 	%fd8575, %fd2567, 0d4000000000000000;
	{
	.reg .b32 %temp; 
	mov.b64 	{%temp, %r3097}, %fd8575;
	}
	and.b32  	%r3098, %r3097, 2146435072;
	setp.ne.s32 	%p2223, %r3098, 2146435072;
	@%p2223 bra 	$L__BB0_1742;
	setp.num.f64 	%p2224, %fd2567, %fd2567;
	@%p2224 bra 	$L__BB0_1740;
	mov.f64 	%fd8576, 0d4000000000000000;
	add.rn.f64 	%fd12231, %fd2567, %fd8576;
	bra.uni 	$L__BB0_1742;
$L__BB0_1740:
	setp.neu.f64 	%p2225, %fd2568, 0d7FF0000000000000;
	@%p2225 bra 	$L__BB0_1742;
	setp.lt.s32 	%p2226, %r630, 0;
	selp.b32 	%r3100, %r3059, %r285, %p2226;
	mov.b32 	%r3101, 0;
	mov.b64 	%fd12231, {%r3101, %r3100};
$L__BB0_1742:
	setp.lt.s32 	%p2227, %r681, 0;
	setp.eq.s32 	%p2228, %r284, 1062207488;
	setp.eq.f64 	%p2230, %fd2567, 0d3FF0000000000000;
	selp.f64 	%fd8577, 0d3FF0000000000000, %fd12231, %p2230;
	add.f64 	%fd2573, %fd2566, %fd8577;
	mad.lo.s64 	%rd183, %rd181, -40, %rd182;
	st.global.f64 	[%rd183+816952], %fd2573;
	ld.global.f64 	%fd2574, [%rd182+720904];
	{
	.reg .b32 %temp; 
	mov.b64 	{%temp, %r631}, %fd2574;
	}
	abs.f64 	%fd2575, %fd2574;
	{ // callseq 209, 0
	.param .b64 param0;
	st.param.f64 	[param0], %fd2575;
	.param .b64 param1;
	st.param.f64 	[param1], 0d4000000000000000;
	.param .b64 retval0;
	call.uni (retval0), 
	__internal_accurate_pow, 
	(
	param0, 
	param1
	);
	ld.param.f64 	%fd8578, [retval0];
	} // callseq 209
	setp.lt.s32 	%p2231, %r631, 0;
	neg.f64 	%fd8580, %fd8578;
	selp.f64 	%fd8581, %fd8580, %fd8578, %p2228;
	selp.f64 	%fd8582, %fd8581, %fd8578, %p2231;
	setp.eq.f64 	%p2232, %fd2574, 0d0000000000000000;
	selp.b32 	%r3102, %r631, 0, %p2228;
	or.b32  	%r3103, %r3102, 2146435072;
	selp.b32 	%r3104, %r3103, %r3102, %p2227;
	mov.b32 	%r3105, 0;
	mov.b64 	%fd8583, {%r3105, %r3104};
	selp.f64 	%fd12232, %fd8583, %fd8582, %p2232;
	add.f64 	%fd8584, %fd2574, 0d4000000000000000;
	{
	.reg .b32 %temp; 
	mov.b64 	{%temp, %r3106}, %fd8584;
	}
	and.b32  	%r3107, %r3106, 2146435072;
	setp.ne.s32 	%p2233, %r3107, 2146435072;
	@%p2233 bra 	$L__BB0_1747;
	setp.num.f64 	%p2234, %fd2574, %fd2574;
	@%p2234 bra 	$L__BB0_1745;
	mov.f64 	%fd8585, 0d4000000000000000;
	add.rn.f64 	%fd12232, %fd2574, %fd8585;
	bra.uni 	$L__BB0_1747;
$L__BB0_1745:
	setp.neu.f64 	%p2235, %fd2575, 0d7FF0000000000000;
	@%p2235 bra 	$L__BB0_1747;
	setp.lt.s32 	%p2236, %r631, 0;
	selp.b32 	%r3109, %r3059, %r285, %p2236;
	mov.b32 	%r3110, 0;
	mov.b64 	%fd12232, {%r3110, %r3109};
$L__BB0_1747:
	setp.lt.s32 	%p2237, %r681, 0;
	setp.eq.s32 	%p2238, %r284, 1062207488;
	setp.eq.f64 	%p2240, %fd2574, 0d3FF0000000000000;
	selp.f64 	%fd2580, 0d3FF0000000000000, %fd12232, %p2240;
	ld.global.f64 	%fd2581, [%rd182+720912];
	{
	.reg .b32 %temp; 
	mov.b64 	{%temp, %r632}, %fd2581;
	}
	abs.f64 	%fd2582, %fd2581;
	{ // callseq 210, 0
	.param .b64 param0;
	st.param.f64 	[param0], %fd2582;
	.param .b64 param1;
	st.param.f64 	[param1], 0d4000000000000000;
	.param .b64 retval0;
	call.uni (retval0), 
	__internal_accurate_pow, 
	(
	param0, 
	param1
	);
	ld.param.f64 	%fd8586, [retval0];
	} // callseq 210
	setp.lt.s32 	%p2241, %r632, 0;
	neg.f64 	%fd8588, %fd8586;
	selp.f64 	%fd8589, %fd8588, %fd8586, %p2238;
	selp.f64 	%fd8590, %fd8589, %fd8586, %p2241;
	setp.eq.f64 	%p2242, %fd2581, 0d0000000000000000;
	selp.b32 	%r3111, %r632, 0, %p2238;
	or.b32  	%r3112, %r3111, 2146435072;
	selp.b32 	%r3113, %r3112, %r3111, %p2237;
	mov.b32 	%r3114, 0;
	mov.b64 	%fd8591, {%r3114, %r3113};
	selp.f64 	%fd12233, %fd8591, %fd8590, %p2242;
	add.f64 	%fd8592, %fd2581, 0d4000000000000000;
	{
	.reg .b32 %temp; 
	mov.b64 	{%temp, %r3115}, %fd8592;
	}
	and.b32  	%r3116, %r3115, 2146435072;
	setp.ne.s32 	%p2243, %r3116, 2146435072;
	@%p2243 bra 	$L__BB0_1752;
	setp.num.f64 	%p2244, %fd2581, %fd2581;
	@%p2244 bra 	$L__BB0_1750;
	mov.f64 	%fd8593, 0d4000000000000000;
	add.rn.f64 	%fd12233, %fd2581, %fd8593;
	bra.uni 	$L__BB0_1752;
$L__BB0_1750:
	setp.neu.f64 	%p2245, %fd2582, 0d7FF0000000000000;
	@%p2245 bra 	$L__BB0_1752;
	setp.lt.s32 	%p2246, %r632, 0;
	selp.b32 	%r3118, %r3059, %r285, %p2246;
	mov.b32 	%r3119, 0;
	mov.b64 	%fd12233, {%r3119, %r3118};
$L__BB0_1752:
	setp.lt.s32 	%p2247, %r681, 0;
	setp.eq.s32 	%p2248, %r284, 1062207488;
	setp.eq.f64 	%p2250, %fd2581, 0d3FF0000000000000;
	selp.f64 	%fd8594, 0d3FF0000000000000, %fd12233, %p2250;
	add.f64 	%fd2587, %fd2580, %fd8594;
	ld.global.f64 	%fd2588, [%rd182+720920];
	{
	.reg .b32 %temp; 
	mov.b64 	{%temp, %r633}, %fd2588;
	}
	abs.f64 	%fd2589, %fd2588;
	{ // callseq 211, 0
	.param .b64 param0;
	st.param.f64 	[param0], %fd2589;
	.param .b64 param1;
	st.param.f64 	[param1], 0d4000000000000000;
	.param .b64 retval0;
	call.uni (retval0), 
	__internal_accurate_pow, 
	(
	param0, 
	param1
	);
	ld.param.f64 	%fd8595, [retval0];
	} // callseq 211
	setp.lt.s32 	%p2251, %r633, 0;
	neg.f64 	%fd8597, %fd8595;
	selp.f64 	%fd8598, %fd8597, %fd8595, %p2248;
	selp.f64 	%fd8599, %fd8598, %fd8595, %p2251;
	setp.eq.f64 	%p2252, %fd2588, 0d0000000000000000;
	selp.b32 	%r3120, %r633, 0, %p2248;
	or.b32  	%r3121, %r3120, 2146435072;
	selp.b32 	%r3122, %r3121, %r3120, %p2247;
	mov.b32 	%r3123, 0;
	mov.b64 	%fd8600, {%r3123, %r3122};
	selp.f64 	%fd12234, %fd8600, %fd8599, %p2252;
	add.f64 	%fd8601, %fd2588, 0d4000000000000000;
	{
	.reg .b32 %temp; 
	mov.b64 	{%temp, %r3124}, %fd8601;
	}
	and.b32  	%r3125, %r3124, 2146435072;
	setp.ne.s32 	%p2253, %r3125, 2146435072;
	@%p2253 bra 	$L__BB0_1757;
	setp.num.f64 	%p2254, %fd2588, %fd2588;
	@%p2254 bra 	$L__BB0_1755;
	mov.f64 	%fd8602, 0d4000000000000000;
	add.rn.f64 	%fd12234, %fd2588, %fd8602;
	bra.uni 	$L__BB0_1757;
$L__BB0_1755:
	setp.neu.f64 	%p2255, %fd2589, 0d7FF0000000000000;
	@%p2255 bra 	$L__BB0_1757;
	setp.lt.s32 	%p2256, %r633, 0;
	selp.b32 	%r3127, %r3059, %r285, %p2256;
	mov.b32 	%r3128, 0;
	mov.b64 	%fd12234, {%r3128, %r3127};
$L__BB0_1757:
	cvt.u32.u64 	%r3129, %rd181;
	setp.eq.f64 	%p2257, %fd2588, 0d3FF0000000000000;
	selp.f64 	%fd8603, 0d3FF0000000000000, %fd12234, %p2257;
	add.f64 	%fd8604, %fd2587, %fd8603;
	st.global.f64 	[%rd183+832960], %fd8604;
	st.global.f64 	[%rd183+848968], %fd2551;
	sqrt.rn.f64 	%fd8605, %fd2573;
	st.global.f64 	[%rd183+880984], %fd8605;
	sqrt.rn.f64 	%fd8606, %fd8604;
	st.global.f64 	[%rd183+864976], %fd8606;
	st.global.f64 	[%rd183+896992], %fd2552;
	ld.global.f64 	%fd8607, [%rd89+977032];
	neg.f64 	%fd8608, %fd8607;
	ld.global.u64 	%rd499, [%rd89+1065224];
	ld.f64 	%fd8609, [%rd499+152];
	add.f64 	%fd8610, %fd8604, %fd8609;
	div.rn.f64 	%fd8611, %fd8608, %fd8610;
	st.global.f64 	[%rd183+913000], %fd8611;
	ld.global.f64 	%fd8612, [%rd89+977040];
	neg.f64 	%fd8613, %fd8612;
	ld.global.u64 	%rd500, [%rd89+1065224];
	ld.f64 	%fd8614, [%rd500+256];
	add.f64 	%fd8615, %fd2573, %fd8614;
	div.rn.f64 	%fd8616, %fd8613, %fd8615;
	st.global.f64 	[%rd183+929008], %fd8616;
	ld.global.f64 	%fd8617, [%rd89+977048];
	neg.f64 	%fd8618, %fd8617;
	ld.global.u64 	%rd501, [%rd89+1065224];
	ld.f64 	%fd8619, [%rd501+256];
	add.f64 	%fd8620, %fd2551, %fd8619;
	div.rn.f64 	%fd8621, %fd8618, %fd8620;
	st.global.f64 	[%rd183+945016], %fd8621;
	mov.b64 	%rd502, 4607182418800017408;
	st.global.u64 	[%rd180+880984], %rd502;
	ld.global.u64 	%rd503, [%rd89+1065224];
	ld.f64 	%fd8622, [%rd503+96];
	add.f64 	%fd8623, %fd8622, %fd8622;
	ld.global.f64 	%fd8624, [%rd183+913000];
	div.rn.f64 	%fd8625, %fd8623, %fd8624;
	st.global.f64 	[%rd183+961024], %fd8625;
	div.rn.f64 	%fd8626, %fd8624, 0d3FF6A09E667F3BCD;
	fma.rn.f64 	%fd8627, %fd8625, %fd8625, 0d3FF0000000000000;
	sqrt.rn.f64 	%fd8628, %fd8627;
	add.f64 	%fd8629, %fd8628, 0d3FF0000000000000;
	sqrt.rn.f64 	%fd8630, %fd8629;
	mul.f64 	%fd8631, %fd8626, %fd8630;
	st.global.f64 	[%rd183+913000], %fd8631;
	ld.global.u64 	%rd504, [%rd89+1065224];
	ld.f64 	%fd8632, [%rd504+96];
	add.f64 	%fd8633, %fd8632, %fd8632;
	ld.global.f64 	%fd8634, [%rd183+929008];
	div.rn.f64 	%fd8635, %fd8633, %fd8634;
	st.global.f64 	[%rd183+961024], %fd8635;
	div.rn.f64 	%fd8636, %fd8634, 0d3FF6A09E667F3BCD;
	fma.rn.f64 	%fd8637, %fd8635, %fd8635, 0d3FF0000000000000;
	sqrt.rn.f64 	%fd8638, %fd8637;
	add.f64 	%fd8639, %fd8638, 0d3FF0000000000000;
	sqrt.rn.f64 	%fd8640, %fd8639;
	mul.f64 	%fd8641, %fd8636, %fd8640;
	st.global.f64 	[%rd183+929008], %fd8641;
	ld.global.u64 	%rd505, [%rd89+1065224];
	ld.f64 	%fd8642, [%rd505+96];
	add.f64 	%fd8643, %fd8642, %fd8642;
	ld.global.f64 	%fd8644, [%rd183+945016];
	div.rn.f64 	%fd8645, %fd8643, %fd8644;
	st.global.f64 	[%rd183+961024], %fd8645;
	div.rn.f64 	%fd8646, %fd8644, 0d3FF6A09E667F3BCD;
	fma.rn.f64 	%fd8647, %fd8645, %fd8645, 0d3FF0000000000000;
	sqrt.rn.f64 	%fd8648, %fd8647;
	add.f64 	%fd8649, %fd8648, 0d3FF0000000000000;
	sqrt.rn.f64 	%fd8650, %fd8649;
	mul.f64 	%fd8651, %fd8646, %fd8650;
	st.global.f64 	[%rd183+945016], %fd8651;
	mad.lo.s64 	%rd506, %rd181, 40, %rd183;
	ld.global.f64 	%fd8652, [%rd182+720928];
	ld.global.f64 	%fd8653, [%rd182+720936];
	ld.global.f64 	%fd8654, [%rd182+720944];
	st.global.f64 	[%rd506+624856], %fd8652;
	st.global.f64 	[%rd506+624864], %fd8653;
	st.global.f64 	[%rd506+624872], %fd8654;
	ld.global.f64 	%fd8655, [%rd183+913000];
	ld.global.f64 	%fd8656, [%rd182+720904];
	mul.f64 	%fd8657, %fd8655, %fd8656;
	ld.global.f64 	%fd8658, [%rd182+720912];
	mul.f64 	%fd8659, %fd8655, %fd8658;
	ld.global.f64 	%fd8660, [%rd182+720920];
	mul.f64 	%fd8661, %fd8655, %fd8660;
	ld.global.f64 	%fd8662, [%rd183+864976];
	div.rn.f64 	%fd8663, %fd8657, %fd8662;
	div.rn.f64 	%fd8664, %fd8659, %fd8662;
	div.rn.f64 	%fd8665, %fd8661, %fd8662;
	sub.f64 	%fd8666, %fd8656, %fd2548;
	sub.f64 	%fd8667, %fd8658, %fd2549;
	sub.f64 	%fd8668, %fd8660, %fd2550;
	ld.global.f64 	%fd8669, [%rd183+929008];
	mul.f64 	%fd8670, %fd8666, %fd8669;
	mul.f64 	%fd8671, %fd8667, %fd8669;
	mul.f64 	%fd8672, %fd8669, %fd8668;
	ld.global.f64 	%fd8673, [%rd183+880984];
	div.rn.f64 	%fd8674, %fd8670, %fd8673;
	div.rn.f64 	%fd8675, %fd8671, %fd8673;
	div.rn.f64 	%fd8676, %fd8672, %fd8673;
	add.f64 	%fd8677, %fd8663, %fd8674;
	add.f64 	%fd8678, %fd8664, %fd8675;
	add.f64 	%fd8679, %fd8665, %fd8676;
	ld.global.f64 	%fd8680, [%rd183+945016];
	mul.f64 	%fd8681, %fd2548, %fd8680;
	mul.f64 	%fd8682, %fd2549, %fd8680;
	mul.f64 	%fd8683, %fd2550, %fd8680;
	ld.global.f64 	%fd8684, [%rd183+896992];
	div.rn.f64 	%fd8685, %fd8681, %fd8684;
	div.rn.f64 	%fd8686, %fd8682, %fd8684;
	div.rn.f64 	%fd8687, %fd8683, %fd8684;
	add.f64 	%fd8688, %fd8677, %fd8685;
	add.f64 	%fd8689, %fd8678, %fd8686;
	add.f64 	%fd8690, %fd8679, %fd8687;
	st.global.f64 	[%rd182+624880], %fd8688;
	st.global.f64 	[%rd182+624888], %fd8689;
	st.global.f64 	[%rd182+624896], %fd8690;
	add.s32 	%r4352, %r3129, 1;
	setp.eq.s32 	%p2258, %r4352, %r4351;
	@%p2258 bra 	$L__BB0_1722;
	bra.uni 	$L__BB0_1719;
$L__BB0_1758:
	setp.lt.s32 	%p2346, %r624, 1;
	@%p2346 bra 	$L__BB0_1761;
	mov.b32 	%r4355, 0;
$L__BB0_1760:
	mul.wide.u32 	%rd524, %r4355, 48;
	add.s64 	%rd525, %rd89, %rd524;
	ld.global.u64 	%rd526, [%rd89+1065224];
	ld.f64 	%fd8930, [%rd526+192568];
	ld.global.f64 	%fd8931, [%rd525+624856];
	mul.f64 	%fd8932, %fd8930, %fd8931;
	ld.global.f64 	%fd8933, [%rd525+624864];
	mul.f64 	%fd8934, %fd8930, %fd8933;
	ld.global.f64 	%fd8935, [%rd525+624872];
	mul.f64 	%fd8936, %fd8930, %fd8935;
	ld.global.f64 	%fd8937, [%rd525+624880];
	mul.f64 	%fd8938, %fd8930, %fd8937;
	ld.global.f64 	%fd8939, [%rd525+624888];
	mul.f64 	%fd8940, %fd8930, %fd8939;
	ld.global.f64 	%fd8941, [%rd525+624896];
	mul.f64 	%fd8942, %fd8930, %fd8941;
	div.rn.f64 	%fd8943, %fd8932, 0d4008000000000000;
	div.rn.f64 	%fd8944, %fd8934, 0d4008000000000000;
	div.rn.f64 	%fd8945, %fd8936, 0d4008000000000000;
	div.rn.f64 	%fd8946, %fd8938, 0d4008000000000000;
	div.rn.f64 	%fd8947, %fd8940, 0d4008000000000000;
	div.rn.f64 	%fd8948, %fd8942, 0d4008000000000000;
	ld.global.f64 	%fd8949, [%rd525+528808];
	ld.global.f64 	%fd8950, [%rd525+528816];
	ld.global.f64 	%fd8951, [%rd525+528824];
	add.f64 	%fd8952, %fd8943, %fd8949;
	add.f64 	%fd8953, %fd8944, %fd8950;
	add.f64 	%fd8954, %fd8945, %fd8951;
	ld.global.f64 	%fd8955, [%rd525+528832];
	ld.global.f64 	%fd8956, [%rd525+528840];
	ld.global.f64 	%fd8957, [%rd525+528848];
	add.f64 	%fd8958, %fd8946, %fd8955;
	add.f64 	%fd8959, %fd8947, %fd8956;
	add.f64 	%fd8960, %fd8948, %fd8957;
	st.global.f64 	[%rd525+528808], %fd8952;
	st.global.f64 	[%rd525+528816], %fd8953;
	st.global.f64 	[%rd525+528824], %fd8954;
	st.global.f64 	[%rd525+528832], %fd8958;
	st.global.f64 	[%rd525+528840], %fd8959;
	st.global.f64 	[%rd525+528848], %fd8960;
	ld.global.u64 	%rd527, [%rd89+1065224];
	add.s64 	%rd528, %rd527, %rd524;
	ld.f64 	%fd8961, [%rd527+192568];
	mul.f64 	%fd8962, %fd8961, %fd8931;
	mul.f64 	%fd8963, %fd8961, %fd8933;
	mul.f64 	%fd8964, %fd8961, %fd8935;
	mul.f64 	%fd8965, %fd8961, %fd8937;
	mul.f64 	%fd8966, %fd8961, %fd8939;
	mul.f64 	%fd8967, %fd8961, %fd8941;
	ld.f64 	%fd8968, [%rd528+336];
	ld.f64 	%fd8969, [%rd528+344];
	ld.f64 	%fd8970, [%rd528+352];
	fma.rn.f64 	%fd8971, %fd8962, 0d3FE0000000000000, %fd8968;
	fma.rn.f64 	%fd8972, %fd8963, 0d3FE0000000000000, %fd8969;
	fma.rn.f64 	%fd8973, %fd8964, 0d3FE0000000000000, %fd8970;
	ld.f64 	%fd8974, [%rd528+360];
	ld.f64 	%fd8975, [%rd528+368];
	ld.f64 	%fd8976, [%rd528+376];
	fma.rn.f64 	%fd8977, %fd8965, 0d3FE0000000000000, %fd8974;
	fma.rn.f64 	%fd8978, %fd8966, 0d3FE0000000000000, %fd8975;
	fma.rn.f64 	%fd8979, %fd8967, 0d3FE0000000000000, %fd8976;
	st.global.f64 	[%rd525+720904], %fd8971;
	st.global.f64 	[%rd525+720912], %fd8972;
	st.global.f64 	[%rd525+720920], %fd8973;
	st.global.f64 	[%rd525+720928], %fd8977;
	st.global.f64 	[%rd525+720936], %fd8978;
	st.global.f64 	[%rd525+720944], %fd8979;
	add.s32 	%r4355, %r4355, 1;
	setp.ne.s32 	%p2347, %r4355, %r624;
	@%p2347 bra 	$L__BB0_1760;
$L__BB0_1761:
	ld.global.u64 	%rd529, [%rd89+1065224];
	ld.u32 	%r3213, [%rd529+192432];
	cvt.u64.u32 	%rd190, %r3213;
	mul.wide.s32 	%rd530, %r3213, 48;
	add.s64 	%rd191, %rd89, %rd530;
	ld.global.f64 	%fd2640, [%rd191+720904];
	ld.global.f64 	%fd2641, [%rd191+720912];
	ld.global.f64 	%fd2642, [%rd191+720920];
	setp.lt.s32 	%p2348, %r3213, 1;
	@%p2348 bra 	$L__BB0_1794;
	setp.lt.s32 	%p2349, %r681, 0;
	setp.eq.s32 	%p2350, %r284, 1062207488;
	{
	.reg .b32 %temp; 
	mov.b64 	{%temp, %r3215}, %fd2640;
	}
	abs.f64 	%fd8980, %fd2640;
	{ // callseq 221, 0
	.param .b64 param0;
	st.param.f64 	[param0], %fd8980;
	.param .b64 param1;
	st.param.f64 	[param1], 0d4000000000000000;
	.param .b64 retval0;
	call.uni (retval0), 
	__internal_accurate_pow, 
	(
	param0, 
	param1
	);
	ld.param.f64 	%fd8981, [retval0];
	} // callseq 221
	setp.lt.s32 	%p2352, %r3215, 0;
	neg.f64 	%fd8983, %fd8981;
	selp.f64 	%fd8984, %fd8983, %fd8981, %p2350;
	selp.f64 	%fd8985, %fd8984, %fd8981, %p2352;
	setp.eq.f64 	%p2353, %fd2640, 0d0000000000000000;
	selp.b32 	%r3216, %r3215, 0, %p2350;
	or.b32  	%r3217, %r3216, 2146435072;
	selp.b32 	%r3218, %r3217, %r3216, %p2349;
	mov.b32 	%r4356, 0;
	mov.b64 	%fd8986, {%r4356, %r3218};
	add.f64 	%fd8987, %fd2640, 0d4000000000000000;
	{
	.reg .b32 %temp; 
	mov.b64 	{%temp, %r3219}, %fd8987;
	}
	and.b32  	%r3220, %r3219, 2146435072;
	setp.eq.s32 	%p2354, %r3220, 2146435072;
	setp.nan.f64 	%p2355, %fd2640, %fd2640;
	setp.neu.f64 	%p2356, %fd8980, 0d7FF0000000000000;
	and.b32  	%r3221, %r681, 2147483647;
	setp.ne.s32 	%p2357, %r3221, 1071644672;
	and.pred  	%p18, %p2350, %p2357;
	selp.b32 	%r3222, %r286, %r285, %p18;
	selp.b32 	%r3223, %r3222, %r285, %p2352;
	mov.b64 	%fd8988, {%r4356, %r3223};
	mov.f64 	%fd8989, 0d4000000000000000;
	add.rn.f64 	%fd8990, %fd2640, %fd8989;
	setp.eq.f64 	%p2359, %fd2640, 0d3FF0000000000000;
	{
	.reg .b32 %temp; 
	mov.b64 	{%temp, %r3224}, %fd2641;
	}
	abs.f64 	%fd8991, %fd2641;
	{ // callseq 222, 0
	.param .b64 param0;
	st.param.f64 	[param0], %fd8991;
	.param .b64 param1;
	st.param.f64 	[param1], 0d4000000000000000;
	.param .b64 retval0;
	call.uni (retval0), 
	__internal_accurate_pow, 
	(
	param0, 
	param1
	);
	ld.param.f64 	%fd8992, [retval0];
	} // callseq 222
	setp.lt.s32 	%p2360, %r3224, 0;
	neg.f64 	%fd8994, %fd8992;
	selp.f64 	%fd8995, %fd8994, %fd8992, %p2350;
	selp.f64 	%fd8996, %fd8995, %fd8992, %p2360;
	setp.eq.f64 	%p2361, %fd2641, 0d0000000000000000;
	selp.b32 	%r3225, %r3224, 0, %p2350;
	or.b32  	%r3226, %r3225, 2146435072;
	selp.b32 	%r3227, %r3226, %r3225, %p2349;
	mov.b64 	%fd8997, {%r4356, %r3227};
	add.f64 	%fd8998, %fd2641, 0d4000000000000000;
	{
	.reg .b32 %temp; 
	mov.b64 	{%temp, %r3228}, %fd8998;
	}
	and.b32  	%r3229, %r3228, 2146435072;
	setp.eq.s32 	%p2362, %r3229, 2146435072;
	setp.nan.f64 	%p2363, %fd2641, %fd2641;
	setp.neu.f64 	%p2364, %fd8991, 0d7FF0000000000000;
	selp.b32 	%r3230, %r3222, %r285, %p2360;
	mov.b64 	%fd8999, {%r4356, %r3230};
	add.rn.f64 	%fd9000, %fd2641, %fd8989;
	setp.eq.f64 	%p2365, %fd2641, 0d3FF0000000000000;
	{
	.reg .b32 %temp; 
	mov.b64 	{%temp, %r3231}, %fd2642;
	}
	abs.f64 	%fd9001, %fd2642;
	{ // callseq 223, 0
	.param .b64 param0;
	st.param.f64 	[param0], %fd9001;
	.param .b64 param1;
	st.param.f64 	[param1], 0d4000000000000000;
	.param .b64 retval0;
	call.uni (retval0), 
	__internal_accurate_pow, 
	(
	param0, 
	param1
	);
	ld.param.f64 	%fd9002, [retval0];
	} // callseq 223
	setp.lt.s32 	%p2366, %r3231, 0;
	neg.f64 	%fd9004, %fd9002;
	selp.f64 	%fd9005, %fd9004, %fd9002, %p2350;
	selp.f64 	%fd9006, %fd9005, %fd9002, %p2366;
	setp.eq.f64 	%p2367, %fd2642, 0d0000000000000000;
	selp.b32 	%r3232, %r3231, 0, %p2350;
	or.b32  	%r3233, %r3232, 2146435072;
	selp.b32 	%r3234, %r3233, %r3232, %p2349;
	mov.b64 	%fd9007, {%r4356, %r3234};
	add.f64 	%fd9008, %fd2642, 0d4000000000000000;
	{
	.reg .b32 %temp; 
	mov.b64 	{%temp, %r3235}, %fd9008;
	}
	and.b32  	%r3236, %r3235, 2146435072;
	setp.eq.s32 	%p2368, %r3236, 2146435072;
	setp.nan.f64 	%p2369, %fd2642, %fd2642;
	setp.neu.f64 	%p2370, %fd9001, 0d7FF0000000000000;
	selp.b32 	%r3237, %r3222, %r285, %p2366;
	mov.b64 	%fd9009, {%r4356, %r3237};
	add.rn.f64 	%fd9010, %fd2642, %fd8989;
	setp.eq.f64 	%p2371, %fd2642, 0d3FF0000000000000;
	mad.lo.s64 	%rd192, %rd190, -40, %rd191;
	selp.f64 	%fd9011, %fd8986, %fd8985, %p2353;
	selp.f64 	%fd9012, %fd8990, %fd9011, %p2355;
	selp.f64 	%fd9013, %fd9012, %fd8988, %p2356;
	selp.f64 	%fd9014, %fd9013, %fd9011, %p2354;
	selp.f64 	%fd9015, 0d3FF0000000000000, %fd9014, %p2359;
	selp.f64 	%fd9016, %fd8997, %fd8996, %p2361;
	selp.f64 	%fd9017, %fd9000, %fd9016, %p2363;
	selp.f64 	%fd9018, %fd9017, %fd8999, %p2364;
	selp.f64 	%fd9019, %fd9018, %fd9016, %p2362;
	selp.f64 	%fd9020, 0d3FF0000000000000, %fd9019, %p2365;
	add.f64 	%fd9021, %fd9015, %fd9020;
	selp.f64 	%fd9022, %fd9007, %fd9006, %p2367;
	selp.f64 	%fd9023, %fd9010, %fd9022, %p2369;
	selp.f64 	%fd9024, %fd9023, %fd9009, %p2370;
	selp.f64 	%fd9025, %fd9024, %fd9022, %p2368;
	selp.f64 	%fd9026, 0d3FF0000000000000, %fd9025, %p2371;
	add.f64 	%fd2643, %fd9021, %fd9026;
	sqrt.rn.f64 	%fd2644, %fd2643;
$L__BB0_1763:
	setp.lt.s32 	%p2372, %r681, 0;
	setp.eq.s32 	%p2373, %r284, 1062207488;
	cvt.u64.u32 	%rd193, %r4356;
	mul.wide.u32 	%rd531, %r4356, 48;
	add.s64 	%rd194, %rd89, %rd531;
	ld.global.f64 	%fd9027, [%rd194+720904];
	sub.f64 	%fd2645, %fd9027, %fd2640;
	{
	.reg .b32 %temp; 
	mov.b64 	{%temp, %r648}, %fd2645;
	}
	abs.f64 	%fd2646, %fd2645;
	{ // callseq 224, 0
	.param .b64 param0;
	st.param.f64 	[param0], %fd2646;
	.param .b64 param1;
	st.param.f64 	[param1], 0d4000000000000000;
	.param .b64 retval0;
	call.uni (retval0), 
	__internal_accurate_pow, 
	(
	param0, 
	param1
	);
	ld.param.f64 	%fd9028, [retval0];
	} // callseq 224
	setp.lt.s32 	%p2375, %r648, 0;
	neg.f64 	%fd9030, %fd9028;
	selp.f64 	%fd9031, %fd9030, %fd9028, %p2373;
	selp.f64 	%fd9032, %fd9031, %fd9028, %p2375;
	setp.eq.f64 	%p2376, %fd2645, 0d0000000000000000;
	selp.b32 	%r3238, %r648, 0, %p2373;
	or.b32  	%r3239, %r3238, 2146435072;
	selp.b32 	%r3240, %r3239, %r3238, %p2372;
	mov.b32 	%r3241, 0;
	mov.b64 	%fd9033, {%r3241, %r3240};
	selp.f64 	%fd12241, %fd9033, %fd9032, %p2376;
	add.f64 	%fd9034, %fd2645, 0d4000000000000000;
	{
	.reg .b32 %temp; 
	mov.b64 	{%temp, %r3242}, %fd9034;
	}
	and.b32  	%r3243, %r3242, 2146435072;
	setp.ne.s32 	%p2377, %r3243, 2146435072;
	@%p2377 bra 	$L__BB0_1804;
	setp.num.f64 	%p2378, %fd2645, %fd2645;
	@%p2378 bra 	$L__BB0_1802;
	mov.f64 	%fd9035, 0d4000000000000000;
	add.rn.f64 	%fd12241, %fd2645, %fd9035;
	bra.uni 	$L__BB0_1804;
$L__BB0_1766:
	setp.neu.f64 	%p2292, %fd2600, 0d7FF0000000000000;
	@%p2292 bra 	$L__BB0_1768;
	setp.lt.s32 	%p2293, %r638, 0;
	selp.b32 	%r3163, %r3140, %r285, %p2293;
	mov.b32 	%r3164, 0;
	mov.b64 	%fd12235, {%r3164, %r3163};
$L__BB0_1768:
	setp.lt.s32 	%p2294, %r681, 0;
	setp.eq.s32 	%p2295, %r284, 1062207488;
	setp.eq.f64 	%p2297, %fd2599, 0d3FF0000000000000;
	selp.f64 	%fd2605, 0d3FF0000000000000, %fd12235, %p2297;
	ld.global.f64 	%fd8797, [%rd188+720912];
	sub.f64 	%fd2606, %fd8797, %fd2595;
	{
	.reg .b32 %temp; 
	mov.b64 	{%temp, %r639}, %fd2606;
	}
	abs.f64 	%fd2607, %fd2606;
	{ // callseq 216, 0
	.param .b64 param0;
	st.param.f64 	[param0], %fd2607;
	.param .b64 param1;
	st.param.f64 	[param1], 0d4000000000000000;
	.param .b64 retval0;
	call.uni (retval0), 
	__internal_accurate_pow, 
	(
	param0, 
	param1
	);
	ld.param.f64 	%fd8798, [retval0];
	} // callseq 216
	setp.lt.s32 	%p2298, %r639, 0;
	neg.f64 	%fd8800, %fd8798;
	selp.f64 	%fd8801, %fd8800, %fd8798, %p2295;
	selp.f64 	%fd8802, %fd8801, %fd8798, %p2298;
	setp.eq.f64 	%p2299, %fd2606, 0d0000000000000000;
	selp.b32 	%r3165, %r639, 0, %p2295;
	or.b32  	%r3166, %r3165, 2146435072;
	selp.b32 	%r3167, %r3166, %r3165, %p2294;
	mov.b32 	%r3168, 0;
	mov.b64 	%fd8803, {%r3168, %r3167};
	selp.f64 	%fd12236, %fd8803, %fd8802, %p2299;
	add.f64 	%fd8804, %fd2606, 0d4000000000000000;
	{
	.reg .b32 %temp; 
	mov.b64 	{%temp, %r3169}, %fd8804;
	}
	and.b32  	%r3170, %r3169, 2146435072;
	setp.ne.s32 	%p2300, %r3170, 2146435072;
	@%p2300 bra 	$L__BB0_1773;
	setp.num.f64 	%p2301, %fd2606, %fd2606;
	@%p2301 bra 	$L__BB0_1771;
	mov.f64 	%fd8805, 0d4000000000000000;
	add.rn.f64 	%fd12236, %fd2606, %fd8805;
	bra.uni 	$L__BB0_1773;
$L__BB0_1771:
	setp.neu.f64 	%p2302, %fd2607, 0d7FF0000000000000;
	@%p2302 bra 	$L__BB0_1773;
	setp.lt.s32 	%p2303, %r639, 0;
	selp.b32 	%r3172, %r3140, %r285, %p2303;
	mov.b32 	%r3173, 0;
	mov.b64 	%fd12236, {%r3173, %r3172};
$L__BB0_1773:
	setp.lt.s32 	%p2304, %r681, 0;
	setp.eq.s32 	%p2305, %r284, 1062207488;
	setp.eq.f64 	%p2307, %fd2606, 0d3FF0000000000000;
	selp.f64 	%fd8806, 0d3FF0000000000000, %fd12236, %p2307;
	add.f64 	%fd2612, %fd2605, %fd8806;
	ld.global.f64 	%fd8807, [%rd188+720920];
	sub.f64 	%fd2613, %fd8807, %fd2596;
	{
	.reg .b32 %temp; 
	mov.b64 	{%temp, %r640}, %fd2613;
	}
	abs.f64 	%fd2614, %fd2613;
	{ // callseq 217, 0
	.param .b64 param0;
	st.param.f64 	[param0], %fd2614;
	.param .b64 param1;
	st.param.f64 	[param1], 0d4000000000000000;
	.param .b64 retval0;
	call.uni (retval0), 
	__internal_accurate_pow, 
	(
	param0, 
	param1
	);
	ld.param.f64 	%fd8808, [retval0];
	} // callseq 217
	setp.lt.s32 	%p2308, %r640, 0;
	neg.f64 	%fd8810, %fd8808;
	selp.f64 	%fd8811, %fd8810, %fd8808, %p2305;
	selp.f64 	%fd8812, %fd8811, %fd8808, %p2308;
	setp.eq.f64 	%p2309, %fd2613, 0d0000000000000000;
	selp.b32 	%r3174, %r640, 0, %p2305;
	or.b32  	%r3175, %r3174, 2146435072;
	selp.b32 	%r3176, %r3175, %r3174, %p2304;
	mov.b32 	%r3177, 0;
	mov.b64 	%fd8813, {%r3177, %r3176};
	selp.f64 	%fd12237, %fd8813, %fd8812, %p2309;
	add.f64 	%fd8814, %fd2613, 0d4000000000000000;
	{
	.reg .b32 %temp; 
	mov.b64 	{%temp, %r3178}, %fd8814;
	}
	and.b32  	%r3179, %r3178, 2146435072;
	setp.ne.s32 	%p2310, %r3179, 2146435072;
	@%p2310 bra 	$L__BB0_1778;
	setp.num.f64 	%p2311, %fd2613, %fd2613;
	@%p2311 bra 	$L__BB0_1776;
	mov.f64 	%fd8815, 0d4000000000000000;
	add.rn.f64 	%fd12237, %fd2613, %fd8815;
	bra.uni 	$L__BB0_1778;
$L__BB0_1776:
	setp.neu.f64 	%p2312, %fd2614, 0d7FF0000000000000;
	@%p2312 bra 	$L__BB0_1778;
	setp.lt.s32 	%p2313, %r640, 0;
	selp.b32 	%r3181, %r3140, %r285, %p2313;
	mov.b32 	%r3182, 0;
	mov.b64 	%fd12237, {%r3182, %r3181};
$L__BB0_1778:
	setp.lt.s32 	%p2314, %r681, 0;
	setp.eq.s32 	%p2315, %r284, 1062207488;
	setp.eq.f64 	%p2317, %fd2613, 0d3FF0000000000000;
	selp.f64 	%fd8816, 0d3FF0000000000000, %fd12237, %p2317;
	add.f64 	%fd2619, %fd2612, %fd8816;
	mad.lo.s64 	%rd189, %rd187, -40, %rd188;
	st.global.f64 	[%rd189+816952], %fd2619;
	ld.global.f64 	%fd2620, [%rd188+720904];
	{
	.reg .b32 %temp; 
	mov.b64 	{%temp, %r641}, %fd2620;
	}
	abs.f64 	%fd2621, %fd2620;
	{ // callseq 218, 0
	.param .b64 param0;
	st.param.f64 	[param0], %fd2621;
	.param .b64 param1;
	st.param.f64 	[param1], 0d4000000000000000;
	.param .b64 retval0;
	call.uni (retval0), 
	__internal_accurate_pow, 
	(
	param0, 
	param1
	);
	ld.param.f64 	%fd8817, [retval0];
	} // callseq 218
	setp.lt.s32 	%p2318, %r641, 0;
	neg.f64 	%fd8819, %fd8817;
	selp.f64 	%fd8820, %fd8819, %fd8817, %p2315;
	selp.f64 	%fd8821, %fd8820, %fd8817, %p2318;
	setp.eq.f64 	%p2319, %fd2620, 0d0000000000000000;
	selp.b32 	%r3183, %r641, 0, %p2315;
	or.b32  	%r3184, %r3183, 2146435072;
	selp.b32 	%r3185, %r3184, %r3183, %p2314;
	mov.b32 	%r3186, 0;
	mov.b64 	%fd8822, {%r3186, %r3185};
	selp.f64 	%fd12238, %fd8822, %fd8821, %p2319;
	add.f64 	%fd8823, %fd2620, 0d4000000000000000;
	{
	.reg .b32 %temp; 
	mov.b64 	{%temp, %r3187}, %fd8823;
	}
	and.b32  	%r3188, %r3187, 2146435072;
	setp.ne.s32 	%p2320, %r3188, 2146435072;
	@%p2320 bra 	$L__BB0_1783;
	setp.num.f64 	%p2321, %fd2620, %fd2620;
	@%p2321 bra 	$L__BB0_1781;
	mov.f64 	%fd8824, 0d4000000000000000;
	add.rn.f64 	%fd12238, %fd2620, %fd8824;
	bra.uni 	$L__BB0_1783;
$L__BB0_1781:
	setp.neu.f64 	%p2322, %fd2621, 0d7FF0000000000000;
	@%p2322 bra 	$L__BB0_1783;
	setp.lt.s32 	%p2323, %r641, 0;
	selp.b32 	%r3190, %r3140, %r285, %p2323;
	mov.b32 	%r3191, 0;
	mov.b64 	%fd12238, {%r3191, %r3190};
$L__BB0_1783:
	setp.lt.s32 	%p2324, %r681, 0;
	setp.eq.s32 	%p2325, %r284, 1062207488;
	setp.eq.f64 	%p2327, %fd2620, 0d3FF0000000000000;
	selp.f64 	%fd2626, 0d3FF0000000000000, %fd12238, %p2327;
	ld.global.f64 	%fd2627, [%rd188+720912];
	{
	.reg .b32 %temp; 
	mov.b64 	{%temp, %r642}, %fd2627;
	}
	abs.f64 	%fd2628, %fd2627;
	{ // callseq 219, 0
	.param .b64 param0;
	st.param.f64 	[param0], %fd2628;
	.param .b64 param1;
	st.param.f64 	[param1], 0d4000000000000000;
	.param .b64 retval0;
	call.uni (retval0), 
	__internal_accurate_pow, 
	(
	param0, 
	param1
	);
	ld.param.f64 	%fd8825, [retval0];
	} // callseq 219
	setp.lt.s32 	%p2328, %r642, 0;
	neg.f64 	%fd8827, %fd8825;
	selp.f64 	%fd8828, %fd8827, %fd8825, %p2325;
	selp.f64 	%fd8829, %fd8828, %fd8825, %p2328;
	setp.eq.f64 	%p2329, %fd2627, 0d0000000000000000;
	selp.b32 	%r3192, %r642, 0, %p2325;
	or.b32  	%r3193, %r3192, 2146435072;
	selp.b32 	%r3194, %r3193, %r3192, %p2324;
	mov.b32 	%r3195, 0;
	mov.b64 	%fd8830, {%r3195, %r3194};
	selp.f64 	%fd12239, %fd8830, %fd8829, %p2329;
	add.f64 	%fd8831, %fd2627, 0d4000000000000000;
	{
	.reg .b32 %temp; 
	mov.b64 	{%temp, %r3196}, %fd8831;
	}
	and.b32  	%r3197, %r3196, 2146435072;
	setp.ne.s32 	%p2330, %r3197, 2146435072;
	@%p2330 bra 	$L__BB0_1788;
	setp.num.f64 	%p2331, %fd2627, %fd2627;
	@%p2331 bra 	$L__BB0_1786;
	mov.f64 	%fd8832, 0d4000000000000000;
	add.rn.f64 	%fd12239, %fd2627, %fd8832;
	bra.uni 	$L__BB0_1788;
$L__BB0_1786:
	setp.neu.f64 	%p2332, %fd2628, 0d7FF0000000000000;
	@%p2332 bra 	$L__BB0_1788;
	setp.lt.s32 	%p2333, %r642, 0;
	selp.b32 	%r3199, %r3140, %r285, %p2333;
	mov.b32 	%r3200, 0;
	mov.b64 	%fd12239, {%r3200, %r3199};
$L__BB0_1788:
	setp.lt.s32 	%p2334, %r681, 0;
	setp.eq.s32 	%p2335, %r284, 1062207488;
	setp.eq.f64 	%p2337, %fd2627, 0d3FF0000000000000;
	selp.f64 	%fd8833, 0d3FF0000000000000, %fd12239, %p2337;
	add.f64 	%fd2633, %fd2626, %fd8833;
	ld.global.f64 	%fd2634, [%rd188+720920];
	{
	.reg .b32 %temp; 
	mov.b64 	{%temp, %r643}, %fd2634;
	}
	abs.f64 	%fd2635, %fd2634;
	{ // callseq 220, 0
	.param .b64 param0;
	st.param.f64 	[param0], %fd2635;
	.param .b64 param1;
	st.param.f64 	[param1], 0d4000000000000000;
	.param .b64 retval0;
	call.uni (retval0), 
	__internal_accurate_pow, 
	(
	param0, 
	param1
	);
	ld.param.f64 	%fd8834, [retval0];
	} // callseq 220
	setp.lt.s32 	%p2338, %r643, 0;
	neg.f64 	%fd8836, %fd8834;
	selp.f64 	%fd8837, %fd8836, %fd8834, %p2335;
	selp.f64 	%fd8838, %fd8837, %fd8834, %p2338;
	setp.eq.f64 	%p2339, %fd2634, 0d0000000000000000;
	selp.b32 	%r3201, %r643, 0, %p2335;
	or.b32  	%r3202, %r3201, 2146435072;
	selp.b32 	%r3203, %r3202, %r3201, %p2334;
	mov.b32 	%r3204, 0;
	mov.b64 	%fd8839, {%r3204, %r3203};
	selp.f64 	%fd12240, %fd8839, %fd8838, %p2339;
	add.f64 	%fd8840, %fd2634, 0d4000000000000000;
	{
	.reg .b32 %temp; 
	mov.b64 	{%temp, %r3205}, %fd8840;
	}
	and.b32  	%r3206, %r3205, 2146435072;
	setp.ne.s32 	%p2340, %r3206, 2146435072;
	@%p2340 bra 	$L__BB0_1793;
	setp.num.f64 	%p2341, %fd2634, %fd2634;
	@%p2341 bra 	$L__BB0_1791;
	mov.f64 	%fd8841, 0d4000000000000000;
	add.rn.f64 	%fd12240, %fd2634, %fd8841;
	bra.uni 	$L__BB0_1793;
$L__BB0_1791:
	setp.neu.f64 	%p2342, %fd2635, 0d7FF0000000000000;
	@%p2342 bra 	$L__BB0_1793;
	setp.lt.s32 	%p2343, %r643, 0;
	selp.b32 	%r3208, %r3140, %r285, %p2343;
	mov.b32 	%r3209, 0;
	mov.b64 	%fd12240, {%r3209, %r3208};
$L__BB0_1793:
	cvt.u32.u64 	%r3210, %rd187;
	cvt.u32.u64 	%r3211, %rd184;
	setp.eq.f64 	%p2344, %fd2634, 0d3FF0000000000000;
	selp.f64 	%fd8842, 0d3FF0000000000000, %fd12240, %p2344;
	add.f64 	%fd8843, %fd2633, %fd8842;
	st.global.f64 	[%rd189+832960], %fd8843;
	st.global.f64 	[%rd189+848968], %fd2597;
	sqrt.rn.f64 	%fd8844, %fd2619;
	st.global.f64 	[%rd189+880984], %fd8844;
	sqrt.rn.f64 	%fd8845, %fd8843;
	st.global.f64 	[%rd189+864976], %fd8845;
	st.global.f64 	[%rd189+896992], %fd2598;
	ld.global.f64 	%fd8846, [%rd89+977032];
	neg.f64 	%fd8847, %fd8846;
	ld.global.u64 	%rd516, [%rd89+1065224];
	ld.f64 	%fd8848, [%rd516+152];
	add.f64 	%fd8849, %fd8843, %fd8848;
	div.rn.f64 	%fd8850, %fd8847, %fd8849;
	st.global.f64 	[%rd189+913000], %fd8850;
	ld.global.f64 	%fd8851, [%rd89+977040];
	neg.f64 	%fd8852, %fd8851;
	ld.global.u64 	%rd517, [%rd89+1065224];
	ld.f64 	%fd8853, [%rd517+256];
	add.f64 	%fd8854, %fd2619, %fd8853;
	div.rn.f64 	%fd8855, %fd8852, %fd8854;
	st.global.f64 	[%rd189+929008], %fd8855;
	ld.global.f64 	%fd8856, [%rd89+977048];
	neg.f64 	%fd8857, %fd8856;
	ld.global.u64 	%rd518, [%rd89+1065224];
	ld.f64 	%fd8858, [%rd518+256];
	add.f64 	%fd8859, %fd2597, %fd8858;
	div.rn.f64 	%fd8860, %fd8857, %fd8859;
	st.global.f64 	[%rd189+945016], %fd8860;
	mov.b64 	%rd519, 4607182418800017408;
	st.global.u64 	[%rd186+880984], %rd519;
	ld.global.u64 	%rd520, [%rd89+1065224];
	ld.f64 	%fd8861, [%rd520+96];
	add.f64 	%fd8862, %fd8861, %fd8861;
	ld.global.f64 	%fd8863, [%rd189+913000];
	div.rn.f64 	%fd8864, %fd8862, %fd8863;
	st.global.f64 	[%rd189+961024], %fd8864;
	div.rn.f64 	%fd8865, %fd8863, 0d3FF6A09E667F3BCD;
	fma.rn.f64 	%fd8866, %fd8864, %fd8864, 0d3FF0000000000000;
	sqrt.rn.f64 	%fd8867, %fd8866;
	add.f64 	%fd8868, %fd8867, 0d3FF0000000000000;
	sqrt.rn.f64 	%fd8869, %fd8868;
	mul.f64 	%fd8870, %fd8865, %fd8869;
	st.global.f64 	[%rd189+913000], %fd8870;
	ld.global.u64 	%rd521, [%rd89+1065224];
	ld.f64 	%fd8871, [%rd521+96];
	add.f64 	%fd8872, %fd8871, %fd8871;
	ld.global.f64 	%fd8873, [%rd189+929008];
	div.rn.f64 	%fd8874, %fd8872, %fd8873;
	st.global.f64 	[%rd189+961024], %fd8874;
	div.rn.f64 	%fd8875, %fd8873, 0d3FF6A09E667F3BCD;
	fma.rn.f64 	%fd8876, %fd8874, %fd8874, 0d3FF0000000000000;
	sqrt.rn.f64 	%fd8877, %fd8876;
	add.f64 	%fd8878, %fd8877, 0d3FF0000000000000;
	sqrt.rn.f64 	%fd8879, %fd8878;
	mul.f64 	%fd8880, %fd8875, %fd8879;
	st.global.f64 	[%rd189+929008], %fd8880;
	ld.global.u64 	%rd522, [%rd89+1065224];
	ld.f64 	%fd8881, [%rd522+96];
	add.f64 	%fd8882, %fd8881, %fd8881;
	ld.global.f64 	%fd8883, [%rd189+945016];
	div.rn.f64 	%fd8884, %fd8882, %fd8883;
	st.global.f64 	[%rd189+961024], %fd8884;
	div.rn.f64 	%fd8885, %fd8883, 0d3FF6A09E667F3BCD;
	fma.rn.f64 	%fd8886, %fd8884, %fd8884, 0d3FF0000000000000;
	sqrt.rn.f64 	%fd8887, %fd8886;
	add.f64 	%fd8888, %fd8887, 0d3FF0000000000000;
	sqrt.rn.f64 	%fd8889, %fd8888;
	mul.f64 	%fd8890, %fd8885, %fd8889;
	st.global.f64 	[%rd189+945016], %fd8890;
	mad.lo.s64 	%rd523, %rd187, 40, %rd189;
	ld.global.f64 	%fd8891, [%rd188+720928];
	ld.global.f64 	%fd8892, [%rd188+720936];
	ld.global.f64 	%fd8893, [%rd188+720944];
	st.global.f64 	[%rd523+624856], %fd8891;
	st.global.f64 	[%rd523+624864], %fd8892;
	st.global.f64 	[%rd523+624872], %fd8893;
	ld.global.f64 	%fd8894, [%rd189+913000];
	ld.global.f64 	%fd8895, [%rd188+720904];
	mul.f64 	%fd8896, %fd8894, %fd8895;
	ld.global.f64 	%fd8897, [%rd188+720912];
	mul.f64 	%fd8898, %fd8894, %fd8897;
	ld.global.f64 	%fd8899, [%rd188+720920];
	mul.f64 	%fd8900, %fd8894, %fd8899;
	ld.global.f64 	%fd8901, [%rd189+864976];
	div.rn.f64 	%fd8902, %fd8896, %fd8901;
	div.rn.f64 	%fd8903, %fd8898, %fd8901;
	div.rn.f64 	%fd8904, %fd8900, %fd8901;
	sub.f64 	%fd8905, %fd8895, %fd2594;
	sub.f64 	%fd8906, %fd8897, %fd2595;
	sub.f64 	%fd8907, %fd8899, %fd2596;
	ld.global.f64 	%fd8908, [%rd189+929008];
	mul.f64 	%fd8909, %fd8905, %fd8908;
	mul.f64 	%fd8910, %fd8906, %fd8908;
	mul.f64 	%fd8911, %fd8908, %fd8907;
	ld.global.f64 	%fd8912, [%rd189+880984];
	div.rn.f64 	%fd8913, %fd8909, %fd8912;
	div.rn.f64 	%fd8914, %fd8910, %fd8912;
	div.rn.f64 	%fd8915, %fd8911, %fd8912;
	add.f64 	%fd8916, %fd8902, %fd8913;
	add.f64 	%fd8917, %fd8903, %fd8914;
	add.f64 	%fd8918, %fd8904, %fd8915;
	ld.global.f64 	%fd8919, [%rd189+945016];
	mul.f64 	%fd8920, %fd2594, %fd8919;
	mul.f64 	%fd8921, %fd2595, %fd8919;
	mul.f64 	%fd8922, %fd2596, %fd8919;
	ld.global.f64 	%fd8923, [%rd189+896992];
	div.rn.f64 	%fd8924, %fd8920, %fd8923;
	div.rn.f64 	%fd8925, %fd8921, %fd8923;
	div.rn.f64 	%fd8926, %fd8922, %fd8923;
	add.f64 	%fd8927, %fd8916, %fd8924;
	add.f64 	%fd8928, %fd8917, %fd8925;
	add.f64 	%fd8929, %fd8918, %fd8926;
	st.global.f64 	[%rd188+624880], %fd8927;
	st.global.f64 	[%rd188+624888], %fd8928;
	st.global.f64 	[%rd188+624896], %fd8929;
	add.s32 	%r4354, %r3210, 1;
	setp.eq.s32 	%p2345, %r4354, %r3211;
	@%p2345 bra 	$L__BB0_1758;
	bra.uni 	$L__BB0_1727;
$L__BB0_1794:
	setp.lt.s32 	%p2433, %r624, 1;
	@%p2433 bra 	$L__BB0_1797;
	mov.b32 	%r4357, 0;
$L__BB0_1796:
	mul.wide.u32 	%rd540, %r4357, 48;
	add.s64 	%rd541, %rd89, %rd540;
	ld.global.u64 	%rd542, [%rd89+1065224];
	ld.f64 	%fd9169, [%rd542+192568];
	ld.global.f64 	%fd9170, [%rd541+624856];
	mul.f64 	%fd9171, %fd9169, %fd9170;
	ld.global.f64 	%fd9172, [%rd541+624864];
	mul.f64 	%fd9173, %fd9169, %fd9172;
	ld.global.f64 	%fd9174, [%rd541+624872];
	mul.f64 	%fd9175, %fd9169, %fd9174;
	ld.global.f64 	%fd9176, [%rd541+624880];
	mul.f64 	%fd9177, %fd9169, %fd9176;
	ld.global.f64 	%fd9178, [%rd541+624888];
	mul.f64 	%fd9179, %fd9169, %fd9178;
	ld.global.f64 	%fd9180, [%rd541+624896];
	mul.f64 	%fd9181, %fd9169, %fd9180;
	div.rn.f64 	%fd9182, %fd9171, 0d4008000000000000;
	div.rn.f64 	%fd9183, %fd9173, 0d4008000000000000;
	div.rn.f64 	%fd9184, %fd9175, 0d4008000000000000;
	div.rn.f64 	%fd9185, %fd9177, 0d4008000000000000;
	div.rn.f64 	%fd9186, %fd9179, 0d4008000000000000;
	div.rn.f64 	%fd9187, %fd9181, 0d4008000000000000;
	ld.global.f64 	%fd9188, [%rd541+528808];
	ld.global.f64 	%fd9189, [%rd541+528816];
	ld.global.f64 	%fd9190, [%rd541+528824];
	add.f64 	%fd9191, %fd9182, %fd9188;
	add.f64 	%fd9192, %fd9183, %fd9189;
	add.f64 	%fd9193, %fd9184, %fd9190;
	ld.global.f64 	%fd9194, [%rd541+528832];
	ld.global.f64 	%fd9195, [%rd541+528840];
	ld.global.f64 	%fd9196, [%rd541+528848];
	add.f64 	%fd9197, %fd9185, %fd9194;
	add.f64 	%fd9198, %fd9186, %fd9195;
	add.f64 	%fd9199, %fd9187, %fd9196;
	st.global.f64 	[%rd541+528808], %fd9191;
	st.global.f64 	[%rd541+528816], %fd9192;
	st.global.f64 	[%rd541+528824], %fd9193;
	st.global.f64 	[%rd541+528832], %fd9197;
	st.global.f64 	[%rd541+528840], %fd9198;
	st.global.f64 	[%rd541+528848], %fd9199;
	ld.global.u64 	%rd543, [%rd89+1065224];
	add.s64 	%rd544, %rd543, %rd540;
	ld.f64 	%fd9200, [%rd543+192568];
	ld.f64 	%fd9201, [%rd544+336];
	ld.f64 	%fd9202, [%rd544+344];
	ld.f64 	%fd9203, [%rd544+352];
	fma.rn.f64 	%fd9204, %fd9200, %fd9170, %fd9201;
	fma.rn.f64 	%fd9205, %fd9200, %fd9172, %fd9202;
	fma.rn.f64 	%fd9206, %fd9200, %fd9174, %fd9203;
	ld.f64 	%fd9207, [%rd544+360];
	ld.f64 	%fd9208, [%rd544+368];
	ld.f64 	%fd9209, [%rd544+376];
	fma.rn.f64 	%fd9210, %fd9200, %fd9176, %fd9207;
	fma.rn.f64 	%fd9211, %fd9200, %fd9178, %fd9208;
	fma.rn.f64 	%fd9212, %fd9200, %fd9180, %fd9209;
	st.global.f64 	[%rd541+720904], %fd9204;
	st.global.f64 	[%rd541+720912], %fd9205;
	st.global.f64 	[%rd541+720920], %fd9206;
	st.global.f64 	[%rd541+720928], %fd9210;
	st.global.f64 	[%rd541+720936], %fd9211;
	st.global.f64 	[%rd541+720944], %fd9212;
	add.s32 	%r4357, %r4357, 1;
	setp.ne.s32 	%p2434, %r4357, %r624;
	@%p2434 bra 	$L__BB0_1796;
$L__BB0_1797:
	ld.global.u64 	%rd545, [%rd89+1065224];
	ld.u32 	%r3295, [%rd545+192432];
	cvt.u64.u32 	%rd196, %r3295;
	mul.wide.s32 	%rd546, %r3295, 48;
	add.s64 	%rd197, %rd89, %rd546;
	ld.global.f64 	%fd2686, [%rd197+720904];
	ld.global.f64 	%fd2687, [%rd197+720912];
	ld.global.f64 	%fd2688, [%rd197+720920];
	setp.lt.s32 	%p2435, %r3295, 1;
	@%p2435 bra 	$L__BB0_1830;
	setp.lt.s32 	%p2436, %r681, 0;
	setp.eq.s32 	%p2437, %r284, 1062207488;
	{
	.reg .b32 %temp; 
	mov.b64 	{%temp, %r3297}, %fd2686;
	}
	abs.f64 	%fd9213, %fd2686;
	{ // callseq 230, 0
	.param .b64 param0;
	st.param.f64 	[param0], %fd9213;
	.param .b64 param1;
	st.param.f64 	[param1], 0d4000000000000000;
	.param .b64 retval0;
	call.uni (retval0), 
	__internal_accurate_pow, 
	(
	param0, 
	param1
	);
	ld.param.f64 	%fd9214, [retval0];
	} // callseq 230
	setp.lt.s32 	%p2439, %r3297, 0;
	neg.f64 	%fd9216, %fd9214;
	selp.f64 	%fd9217, %fd9216, %fd9214, %p2437;
	selp.f64 	%fd9218, %fd9217, %fd9214, %p2439;
	setp.eq.f64 	%p2440, %fd2686, 0d0000000000000000;
	selp.b32 	%r3298, %r3297, 0, %p2437;
	or.b32  	%r3299, %r3298, 2146435072;
	selp.b32 	%r3300, %r3299, %r3298, %p2436;
	mov.b32 	%r4358, 0;
	mov.b64 	%fd9219, {%r4358, %r3300};
	add.f64 	%fd9220, %fd2686, 0d4000000000000000;
	{
	.reg .b32 %temp; 
	mov.b64 	{%temp, %r3301}, %fd9220;
	}
	and.b32  	%r3302, %r3301, 2146435072;
	setp.eq.s32 	%p2441, %r3302, 2146435072;
	setp.nan.f64 	%p2442, %fd2686, %fd2686;
	setp.neu.f64 	%p2443, %fd9213, 0d7FF0000000000000;
	and.b32  	%r3303, %r681, 2147483647;
	setp.ne.s32 	%p2444, %r3303, 1071644672;
	and.pred  	%p19, %p2437, %p2444;
	selp.b32 	%r3304, %r286, %r285, %p19;
	selp.b32 	%r3305, %r3304, %r285, %p2439;
	mov.b64 	%fd9221, {%r4358, %r3305};
	mov.f64 	%fd9222, 0d4000000000000000;
	add.rn.f64 	%fd9223, %fd2686, %fd9222;
	setp.eq.f64 	%p2446, %fd2686, 0d3FF0000000000000;
	{
	.reg .b32 %temp; 
	mov.b64 	{%temp, %r3306}, %fd2687;
	}
	abs.f64 	%fd9224, %fd2687;
	{ // callseq 231, 0
	.param .b64 param0;
	st.param.f64 	[param0], %fd9224;
	.param .b64 param1;
	st.param.f64 	[param1], 0d4000000000000000;
	.param .b64 retval0;
	call.uni (retval0), 
	__internal_accurate_pow, 
	(
	param0, 
	param1
	);
	ld.param.f64 	%fd9225, [retval0];
	} // callseq 231
	setp.lt.s32 	%p2447, %r3306, 0;
	neg.f64 	%fd9227, %fd9225;
	selp.f64 	%fd9228, %fd9227, %fd9225, %p2437;
	selp.f64 	%fd9229, %fd9228, %fd9225, %p2447;
	setp.eq.f64 	%p2448, %fd2687, 0d0000000000000000;
	selp.b32 	%r3307, %r3306, 0, %p2437;
	or.b32  	%r3308, %r3307, 2146435072;
	selp.b32 	%r3309, %r3308, %r3307, %p2436;
	mov.b64 	%fd9230, {%r4358, %r3309};
	add.f64 	%fd9231, %fd2687, 0d4000000000000000;
	{
	.reg .b32 %temp; 
	mov.b64 	{%temp, %r3310}, %fd9231;
	}
	and.b32  	%r3311, %r3310, 2146435072;
	setp.eq.s32 	%p2449, %r3311, 2146435072;
	setp.nan.f64 	%p2450, %fd2687, %fd2687;
	setp.neu.f64 	%p2451, %fd9224, 0d7FF0000000000000;
	selp.b32 	%r3312, %r3304, %r285, %p2447;
	mov.b64 	%fd9232, {%r4358, %r3312};
	add.rn.f64 	%fd9233, %fd2687, %fd9222;
	setp.eq.f64 	%p2452, %fd2687, 0d3FF0000000000000;
	{
	.reg .b32 %temp; 
	mov.b64 	{%temp, %r3313}, %fd2688;
	}
	abs.f64 	%fd9234, %fd2688;
	{ // callseq 232, 0
	.param .b64 param0;
	st.param.f64 	[param0], %fd9234;
	.param .b64 param1;
	st.param.f64 	[param1], 0d4000000000000000;
	.param .b64 retval0;
	call.uni (retval0), 
	__internal_accurate_pow, 
	(
	param0, 
	param1
	);
	ld.param.f64 	%fd9235, [retval0];
	} // callseq 232
	setp.lt.s32 	%p2453, %r3313, 0;
	neg.f64 	%fd9237, %fd9235;
	selp.f64 	%fd9238, %fd9237, %fd9235, %p2437;
	selp.f64 	%fd9239, %fd9238, %fd9235, %p2453;
	setp.eq.f64 	%p2454, %fd2688, 0d0000000000000000;
	selp.b32 	%r3314, %r3313, 0, %p2437;
	or.b32  	%r3315, %r3314, 2146435072;
	selp.b32 	%r3316, %r3315, %r3314, %p2436;
	mov.b64 	%fd9240, {%r4358, %r3316};
	add.f64 	%fd9241, %fd2688, 0d4000000000000000;
	{
	.reg .b32 %temp; 
	mov.b64 	{%temp, %r3317}, %fd9241;
	}
	and.b32  	%r3318, %r3317, 2146435072;
	setp.eq.s32 	%p2455, %r3318, 2146435072;
	setp.nan.f64 	%p2456, %fd2688, %fd2688;
	setp.neu.f64 	%p2457, %fd9234, 0d7FF0000000000000;
	selp.b32 	%r3319, %r3304, %r285, %p2453;
	mov.b64 	%fd9242, {%r4358, %r3319};
	add.rn.f64 	%fd9243, %fd2688, %fd9222;
	setp.eq.f64 	%p2458, %fd2688, 0d3FF0000000000000;
	mad.lo.s64 	%rd198, %rd196, -40, %rd197;
	selp.f64 	%fd9244, %fd9219, %fd9218, %p2440;
	selp.f64 	%fd9245, %fd9223, %fd9244, %p2442;
	selp.f64 	%fd9246, %fd9245, %fd9221, %p2443;
	selp.f64 	%fd9247, %fd9246, %fd9244, %p2441;
	selp.f64 	%fd9248, 0d3FF0000000000000, %fd9247, %p2446;
	selp.f64 	%fd9249, %fd9230, %fd9229, %p2448;
	selp.f64 	%fd9250, %fd9233, %fd9249, %p2450;
	selp.f64 	%fd9251, %fd9250, %fd9232, %p2451;
	selp.f64 	%fd9252, %fd9251, %fd9249, %p2449;
	selp.f64 	%fd9253, 0d3FF0000000000000, %fd9252, %p2452;
	add.f64 	%fd9254, %fd9248, %fd9253;
	selp.f64 	%fd9255, %fd9240, %fd9239, %p2454;
	selp.f64 	%fd9256, %fd9243, %fd9255, %p2456;
	selp.f64 	%fd9257, %fd9256, %fd9242, %p2457;
	selp.f64 	%fd9258, %fd9257, %fd9255, %p2455;
	selp.f64 	%fd9259, 0d3FF0000000000000, %fd9258, %p2458;
	add.f64 	%fd2689, %fd9254, %fd9259;
	sqrt.rn.f64 	%fd2690, %fd2689;
$L__BB0_1799:
	setp.lt.s32 	%p2459, %r681, 0;
	setp.eq.s32 	%p2460, %r284, 1062207488;
	cvt.u64.u32 	%rd199, %r4358;
	mul.wide.u32 	%rd547, %r4358, 48;
	add.s64 	%rd200, %rd89, %rd547;
	ld.global.f64 	%fd9260, [%rd200+720904];
	sub.f64 	%fd2691, %fd9260, %fd2686;
	{
	.reg .b32 %temp; 
	mov.b64 	{%temp, %r659}, %fd2691;
	}
	abs.f64 	%fd2692, %fd2691;
	{ // callseq 233, 0
	.param .b64 param0;
	st.param.f64 	[param0], %fd2692;
	.param .b64 param1;
	st.param.f64 	[param1], 0d4000000000000000;
	.param .b64 retval0;
	call.uni (retval0), 
	__internal_accurate_pow, 
	(
	param0, 
	param1
	);
	ld.param.f64 	%fd9261, [retval0];
	} // callseq 233
	setp.lt.s32 	%p2462, %r659, 0;
	neg.f64 	%fd9263, %fd9261;
	selp.f64 	%fd9264, %fd9263, %fd9261, %p2460;
	selp.f64 	%fd9265, %fd9264, %fd9261, %p2462;
	setp.eq.f64 	%p2463, %fd2691, 0d0000000000000000;
	selp.b32 	%r3320, %r659, 0, %p2460;
	or.b32  	%r3321, %r3320, 2146435072;
	selp.b32 	%r3322, %r3321, %r3320, %p2459;
	mov.b32 	%r3323, 0;
	mov.b64 	%fd9266, {%r3323, %r3322};
	selp.f64 	%fd12247, %fd9266, %fd9265, %p2463;
	add.f64 	%fd9267, %fd2691, 0d4000000000000000;
	{
	.reg .b32 %temp; 
	mov.b64 	{%temp, %r3324}, %fd9267;
	}
	and.b32  	%r3325, %r3324, 2146435072;
	setp.ne.s32 	%p2464, %r3325, 2146435072;
	@%p2464 bra 	$L__BB0_1846;
	setp.num.f64 	%p2465, %fd2691, %fd2691;
	@%p2465 bra 	$L__BB0_1844;
	mov.f64 	%fd9268, 0d4000000000000000;
	add.rn.f64 	%fd12247, %fd2691, %fd9268;
	bra.uni 	$L__BB0_1846;
$L__BB0_1802:
	setp.neu.f64 	%p2379, %fd2646, 0d7FF0000000000000;
	@%p2379 bra 	$L__BB0_1804;
	setp.lt.s32 	%p2380, %r648, 0;
	selp.b32 	%r3245, %r3222, %r285, %p2380;
	mov.b32 	%r3246, 0;
	mov.b64 	%fd12241, {%r3246, %r3245};
$L__BB0_1804:
	setp.lt.s32 	%p2381, %r681, 0;
	setp.eq.s32 	%p2382, %r284, 1062207488;
	setp.eq.f64 	%p2384, %fd2645, 0d3FF0000000000000;
	selp.f64 	%fd2651, 0d3FF0000000000000, %fd12241, %p2384;
	ld.global.f64 	%fd9036, [%rd194+720912];
	sub.f64 	%fd2652, %fd9036, %fd2641;
	{
	.reg .b32 %temp; 
	mov.b64 	{%temp, %r649}, %fd2652;
	}
	abs.f64 	%fd2653, %fd2652;
	{ // callseq 225, 0
	.param .b64 param0;
	st.param.f64 	[param0], %fd2653;
	.param .b64 param1;
	st.param.f64 	[param1], 0d4000000000000000;
	.param .b64 retval0;
	call.uni (retval0), 
	__internal_accurate_pow, 
	(
	param0, 
	param1
	);
	ld.param.f64 	%fd9037, [retval0];
	} // callseq 225
	setp.lt.s32 	%p2385, %r649, 0;
	neg.f64 	%fd9039, %fd9037;
	selp.f64 	%fd9040, %fd9039, %fd9037, %p2382;
	selp.f64 	%fd9041, %fd9040, %fd9037, %p2385;
	setp.eq.f64 	%p2386, %fd2652, 0d0000000000000000;
	selp.b32 	%r3247, %r649, 0, %p2382;
	or.b32  	%r3248, %r3247, 2146435072;
	selp.b32 	%r3249, %r3248, %r3247, %p2381;
	mov.b32 	%r3250, 0;
	mov.b64 	%fd9042, {%r3250, %r3249};
	selp.f64 	%fd12242, %fd9042, %fd9041, %p2386;
	add.f64 	%fd9043, %fd2652, 0d4000000000000000;
	{
	.reg .b32 %temp; 
	mov.b64 	{%temp, %r3251}, %fd9043;
	}
	and.b32  	%r3252, %r3251, 2146435072;
	setp.ne.s32 	%p2387, %r3252, 2146435072;
	@%p2387 bra 	$L__BB0_1809;
	setp.num.f64 	%p2388, %fd2652, %fd2652;
	@%p2388 bra 	$L__BB0_1807;
	mov.f64 	%fd9044, 0d4000000000000000;
	add.rn.f64 	%fd12242, %fd2652, %fd9044;
	bra.uni 	$L__BB0_1809;
$L__BB0_1807:
	setp.neu.f64 	%p2389, %fd2653, 0d7FF0000000000000;
	@%p2389 bra 	$L__BB0_1809;
	setp.lt.s32 	%p2390, %r649, 0;
	selp.b32 	%r3254, %r3222, %r285, %p2390;
	mov.b32 	%r3255, 0;
	mov.b64 	%fd12242, {%r3255, %r3254};
$L__BB0_1809:
	setp.lt.s32 	%p2391, %r681, 0;
	setp.eq.s32 	%p2392, %r284, 1062207488;
	setp.eq.f64 	%p2394, %fd2652, 0d3FF0000000000000;
	selp.f64 	%fd9045, 0d3FF0000000000000, %fd12242, %p2394;
	add.f64 	%fd2658, %fd2651, %fd9045;
	ld.global.f64 	%fd9046, [%rd194+720920];
	sub.f64 	%fd2659, %fd9046, %fd2642;
	{
	.reg .b32 %temp; 
	mov.b64 	{%temp, %r650}, %fd2659;
	}
	abs.f64 	%fd2660, %fd2659;
	{ // callseq 226, 0
	.param .b64 param0;
	st.param.f64 	[param0], %fd2660;
	.param .b64 param1;
	st.param.f64 	[param1], 0d4000000000000000;
	.param .b64 retval0;
	call.uni (retval0), 
	__internal_accurate_pow, 
	(
	param0, 
	param1
	);
	ld.param.f64 	%fd9047, [retval0];
	} // callseq 226
	setp.lt.s32 	%p2395, %r650, 0;
	neg.f64 	%fd9049, %fd9047;
	selp.f64 	%fd9050, %fd9049, %fd9047, %p2392;
	selp.f64 	%fd9051, %fd9050, %fd9047, %p2395;
	setp.eq.f64 	%p2396, %fd2659, 0d0000000000000000;
	selp.b32 	%r3256, %r650, 0, %p2392;
	or.b32  	%r3257, %r3256, 2146435072;
	selp.b32 	%r3258, %r3257, %r3256, %p2391;
	mov.b32 	%r3259, 0;
	mov.b64 	%fd9052, {%r3259, %r3258};
	selp.f64 	%fd12243, %fd9052, %fd9051, %p2396;
	add.f64 	%fd9053, %fd2659, 0d4000000000000000;
	{
	.reg .b32 %temp; 
	mov.b64 	{%temp, %r3260}, %fd9053;
	}
	and.b32  	%r3261, %r3260, 2146435072;
	setp.ne.s32 	%p2397, %r3261, 2146435072;
	@%p2397 bra 	$L__BB0_1814;
	setp.num.f64 	%p2398, %fd2659, %fd2659;
	@%p2398 bra 	$L__BB0_1812;
	mov.f64 	%fd9054, 0d4000000000000000;
	add.rn.f64 	%fd12243, %fd2659, %fd9054;
	bra.uni 	$L__BB0_1814;
$L__BB0_1812:
	setp.neu.f64 	%p2399, %fd2660, 0d7FF0000000000000;
	@%p2399 bra 	$L__BB0_1814;
	setp.lt.s32 	%p2400, %r650, 0;
	selp.b32 	%r3263, %r3222, %r285, %p2400;
	mov.b32 	%r3264, 0;
	mov.b64 	%fd12243, {%r3264, %r3263};
$L__BB0_1814:
	setp.lt.s32 	%p2401, %r681, 0;
	setp.eq.s32 	%p2402, %r284, 1062207488;
	setp.eq.f64 	%p2404, %fd2659, 0d3FF0000000000000;
	selp.f64 	%fd9055, 0d3FF0000000000000, %fd12243, %p2404;
	add.f64 	%fd2665, %fd2658, %fd9055;
	mad.lo.s64 	%rd195, %rd193, -40, %rd194;
	st.global.f64 	[%rd195+816952], %fd2665;
	ld.global.f64 	%fd2666, [%rd194+720904];
	{
	.reg .b32 %temp; 
	mov.b64 	{%temp, %r651}, %fd2666;
	}
	abs.f64 	%fd2667, %fd2666;
	{ // callseq 227, 0
	.param .b64 param0;
	st.param.f64 	[param0], %fd2667;
	.param .b64 param1;
	st.param.f64 	[param1], 0d4000000000000000;
	.param .b64 retval0;
	call.uni (retval0), 
	__internal_accurate_pow, 
	(
	param0, 
	param1
	);
	ld.param.f64 	%fd9056, [retval0];
	} // callseq 227
	setp.lt.s32 	%p2405, %r651, 0;
	neg.f64 	%fd9058, %fd9056;
	selp.f64 	%fd9059, %fd9058, %fd9056, %p2402;
	selp.f64 	%fd9060, %fd9059, %fd9056, %p2405;
	setp.eq.f64 	%p2406, %fd2666, 0d0000000000000000;
	selp.b32 	%r3265, %r651, 0, %p2402;
	or.b32  	%r3266, %r3265, 2146435072;
	selp.b32 	%r3267, %r3266, %r3265, %p2401;
	mov.b32 	%r3268, 0;
	mov.b64 	%fd9061, {%r3268, %r3267};
	selp.f64 	%fd12244, %fd9061, %fd9060, %p2406;
	add.f64 	%fd9062, %fd2666, 0d4000000000000000;
	{
	.reg .b32 %temp; 
	mov.b64 	{%temp, %r3269}, %fd9062;
	}
	and.b32  	%r3270, %r3269, 2146435072;
	setp.ne.s32 	%p2407, %r3270, 2146435072;
	@%p2407 bra 	$L__BB0_1819;
	setp.num.f64 	%p2408, %fd2666, %fd2666;
	@%p2408 bra 	$L__BB0_1817;
	mov.f64 	%fd9063, 0d4000000000000000;
	add.rn.f64 	%fd12244, %fd2666, %fd9063;
	bra.uni 	$L__BB0_1819;
$L__BB0_1817:
	setp.neu.f64 	%p2409, %fd2667, 0d7FF0000000000000;
	@%p2409 bra 	$L__BB0_1819;
	setp.lt.s32 	%p2410, %r651, 0;
	selp.b32 	%r3272, %r3222, %r285, %p2410;
	mov.b32 	%r3273, 0;
	mov.b64 	%fd12244, {%r3273, %r3272};
$L__BB0_1819:
	setp.lt.s32 	%p2411, %r681, 0;
	setp.eq.s32 	%p2412, %r284, 1062207488;
	setp.eq.f64 	%p2414, %fd2666, 0d3FF0000000000000;
	selp.f64 	%fd2672, 0d3FF0000000000000, %fd12244, %p2414;
	ld.global.f64 	%fd2673, [%rd194+720912];
	{
	.reg .b32 %temp; 
	mov.b64 	{%temp, %r652}, %fd2673;
	}
	abs.f64 	%fd2674, %fd2673;
	{ // callseq 228, 0
	.param .b64 param0;
	st.param.f64 	[param0], %fd2674;
	.param .b64 param1;
	st.param.f64 	[param1], 0d4000000000000000;
	.param .b64 retval0;
	call.uni (retval0), 
	__internal_accurate_pow, 
	(
	param0, 
	param1
	);
	ld.param.f64 	%fd9064, [retval0];
	} // callseq 228
	setp.lt.s32 	%p2415, %r652, 0;
	neg.f64 	%fd9066, %fd9064;
	selp.f64 	%fd9067, %fd9066, %fd9064, %p2412;
	selp.f64 	%fd9068, %fd9067, %fd9064, %p2415;
	setp.eq.f64 	%p2416, %fd2673, 0d0000000000000000;
	selp.b32 	%r3274, %r652, 0, %p2412;
	or.b32  	%r3275, %r3274, 2146435072;
	selp.b32 	%r3276, %r3275, %r3274, %p2411;
	mov.b32 	%r3277, 0;
	mov.b64 	%fd9069, {%r3277, %r3276};
	selp.f64 	%fd12245, %fd9069, %fd9068, %p2416;
	add.f64 	%fd9070, %fd2673, 0d4000000000000000;
	{
	.reg .b32 %temp; 
	mov.b64 	{%temp, %r3278}, %fd9070;
	}
	and.b32  	%r3279, %r3278, 2146435072;
	setp.ne.s32 	%p2417, %r3279, 2146435072;
	@%p2417 bra 	$L__BB0_1824;
	setp.num.f64 	%p2418, %fd2673, %fd2673;
	@%p2418 bra 	$L__BB0_1822;
	mov.f64 	%fd9071, 0d4000000000000000;
	add.rn.f64 	%fd12245, %fd2673, %fd9071;
	bra.uni 	$L__BB0_1824;
$L__BB0_1822:
	setp.neu.f64 	%p2419, %fd2674, 0d7FF0000000000000;
	@%p2419 bra 	$L__BB0_1824;
	setp.lt.s32 	%p2420, %r652, 0;
	selp.b32 	%r3281, %r3222, %r285, %p2420;
	mov.b32 	%r3282, 0;
	mov.b64 	%fd12245, {%r3282, %r3281};
$L__BB0_1824:
	setp.lt.s32 	%p2421, %r681, 0;
	setp.eq.s32 	%p2422, %r284, 1062207488;
	setp.eq.f64 	%p2424, %fd2673, 0d3FF0000000000000;
	selp.f64 	%fd9072, 0d3FF0000000000000, %fd12245, %p2424;
	add.f64 	%fd2679, %fd2672, %fd9072;
	ld.global.f64 	%fd2680, [%rd194+720920];
	{
	.reg .b32 %temp; 
	mov.b64 	{%temp, %r653}, %fd2680;
	}
	abs.f64 	%fd2681, %fd2680;
	{ // callseq 229, 0
	.param .b64 param0;
	st.param.f64 	[param0], %fd2681;
	.param .b64 param1;
	st.param.f64 	[param1], 0d4000000000000000;
	.param .b64 retval0;
	call.uni (retval0), 
	__internal_accurate_pow, 
	(
	param0, 
	param1
	);
	ld.param.f64 	%fd9073, [retval0];
	} // callseq 229
	setp.lt.s32 	%p2425, %r653, 0;
	neg.f64 	%fd9075, %fd9073;
	selp.f64 	%fd9076, %fd9075, %fd9073, %p2422;
	selp.f64 	%fd9077, %fd9076, %fd9073, %p2425;
	setp.eq.f64 	%p2426, %fd2680, 0d0000000000000000;
	selp.b32 	%r3283, %r653, 0, %p2422;
	or.b32  	%r3284, %r3283, 2146435072;
	selp.b32 	%r3285, %r3284, %r3283, %p2421;
	mov.b32 	%r3286, 0;
	mov.b64 	%fd9078, {%r3286, %r3285};
	selp.f64 	%fd12246, %fd9078, %fd9077, %p2426;
	add.f64 	%fd9079, %fd2680, 0d4000000000000000;
	{
	.reg .b32 %temp; 
	mov.b64 	{%temp, %r3287}, %fd9079;
	}
	and.b32  	%r3288, %r3287, 2146435072;
	setp.ne.s32 	%p2427, %r3288, 2146435072;
	@%p2427 bra 	$L__BB0_1829;
	setp.num.f64 	%p2428, %fd2680, %fd2680;
	@%p2428 bra 	$L__BB0_1827;
	mov.f64 	%fd9080, 0d4000000000000000;
	add.rn.f64 	%fd12246, %fd2680, %fd9080;
	bra.uni 	$L__BB0_1829;
$L__BB0_1827:
	setp.neu.f64 	%p2429, %fd2681, 0d7FF0000000000000;
	@%p2429 bra 	$L__BB0_1829;
	setp.lt.s32 	%p2430, %r653, 0;
	selp.b32 	%r3290, %r3222, %r285, %p2430;
	mov.b32 	%r3291, 0;
	mov.b64 	%fd12246, {%r3291, %r3290};
$L__BB0_1829:
	cvt.u32.u64 	%r3292, %rd193;
	cvt.u32.u64 	%r3293, %rd190;
	setp.eq.f64 	%p2431, %fd2680, 0d3FF0000000000000;
	selp.f64 	%fd9081, 0d3FF0000000000000, %fd12246, %p2431;
	add.f64 	%fd9082, %fd2679, %fd9081;
	st.global.f64 	[%rd195+832960], %fd9082;
	st.global.f64 	[%rd195+848968], %fd2643;
	sqrt.rn.f64 	%fd9083, %fd2665;
	st.global.f64 	[%rd195+880984], %fd9083;
	sqrt.rn.f64 	%fd9084, %fd9082;
	st.global.f64 	[%rd195+864976], %fd9084;
	st.global.f64 	[%rd195+896992], %fd2644;
	ld.global.f64 	%fd9085, [%rd89+977032];
	neg.f64 	%fd9086, %fd9085;
	ld.global.u64 	%rd532, [%rd89+1065224];
	ld.f64 	%fd9087, [%rd532+152];
	add.f64 	%fd9088, %fd9082, %fd9087;
	div.rn.f64 	%fd9089, %fd9086, %fd9088;
	st.global.f64 	[%rd195+913000], %fd9089;
	ld.global.f64 	%fd9090, [%rd89+977040];
	neg.f64 	%fd9091, %fd9090;
	ld.global.u64 	%rd533, [%rd89+1065224];
	ld.f64 	%fd9092, [%rd533+256];
	add.f64 	%fd9093, %fd2665, %fd9092;
	div.rn.f64 	%fd9094, %fd9091, %fd9093;
	st.global.f64 	[%rd195+929008], %fd9094;
	ld.global.f64 	%fd9095, [%rd89+977048];
	neg.f64 	%fd9096, %fd9095;
	ld.global.u64 	%rd534, [%rd89+1065224];
	ld.f64 	%fd9097, [%rd534+256];
	add.f64 	%fd9098, %fd2643, %fd9097;
	div.rn.f64 	%fd9099, %fd9096, %fd9098;
	st.global.f64 	[%rd195+945016], %fd9099;
	mov.b64 	%rd535, 4607182418800017408;
	st.global.u64 	[%rd192+880984], %rd535;
	ld.global.u64 	%rd536, [%rd89+1065224];
	ld.f64 	%fd9100, [%rd536+96];
	add.f64 	%fd9101, %fd9100, %fd9100;
	ld.global.f64 	%fd9102, [%rd195+913000];
	div.rn.f64 	%fd9103, %fd9101, %fd9102;
	st.global.f64 	[%rd195+961024], %fd9103;
	div.rn.f64 	%fd9104, %fd9102, 0d3FF6A09E667F3BCD;
	fma.rn.f64 	%fd9105, %fd9103, %fd9103, 0d3FF0000000000000;
	sqrt.rn.f64 	%fd9106, %fd9105;
	add.f64 	%fd9107, %fd9106, 0d3FF0000000000000;
	sqrt.rn.f64 	%fd9108, %fd9107;
	mul.f64 	%fd9109, %fd9104, %fd9108;
	st.global.f64 	[%rd195+913000], %fd9109;
	ld.global.u64 	%rd537, [%rd89+1065224];
	ld.f64 	%fd9110, [%rd537+96];
	add.f64 	%fd9111, %fd9110, %fd9110;
	ld.global.f64 	%fd9112, [%rd195+929008];
	div.rn.f64 	%fd9113, %fd9111, %fd9112;
	st.global.f64 	[%rd195+961024], %fd9113;
	div.rn.f64 	%fd9114, %fd9112, 0d3FF6A09E667F3BCD;
	fma.rn.f64 	%fd9115, %fd9113, %fd9113, 0d3FF0000000000000;
	sqrt.rn.f64 	%fd9116, %fd9115;
	add.f64 	%fd9117, %fd9116, 0d3FF0000000000000;
	sqrt.rn.f64 	%fd9118, %fd9117;
	mul.f64 	%fd9119, %fd9114, %fd9118;
	st.global.f64 	[%rd195+929008], %fd9119;
	ld.global.u64 	%rd538, [%rd89+1065224];
	ld.f64 	%fd9120, [%rd538+96];
	add.f64 	%fd9121, %fd9120, %fd9120;
	ld.global.f64 	%fd9122, [%rd195+945016];
	div.rn.f64 	%fd9123, %fd9121, %fd9122;
	st.global.f64 	[%rd195+961024], %fd9123;
	div.rn.f64 	%fd9124, %fd9122, 0d3FF6A09E667F3BCD;
	fma.rn.f64 	%fd9125, %fd9123, %fd9123, 0d3FF0000000000000;
	sqrt.rn.f64 	%fd9126, %fd9125;
	add.f64 	%fd9127, %fd9126, 0d3FF0000000000000;
	sqrt.rn.f64 	%fd9128, %fd9127;
	mul.f64 	%fd9129, %fd9124, %fd9128;
	st.global.f64 	[%rd195+945016], %fd9129;
	mad.lo.s64 	%rd539, %rd193, 40, %rd195;
	ld.global.f64 	%fd9130, [%rd194+720928];
	ld.global.f64 	%fd9131, [%rd194+720936];
	ld.global.f64 	%fd9132, [%rd194+720944];
	st.global.f64 	[%rd539+624856], %fd9130;
	st.global.f64 	[%rd539+624864], %fd9131;
	st.global.f64 	[%rd539+624872], %fd9132;
	ld.global.f64 	%fd9133, [%rd195+913000];
	ld.global.f64 	%fd9134, [%rd194+720904];
	mul.f64 	%fd9135, %fd9133, %fd9134;
	ld.global.f64 	%fd9136, [%rd194+720912];
	mul.f64 	%fd9137, %fd9133, %fd9136;
	ld.global.f64 	%fd9138, [%rd194+720920];
	mul.f64 	%fd9139, %fd9133, %fd9138;
	ld.global.f64 	%fd9140, [%rd195+864976];
	div.rn.f64 	%fd9141, %fd9135, %fd9140;
	div.rn.f64 	%fd9142, %fd9137, %fd9140;
	div.rn.f64 	%fd9143, %fd9139, %fd9140;
	sub.f64 	%fd9144, %fd9134, %fd2640;
	sub.f64 	%fd9145, %fd9136, %fd2641;
	sub.f64 	%fd9146, %fd9138, %fd2642;
	ld.global.f64 	%fd9147, [%rd195+929008];
	mul.f64 	%fd9148, %fd9144, %fd9147;
	mul.f64 	%fd9149, %fd9145, %fd9147;
	mul.f64 	%fd9150, %fd9147, %fd9146;
	ld.global.f64 	%fd9151, [%rd195+880984];
	div.rn.f64 	%fd9152, %fd9148, %fd9151;
	div.rn.f64 	%fd9153, %fd9149, %fd9151;
	div.rn.f64 	%fd9154, %fd9150, %fd9151;
	add.f64 	%fd9155, %fd9141, %fd9152;
	add.f64 	%fd9156, %fd9142, %fd9153;
	add.f64 	%fd9157, %fd9143, %fd9154;
	ld.global.f64 	%fd9158, [%rd195+945016];
	mul.f64 	%fd9159, %fd2640, %fd9158;
	mul.f64 	%fd9160, %fd2641, %fd9158;
	mul.f64 	%fd9161, %fd2642, %fd9158;
	ld.global.f64 	%fd9162, [%rd195+896992];
	div.rn.f64 	%fd9163, %fd9159, %fd9162;
	div.rn.f64 	%fd9164, %fd9160, %fd9162;
	div.rn.f64 	%fd9165, %fd9161, %fd9162;
	add.f64 	%fd9166, %fd9155, %fd9163;
	add.f64 	%fd9167, %fd9156, %fd9164;
	add.f64 	%fd9168, %fd9157, %fd9165;
	st.global.f64 	[%rd194+624880], %fd9166;
	st.global.f64 	[%rd194+624888], %fd9167;
	st.global.f64 	[%rd194+624896], %fd9168;
	add.s32 	%r4356, %r3292, 1;
	setp.eq.s32 	%p2432, %r4356, %r3293;
	@%p2432 bra 	$L__BB0_1794;
	bra.uni 	$L__BB0_1763;
$L__BB0_1830:
	setp.lt.s32 	%p2520, %r624, 1;
	@%p2520 bra 	$L__BB0_1837;
	setp.eq.s32 	%p2521, %r624, 1;
	mov.b64 	%rd867, 0;
	@%p2521 bra 	$L__BB0_1835;
	and.b32  	%r657, %r624, 2147483646;
	mov.b32 	%r4359, 0;
$L__BB0_1833:
	mul.wide.u32 	%rd557, %r4359, 48;
	add.s64 	%rd558, %rd89, %rd557;
	ld.global.u64 	%rd559, [%rd89+1065224];
	ld.f64 	%fd9402, [%rd559+192568];
	ld.global.f64 	%fd9403, [%rd558+624856];
	mul.f64 	%fd9404, %fd9402, %fd9403;
	ld.global.f64 	%fd9405, [%rd558+624864];
	mul.f64 	%fd9406, %fd9402, %fd9405;
	ld.global.f64 	%fd9407, [%rd558+624872];
	mul.f64 	%fd9408, %fd9402, %fd9407;
	ld.global.f64 	%fd9409, [%rd558+624880];
	mul.f64 	%fd9410, %fd9402, %fd9409;
	ld.global.f64 	%fd9411, [%rd558+624888];
	mul.f64 	%fd9412, %fd9402, %fd9411;
	ld.global.f64 	%fd9413, [%rd558+624896];
	mul.f64 	%fd9414, %fd9402, %fd9413;
	div.rn.f64 	%fd9415, %fd9404, 0d4018000000000000;
	div.rn.f64 	%fd9416, %fd9406, 0d4018000000000000;
	div.rn.f64 	%fd9417, %fd9408, 0d4018000000000000;
	div.rn.f64 	%fd9418, %fd9410, 0d4018000000000000;
	div.rn.f64 	%fd9419, %fd9412, 0d4018000000000000;
	div.rn.f64 	%fd9420, %fd9414, 0d4018000000000000;
	ld.global.f64 	%fd9421, [%rd558+528808];
	ld.global.f64 	%fd9422, [%rd558+528816];
	ld.global.f64 	%fd9423, [%rd558+528824];
	add.f64 	%fd9424, %fd9415, %fd9421;
	add.f64 	%fd9425, %fd9416, %fd9422;
	add.f64 	%fd9426, %fd9417, %fd9423;
	ld.global.f64 	%fd9427, [%rd558+528832];
	ld.global.f64 	%fd9428, [%rd558+528840];
	ld.global.f64 	%fd9429, [%rd558+528848];
	add.f64 	%fd9430, %fd9418, %fd9427;
	add.f64 	%fd9431, %fd9419, %fd9428;
	add.f64 	%fd9432, %fd9420, %fd9429;
	st.global.f64 	[%rd558+528808], %fd9424;
	st.global.f64 	[%rd558+528816], %fd9425;
	st.global.f64 	[%rd558+528824], %fd9426;
	st.global.f64 	[%rd558+528832], %fd9430;
	st.global.f64 	[%rd558+528840], %fd9431;
	st.global.f64 	[%rd558+528848], %fd9432;
	ld.global.u64 	%rd560, [%rd89+1065224];
	ld.f64 	%fd9433, [%rd560+192568];
	ld.global.f64 	%fd9434, [%rd558+624904];
	mul.f64 	%fd9435, %fd9433, %fd9434;
	ld.global.f64 	%fd9436, [%rd558+624912];
	mul.f64 	%fd9437, %fd9433, %fd9436;
	ld.global.f64 	%fd9438, [%rd558+624920];
	mul.f64 	%fd9439, %fd9433, %fd9438;
	ld.global.f64 	%fd9440, [%rd558+624928];
	mul.f64 	%fd9441, %fd9433, %fd9440;
	ld.global.f64 	%fd9442, [%rd558+624936];
	mul.f64 	%fd9443, %fd9433, %fd9442;
	ld.global.f64 	%fd9444, [%rd558+624944];
	mul.f64 	%fd9445, %fd9433, %fd9444;
	div.rn.f64 	%fd9446, %fd9435, 0d4018000000000000;
	div.rn.f64 	%fd9447, %fd9437, 0d4018000000000000;
	div.rn.f64 	%fd9448, %fd9439, 0d4018000000000000;
	div.rn.f64 	%fd9449, %fd9441, 0d4018000000000000;
	div.rn.f64 	%fd9450, %fd9443, 0d4018000000000000;
	div.rn.f64 	%fd9451, %fd9445, 0d4018000000000000;
	ld.global.f64 	%fd9452, [%rd558+528856];
	ld.global.f64 	%fd9453, [%rd558+528864];
	ld.global.f64 	%fd9454, [%rd558+528872];
	add.f64 	%fd9455, %fd9446, %fd9452;
	add.f64 	%fd9456, %fd9447, %fd9453;
	add.f64 	%fd9457, %fd9448, %fd9454;
	ld.global.f64 	%fd9458, [%rd558+528880];
	ld.global.f64 	%fd9459, [%rd558+528888];
	ld.global.f64 	%fd9460, [%rd558+528896];
	add.f64 	%fd9461, %fd9449, %fd9458;
	add.f64 	%fd9462, %fd9450, %fd9459;
	add.f64 	%fd9463, %fd9451, %fd9460;
	st.global.f64 	[%rd558+528856], %fd9455;
	st.global.f64 	[%rd558+528864], %fd9456;
	st.global.f64 	[%rd558+528872], %fd9457;
	st.global.f64 	[%rd558+528880], %fd9461;
	st.global.f64 	[%rd558+528888], %fd9462;
	st.global.f64 	[%rd558+528896], %fd9463;
	add.s32 	%r4359, %r4359, 2;
	setp.ne.s32 	%p2522, %r4359, %r657;
	@%p2522 bra 	$L__BB0_1833;
	cvt.u64.u32 	%rd867, %r657;
$L__BB0_1835:
	and.b32  	%r3377, %r624, 1;
	setp.eq.b32 	%p2523, %r3377, 1;
	not.pred 	%p2524, %p2523;
	@%p2524 bra 	$L__BB0_1837;
	mad.lo.s64 	%rd561, %rd867, 48, %rd89;
	ld.global.u64 	%rd562, [%rd89+1065224];
	ld.f64 	%fd9464, [%rd562+192568];
	ld.global.f64 	%fd9465, [%rd561+624856];
	mul.f64 	%fd9466, %fd9464, %fd9465;
	ld.global.f64 	%fd9467, [%rd561+624864];
	mul.f64 	%fd9468, %fd9464, %fd9467;
	ld.global.f64 	%fd9469, [%rd561+624872];
	mul.f64 	%fd9470, %fd9464, %fd9469;
	ld.global.f64 	%fd9471, [%rd561+624880];
	mul.f64 	%fd9472, %fd9464, %fd9471;
	ld.global.f64 	%fd9473, [%rd561+624888];
	mul.f64 	%fd9474, %fd9464, %fd9473;
	ld.global.f64 	%fd9475, [%rd561+624896];
	mul.f64 	%fd9476, %fd9464, %fd9475;
	div.rn.f64 	%fd9477, %fd9466, 0d4018000000000000;
	div.rn.f64 	%fd9478, %fd9468, 0d4018000000000000;
	div.rn.f64 	%fd9479, %fd9470, 0d4018000000000000;
	div.rn.f64 	%fd9480, %fd9472, 0d4018000000000000;
	div.rn.f64 	%fd9481, %fd9474, 0d4018000000000000;
	div.rn.f64 	%fd9482, %fd9476, 0d4018000000000000;
	ld.global.f64 	%fd9483, [%rd561+528808];
	ld.global.f64 	%fd9484, [%rd561+528816];
	ld.global.f64 	%fd9485, [%rd561+528824];
	add.f64 	%fd9486, %fd9477, %fd9483;
	add.f64 	%fd9487, %fd9478, %fd9484;
	add.f64 	%fd9488, %fd9479, %fd9485;
	ld.global.f64 	%fd9489, [%rd561+528832];
	ld.global.f64 	%fd9490, [%rd561+528840];
	ld.global.f64 	%fd9491, [%rd561+528848];
	add.f64 	%fd9492, %fd9480, %fd9489;
	add.f64 	%fd9493, %fd9481, %fd9490;
	add.f64 	%fd9494, %fd9482, %fd9491;
	st.global.f64 	[%rd561+528808], %fd9486;
	st.global.f64 	[%rd561+528816], %fd9487;
	st.global.f64 	[%rd561+528824], %fd9488;
	st.global.f64 	[%rd561+528832], %fd9492;
	st.global.f64 	[%rd561+528840], %fd9493;
	st.global.f64 	[%rd561+528848], %fd9494;
$L__BB0_1837:
	setp.eq.s32 	%p2525, %r624, 0;
	add.s64 	%rd204, %rd89, 1065224;
	@%p2525 bra 	$L__BB0_1840;
	ld.global.u64 	%rd205, [%rd204];
	mov.b64 	%rd868, 0;
$L__BB0_1839:
	add.s64 	%rd564, %rd89, %rd868;
	ld.global.u8 	%rs21, [%rd564+528808];
	add.s64 	%rd565, %rd205, %rd868;
	st.u8 	[%rd565+96384], %rs21;
	add.s64 	%rd868, %rd868, 1;
	setp.lt.u64 	%p2526, %rd868, %rd175;
	@%p2526 bra 	$L__BB0_1839;
$L__BB0_1840:
	mov.b64 	%rd869, 0;
$L__BB0_1841:
	add.s64 	%rd813, %rd89, %rd869;
	ld.global.u8 	%rs30, [%rd813+96384];
	st.global.u8 	[%rd813+336], %rs30;
	add.s64 	%rd209, %rd869, 1;
	setp.lt.u64 	%p3433, %rd869, 49000;
	mov.u64 	%rd869, %rd209;
	@%p3433 bra 	$L__BB0_1841;
	ld.global.f64 	%fd11829, [%rd89+192568];
	ld.global.f64 	%fd11830, [%rd89+192440];
	add.f64 	%fd11831, %fd11829, %fd11830;
	st.global.f64 	[%rd89+192440], %fd11831;
	ld.global.u32 	%r4230, [%rd89+192592];
	add.s32 	%r4231, %r4230, 1;
	st.global.u32 	[%rd89+192592], %r4231;
	ld.global.u32 	%r4232, [%rd89+1113384];
	setp.lt.s32 	%p3434, %r4231, %r4232;
	@%p3434 bra 	$L__BB0_1244;
$L__BB0_1843:
	add.u64 	%rd814, %SP, 48024;
	add.u64 	%rd815, %SPL, 48024;
	mov.u32 	%r4233, %tid.x;
	st.local.v2.u32 	[%rd815], {%r437, %r4233};
	mov.u32 	%r4234, %ctaid.x;
	st.local.u32 	[%rd815+8], %r4234;
	mov.u64 	%rd816, $str;
	cvta.global.u64 	%rd817, %rd816;
	{ // callseq 323, 0
	.param .b64 param0;
	st.param.b64 	[param0], %rd817;
	.param .b64 param1;
	st.param.b64 	[param1], %rd814;
	.param .b32 retval0;
	call.uni (retval0), 
	vprintf, 
	(
	param0, 
	param1
	);
	ld.param.b32 	%r4235, [retval0];
	} // callseq 323
	ret;
$L__BB0_1844:
	setp.neu.f64 	%p2466, %fd2692, 0d7FF0000000000000;
	@%p2466 bra 	$L__BB0_1846;
	setp.lt.s32 	%p2467, %r659, 0;
	selp.b32 	%r3327, %r3304, %r285, %p2467;
	mov.b32 	%r3328, 0;
	mov.b64 	%fd12247, {%r3328, %r3327};
$L__BB0_1846:
	setp.lt.s32 	%p2468, %r681, 0;
	setp.eq.s32 	%p2469, %r284, 1062207488;
	setp.eq.f64 	%p2471, %fd2691, 0d3FF0000000000000;
	selp.f64 	%fd2697, 0d3FF0000000000000, %fd12247, %p2471;
	ld.global.f64 	%fd9269, [%rd200+720912];
	sub.f64 	%fd2698, %fd9269, %fd2687;
	{
	.reg .b32 %temp; 
	mov.b64 	{%temp, %r660}, %fd2698;
	}
	abs.f64 	%fd2699, %fd2698;
	{ // callseq 234, 0
	.param .b64 param0;
	st.param.f64 	[param0], %fd2699;
	.param .b64 param1;
	st.param.f64 	[param1], 0d4000000000000000;
	.param .b64 retval0;
	call.uni (retval0), 
	__internal_accurate_pow, 
	(
	param0, 
	param1
	);
	ld.param.f64 	%fd9270, [retval0];
	} // callseq 234
	setp.lt.s32 	%p2472, %r660, 0;
	neg.f64 	%fd9272, %fd9270;
	selp.f64 	%fd9273, %fd9272, %fd9270, %p2469;
	selp.f64 	%fd9274, %fd9273, %fd9270, %p2472;
	setp.eq.f64 	%p2473, %fd2698, 0d0000000000000000;
	selp.b32 	%r3329, %r660, 0, %p2469;
	or.b32  	%r3330, %r3329, 2146435072;
	selp.b32 	%r3331, %r3330, %r3329, %p2468;
	mov.b32 	%r3332, 0;
	mov.b64 	%fd9275, {%r3332, %r3331};
	selp.f64 	%fd12248, %fd9275, %fd9274, %p2473;
	add.f64 	%fd9276, %fd2698, 0d4000000000000000;
	{
	.reg .b32 %temp; 
	mov.b64 	{%temp, %r3333}, %fd9276;
	}
	and.b32  	%r3334, %r3333, 2146435072;
	setp.ne.s32 	%p2474, %r3334, 2146435072;
	@%p2474 bra 	$L__BB0_1851;
	setp.num.f64 	%p2475, %fd2698, %fd2698;
	@%p2475 bra 	$L__BB0_1849;
	mov.f64 	%fd9277, 0d4000000000000000;
	add.rn.f64 	%fd12248, %fd2698, %fd9277;
	bra.uni 	$L__BB0_1851;
$L__BB0_1849:
	setp.neu.f64 	%p2476, %fd2699, 0d7FF0000000000000;
	@%p2476 bra 	$L__BB0_1851;
	setp.lt.s32 	%p2477, %r660, 0;
	selp.b32 	%r3336, %r3304, %r285, %p2477;
	mov.b32 	%r3337, 0;
	mov.b64 	%fd12248, {%r3337, %r3336};
$L__BB0_1851:
	setp.lt.s32 	%p2478, %r681, 0;
	setp.eq.s32 	%p2479, %r284, 1062207488;
	setp.eq.f64 	%p2481, %fd2698, 0d3FF0000000000000;
	selp.f64 	%fd9278, 0d3FF0000000000000, %fd12248, %p2481;
	add.f64 	%fd2704, %fd2697, %fd9278;
	ld.global.f64 	%fd9279, [%rd200+720920];
	sub.f64 	%fd2705, %fd9279, %fd2688;
	{
	.reg .b32 %temp; 
	mov.b64 	{%temp, %r661}, %fd2705;
	}
	abs.f64 	%fd2706, %fd2705;
	{ // callseq 235, 0
	.param .b64 param0;
	st.param.f64 	[param0], %fd2706;
	.param .b64 param1;
	st.param.f64 	[param1], 0d4000000000000000;
	.param .b64 retval0;
	call.uni (retval0), 
	__internal_accurate_pow, 
	(
	param0, 
	param1
	);
	ld.param.f64 	%fd9280, [retval0];
	} // callseq 235
	setp.lt.s32 	%p2482, %r661, 0;
	neg.f64 	%fd9282, %fd9280;
	selp.f64 	%fd9283, %fd9282, %fd9280, %p2479;
	selp.f64 	%fd9284, %fd9283, %fd9280, %p2482;
	setp.eq.f64 	%p2483, %fd2705, 0d0000000000000000;
	selp.b32 	%r3338, %r661, 0, %p2479;
	or.b32  	%r3339, %r3338, 2146435072;
	selp.b32 	%r3340, %r3339, %r3338, %p2478;
	mov.b32 	%r3341, 0;
	mov.b64 	%fd9285, {%r3341, %r3340};
	selp.f64 	%fd12249, %fd9285, %fd9284, %p2483;
	add.f64 	%fd9286, %fd2705, 0d4000000000000000;
	{
	.reg .b32 %temp; 
	mov.b64 	{%temp, %r3342}, %fd9286;
	}
	and.b32  	%r3343, %r3342, 2146435072;
	setp.ne.s32 	%p2484, %r3343, 2146435072;
	@%p2484 bra 	$L__BB0_1856;
	setp.num.f64 	%p2485, %fd2705, %fd2705;
	@%p2485 bra 	$L__BB0_1854;
	mov.f64 	%fd9287, 0d4000000000000000;
	add.rn.f64 	%fd12249, %fd2705, %fd9287;
	bra.uni 	$L__BB0_1856;
$L__BB0_1854:
	setp.neu.f64 	%p2486, %fd2706, 0d7FF0000000000000;
	@%p2486 bra 	$L__BB0_1856;
	setp.lt.s32 	%p2487, %r661, 0;
	selp.b32 	%r3345, %r3304, %r285, %p2487;
	mov.b32 	%r3346, 0;
	mov.b64 	%fd12249, {%r3346, %r3345};
$L__BB0_1856:
	setp.lt.s32 	%p2488, %r681, 0;
	setp.eq.s32 	%p2489, %r284, 1062207488;
	setp.eq.f64 	%p2491, %fd2705, 0d3FF0000000000000;
	selp.f64 	%fd9288, 0d3FF0000000000000, %fd12249, %p2491;
	add.f64 	%fd2711, %fd2704, %fd9288;
	mad.lo.s64 	%rd201, %rd199, -40, %rd200;
	st.global.f64 	[%rd201+816952], %fd2711;
	ld.global.f64 	%fd2712, [%rd200+720904];
	{
	.reg .b32 %temp; 
	mov.b64 	{%temp, %r662}, %fd2712;
	}
	abs.f64 	%fd2713, %fd2712;
	{ // callseq 236, 0
	.param .b64 param0;
	st.param.f64 	[param0], %fd2713;
	.param .b64 param1;
	st.param.f64 	[param1], 0d4000000000000000;
	.param .b64 retval0;
	call.uni (retval0), 
	__internal_accurate_pow, 
	(
	param0, 
	param1
	);
	ld.param.f64 	%fd9289, [retval0];
	} // callseq 236
	setp.lt.s32 	%p2492, %r662, 0;
	neg.f64 	%fd9291, %fd9289;
	selp.f64 	%fd9292, %fd9291, %fd9289, %p2489;
	selp.f64 	%fd9293, %fd9292, %fd9289, %p2492;
	setp.eq.f64 	%p2493, %fd2712, 0d0000000000000000;
	selp.b32 	%r3347, %r662, 0, %p2489;
	or.b32  	%r3348, %r3347, 2146435072;
	selp.b32 	%r3349, %r3348, %r3347, %p2488;
	mov.b32 	%r3350, 0;
	mov.b64 	%fd9294, {%r3350, %r3349};
	selp.f64 	%fd12250, %fd9294, %fd9293, %p2493;
	add.f64 	%fd9295, %fd2712, 0d4000000000000000;
	{
	.reg .b32 %temp; 
	mov.b64 	{%temp, %r3351}, %fd9295;
	}
	and.b32  	%r3352, %r3351, 2146435072;
	setp.ne.s32 	%p2494, %r3352, 2146435072;
	@%p2494 bra 	$L__BB0_1861;
	setp.num.f64 	%p2495, %fd2712, %fd2712;
	@%p2495 bra 	$L__BB0_1859;
	mov.f64 	%fd9296, 0d4000000000000000;
	add.rn.f64 	%fd12250, %fd2712, %fd9296;
	bra.uni 	$L__BB0_1861;
$L__BB0_1859:
	setp.neu.f64 	%p2496, %fd2713, 0d7FF0000000000000;
	@%p2496 bra 	$L__BB0_1861;
	setp.lt.s32 	%p2497, %r662, 0;
	selp.b32 	%r3354, %r3304, %r285, %p2497;
	mov.b32 	%r3355, 0;
	mov.b64 	%fd12250, {%r3355, %r3354};
$L__BB0_1861:
	setp.lt.s32 	%p2498, %r681, 0;
	setp.eq.s32 	%p2499, %r284, 1062207488;
	setp.eq.f64 	%p2501, %fd2712, 0d3FF0000000000000;
	selp.f64 	%fd2718, 0d3FF0000000000000, %fd12250, %p2501;
	ld.global.f64 	%fd2719, [%rd200+720912];
	{
	.reg .b32 %temp; 
	mov.b64 	{%temp, %r663}, %fd2719;
	}
	abs.f64 	%fd2720, %fd2719;
	{ // callseq 237, 0
	.param .b64 param0;
	st.param.f64 	[param0], %fd2720;
	.param .b64 param1;
	st.param.f64 	[param1], 0d4000000000000000;
	.param .b64 retval0;
	call.uni (retval0), 
	__internal_accurate_pow, 
	(
	param0, 
	param1
	);
	ld.param.f64 	%fd9297, [retval0];
	} // callseq 237
	setp.lt.s32 	%p2502, %r663, 0;
	neg.f64 	%fd9299, %fd9297;
	selp.f64 	%fd9300, %fd9299, %fd9297, %p2499;
	selp.f64 	%fd9301, %fd9300, %fd9297, %p2502;
	setp.eq.f64 	%p2503, %fd2719, 0d0000000000000000;
	selp.b32 	%r3356, %r663, 0, %p2499;
	or.b32  	%r3357, %r3356, 2146435072;
	selp.b32 	%r3358, %r3357, %r3356, %p2498;
	mov.b32 	%r3359, 0;
	mov.b64 	%fd9302, {%r3359, %r3358};
	selp.f64 	%fd12251, %fd9302, %fd9301, %p2503;
	add.f64 	%fd9303, %fd2719, 0d4000000000000000;
	{
	.reg .b32 %temp; 
	mov.b64 	{%temp, %r3360}, %fd9303;
	}
	and.b32  	%r3361, %r3360, 2146435072;
	setp.ne.s32 	%p2504, %r3361, 2146435072;
	@%p2504 bra 	$L__BB0_1866;
	setp.num.f64 	%p2505, %fd2719, %fd2719;
	@%p2505 bra 	$L__BB0_1864;
	mov.f64 	%fd9304, 0d4000000000000000;
	add.rn.f64 	%fd12251, %fd2719, %fd9304;
	bra.uni 	$L__BB0_1866;
$L__BB0_1864:
	setp.neu.f64 	%p2506, %fd2720, 0d7FF0000000000000;
	@%p2506 bra 	$L__BB0_1866;
	setp.lt.s32 	%p2507, %r663, 0;
	selp.b32 	%r3363, %r3304, %r285, %p2507;
	mov.b32 	%r3364, 0;
	mov.b64 	%fd12251, {%r3364, %r3363};
$L__BB0_1866:
	setp.lt.s32 	%p2508, %r681, 0;
	setp.eq.s32 	%p2509, %r284, 1062207488;
	setp.eq.f64 	%p2511, %fd2719, 0d3FF0000000000000;
	selp.f64 	%fd9305, 0d3FF0000000000000, %fd12251, %p2511;
	add.f64 	%fd2725, %fd2718, %fd9305;
	ld.global.f64 	%fd2726, [%rd200+720920];
	{
	.reg .b32 %temp; 
	mov.b64 	{%temp, %r664}, %fd2726;
	}
	abs.f64 	%fd2727, %fd2726;
	{ // callseq 238, 0
	.param .b64 param0;
	st.param.f64 	[param0], %fd2727;
	.param .b64 param1;
	st.param.f64 	[param1], 0d4000000000000000;
	.param .b64 retval0;
	call.uni (retval0), 
	__internal_accurate_pow, 
	(
	param0, 
	param1
	);
	ld.param.f64 	%fd9306, [retval0];
	} // callseq 238
	setp.lt.s32 	%p2512, %r664, 0;
	neg.f64 	%fd9308, %fd9306;
	selp.f64 	%fd9309, %fd9308, %fd9306, %p2509;
	selp.f64 	%fd9310, %fd9309, %fd9306, %p2512;
	setp.eq.f64 	%p2513, %fd2726, 0d0000000000000000;
	selp.b32 	%r3365, %r664, 0, %p2509;
	or.b32  	%r3366, %r3365, 2146435072;
	selp.b32 	%r3367, %r3366, %r3365, %p2508;
	mov.b32 	%r3368, 0;
	mov.b64 	%fd9311, {%r3368, %r3367};
	selp.f64 	%fd12252, %fd9311, %fd9310, %p2513;
	add.f64 	%fd9312, %fd2726, 0d4000000000000000;
	{
	.reg .b32 %temp; 
	mov.b64 	{%temp, %r3369}, %fd9312;
	}
	and.b32  	%r3370, %r3369, 2146435072;
	setp.ne.s32 	%p2514, %r3370, 2146435072;
	@%p2514 bra 	$L__BB0_1871;
	setp.num.f64 	%p2515, %fd2726, %fd2726;
	@%p2515 bra 	$L__BB0_1869;
	mov.f64 	%fd9313, 0d4000000000000000;
	add.rn.f64 	%fd12252, %fd2726, %fd9313;
	bra.uni 	$L__BB0_1871;
$L__BB0_1869:
	setp.neu.f64 	%p2516, %fd2727, 0d7FF0000000000000;
	@%p2516 bra 	$L__BB0_1871;
	setp.lt.s32 	%p2517, %r664, 0;
	selp.b32 	%r3372, %r3304, %r285, %p2517;
	mov.b32 	%r3373, 0;
	mov.b64 	%fd12252, {%r3373, %r3372};
$L__BB0_1871:
	cvt.u32.u64 	%r3374, %rd199;
	cvt.u32.u64 	%r3375, %rd196;
	setp.eq.f64 	%p2518, %fd2726, 0d3FF0000000000000;
	selp.f64 	%fd9314, 0d3FF0000000000000, %fd12252, %p2518;
	add.f64 	%fd9315, %fd2725, %fd9314;
	st.global.f64 	[%rd201+832960], %fd9315;
	st.global.f64 	[%rd201+848968], %fd2689;
	sqrt.rn.f64 	%fd9316, %fd2711;
	st.global.f64 	[%rd201+880984], %fd9316;
	sqrt.rn.f64 	%fd9317, %fd9315;
	st.global.f64 	[%rd201+864976], %fd9317;
	st.global.f64 	[%rd201+896992], %fd2690;
	ld.global.f64 	%fd9318, [%rd89+977032];
	neg.f64 	%fd9319, %fd9318;
	ld.global.u64 	%rd548, [%rd89+1065224];
	ld.f64 	%fd9320, [%rd548+152];
	add.f64 	%fd9321, %fd9315, %fd9320;
	div.rn.f64 	%fd9322, %fd9319, %fd9321;
	st.global.f64 	[%rd201+913000], %fd9322;
	ld.global.f64 	%fd9323, [%rd89+977040];
	neg.f64 	%fd9324, %fd9323;
	ld.global.u64 	%rd549, [%rd89+1065224];
	ld.f64 	%fd9325, [%rd549+256];
	add.f64 	%fd9326, %fd2711, %fd9325;
	div.rn.f64 	%fd9327, %fd9324, %fd9326;
	st.global.f64 	[%rd201+929008], %fd9327;
	ld.global.f64 	%fd9328, [%rd89+977048];
	neg.f64 	%fd9329, %fd9328;
	ld.global.u64 	%rd550, [%rd89+1065224];
	ld.f64 	%fd9330, [%rd550+256];
	add.f64 	%fd9331, %fd2689, %fd9330;
	div.rn.f64 	%fd9332, %fd9329, %fd9331;
	st.global.f64 	[%rd201+945016], %fd9332;
	mov.b64 	%rd551, 4607182418800017408;
	st.global.u64 	[%rd198+880984], %rd551;
	ld.global.u64 	%rd552, [%rd89+1065224];
	ld.f64 	%fd9333, [%rd552+96];
	add.f64 	%fd9334, %fd9333, %fd9333;
	ld.global.f64 	%fd9335, [%rd201+913000];
	div.rn.f64 	%fd9336, %fd9334, %fd9335;
	st.global.f64 	[%rd201+961024], %fd9336;
	div.rn.f64 	%fd9337, %fd9335, 0d3FF6A09E667F3BCD;
	fma.rn.f64 	%fd9338, %fd9336, %fd9336, 0d3FF0000000000000;
	sqrt.rn.f64 	%fd9339, %fd9338;
	add.f64 	%fd9340, %fd9339, 0d3FF0000000000000;
	sqrt.rn.f64 	%fd9341, %fd9340;
	mul.f64 	%fd9342, %fd9337, %fd9341;
	st.global.f64 	[%rd201+913000], %fd9342;
	ld.global.u64 	%rd553, [%rd89+1065224];
	ld.f64 	%fd9343, [%rd553+96];
	add.f64 	%fd9344, %fd9343, %fd9343;
	ld.global.f64 	%fd9345, [%rd201+929008];
	div.rn.f64 	%fd9346, %fd9344, %fd9345;
	st.global.f64 	[%rd201+961024], %fd9346;
	div.rn.f64 	%fd9347, %fd9345, 0d3FF6A09E667F3BCD;
	fma.rn.f64 	%fd9348, %fd9346, %fd9346, 0d3FF0000000000000;
	sqrt.rn.f64 	%fd9349, %fd9348;
	add.f64 	%fd9350, %fd9349, 0d3FF0000000000000;
	sqrt.rn.f64 	%fd9351, %fd9350;
	mul.f64 	%fd9352, %fd9347, %fd9351;
	st.global.f64 	[%rd201+929008], %fd9352;
	ld.global.u64 	%rd554, [%rd89+1065224];
	ld.f64 	%fd9353, [%rd554+96];
	add.f64 	%fd9354, %fd9353, %fd9353;
	ld.global.f64 	%fd9355, [%rd201+945016];
	div.rn.f64 	%fd9356, %fd9354, %fd9355;
	st.global.f64 	[%rd201+961024], %fd9356;
	div.rn.f64 	%fd9357, %fd9355, 0d3FF6A09E667F3BCD;
	fma.rn.f64 	%fd9358, %fd9356, %fd9356, 0d3FF0000000000000;
	sqrt.rn.f64 	%fd9359, %fd9358;
	add.f64 	%fd9360, %fd9359, 0d3FF0000000000000;
	sqrt.rn.f64 	%fd9361, %fd9360;
	mul.f64 	%fd9362, %fd9357, %fd9361;
	st.global.f64 	[%rd201+945016], %fd9362;
	mad.lo.s64 	%rd555, %rd199, 40, %rd201;
	ld.global.f64 	%fd9363, [%rd200+720928];
	ld.global.f64 	%fd9364, [%rd200+720936];
	ld.global.f64 	%fd9365, [%rd200+720944];
	st.global.f64 	[%rd555+624856], %fd9363;
	st.global.f64 	[%rd555+624864], %fd9364;
	st.global.f64 	[%rd555+624872], %fd9365;
	ld.global.f64 	%fd9366, [%rd201+913000];
	ld.global.f64 	%fd9367, [%rd200+720904];
	mul.f64 	%fd9368, %fd9366, %fd9367;
	ld.global.f64 	%fd9369, [%rd200+720912];
	mul.f64 	%fd9370, %fd9366, %fd9369;
	ld.global.f64 	%fd9371, [%rd200+720920];
	mul.f64 	%fd9372, %fd9366, %fd9371;
	ld.global.f64 	%fd9373, [%rd201+864976];
	div.rn.f64 	%fd9374, %fd9368, %fd9373;
	div.rn.f64 	%fd9375, %fd9370, %fd9373;
	div.rn.f64 	%fd9376, %fd9372, %fd9373;
	sub.f64 	%fd9377, %fd9367, %fd2686;
	sub.f64 	%fd9378, %fd9369, %fd2687;
	sub.f64 	%fd9379, %fd9371, %fd2688;
	ld.global.f64 	%fd9380, [%rd201+929008];
	mul.f64 	%fd9381, %fd9377, %fd9380;
	mul.f64 	%fd9382, %fd9378, %fd9380;
	mul.f64 	%fd9383, %fd9380, %fd9379;
	ld.global.f64 	%fd9384, [%rd201+880984];
	div.rn.f64 	%fd9385, %fd9381, %fd9384;
	div.rn.f64 	%fd9386, %fd9382, %fd9384;
	div.rn.f64 	%fd9387, %fd9383, %fd9384;
	add.f64 	%fd9388, %fd9374, %fd9385;
	add.f64 	%fd9389, %fd9375, %fd9386;
	add.f64 	%fd9390, %fd9376, %fd9387;
	ld.global.f64 	%fd9391, [%rd201+945016];
	mul.f64 	%fd9392, %fd2686, %fd9391;
	mul.f64 	%fd9393, %fd2687, %fd9391;
	mul.f64 	%fd9394, %fd2688, %fd9391;
	ld.global.f64 	%fd9395, [%rd201+896992];
	div.rn.f64 	%fd9396, %fd9392, %fd9395;
	div.rn.f64 	%fd9397, %fd9393, %fd9395;
	div.rn.f64 	%fd9398, %fd9394, %fd9395;
	add.f64 	%fd9399, %fd9388, %fd9396;
	add.f64 	%fd9400, %fd9389, %fd9397;
	add.f64 	%fd9401, %fd9390, %fd9398;
	st.global.f64 	[%rd200+624880], %fd9399;
	st.global.f64 	[%rd200+624888], %fd9400;
	st.global.f64 	[%rd200+624896], %fd9401;
	add.s32 	%r4358, %r3374, 1;
	setp.eq.s32 	%p2519, %r4358, %r3375;
	@%p2519 bra 	$L__BB0_1830;
	bra.uni 	$L__BB0_1799;

}
.func  (.param .align 16 .b8 func_retval0[16]) __internal_trig_reduction_slowpathd(
	.param .b64 __internal_trig_reduction_slowpathd_param_0
)
{
	.local .align 8 .b8 	__local_depot1[40];
	.reg .b64 	%SP;
	.reg .b64 	%SPL;
	.reg .pred 	%p<10>;
	.reg .b32 	%r<47>;
	.reg .b64 	%rd<74>;
	.reg .b64 	%fd<5>;

	mov.u64 	%SPL, __local_depot1;
	ld.param.f64 	%fd4, [__internal_trig_reduction_slowpathd_param_0];
	add.u64 	%rd1, %SPL, 0;
	{
	.reg .b32 %temp; 
	mov.b64 	{%temp, %r1}, %fd4;
	}
	shr.u32 	%r2, %r1, 20;
	and.b32  	%r3, %r2, 2047;
	setp.eq.s32 	%p1, %r3, 2047;
	mov.b32 	%r46, 0;
	@%p1 bra 	$L__BB1_9;
	add.s32 	%r20, %r3, -1024;
	mov.b64 	%rd20, %fd4;
	shl.b64 	%rd2, %rd20, 11;
	shr.u32 	%r4, %r20, 6;
	sub.s32 	%r45, 15, %r4;
	sub.s32 	%r21, 19, %r4;
	setp.lt.u32 	%p2, %r20, 128;
	selp.b32 	%r6, 18, %r21, %p2;
	setp.ge.s32 	%p3, %r45, %r6;
	mov.b64 	%rd70, 0;
	@%p3 bra 	$L__BB1_4;
	add.s32 	%r23, %r6, %r4;
	neg.s32 	%r43, %r23;
	or.b64  	%rd3, %rd2, -9223372036854775808;
	mov.b64 	%rd70, 0;
	mov.b32 	%r42, 0;
	mov.u64 	%rd25, __cudart_i2opi_d;
	mov.u32 	%r44, %r45;
$L__BB1_3:
	.pragma "nounroll";
	mul.wide.s32 	%rd22, %r42, 8;
	add.s64 	%rd23, %rd1, %rd22;
	mul.wide.s32 	%rd24, %r44, 8;
	add.s64 	%rd26, %rd25, %rd24;
	ld.global.nc.u64 	%rd27, [%rd26];
	{
	.reg .u32 %r0, %r1, %r2, %r3, %alo, %ahi, %blo, %bhi, %clo, %chi;
	mov.b64 	{%alo,%ahi}, %rd27;
	mov.b64 	{%blo,%bhi}, %rd3;
	mov.b64 	{%clo,%chi}, %rd70;
	mad.lo.cc.u32 	%r0, %alo, %blo, %clo;
	madc.hi.cc.u32 	%r1, %alo, %blo, %chi;
	madc.hi.u32 	%r2, %alo, %bhi, 0;
	mad.lo.cc.u32 	%r1, %alo, %bhi, %r1;
	madc.hi.cc.u32 	%r2, %ahi, %blo, %r2;
	madc.hi.u32 	%r3, %ahi, %bhi, 0;
	mad.lo.cc.u32 	%r1, %ahi, %blo, %r1;
	madc.lo.cc.u32 	%r2, %ahi, %bhi, %r2;
	addc.u32 	%r3, %r3, 0;
	mov.b64 	%rd28, {%r0,%r1};
	mov.b64 	%rd70, {%r2,%r3};
	}
	st.local.u64 	[%rd23], %rd28;
	add.s32 	%r44, %r44, 1;
	add.s32 	%r43, %r43, 1;
	add.s32 	%r42, %r42, 1;
	setp.ne.s32 	%p4, %r43, -15;
	mov.u32 	%r45, %r6;
	@%p4 bra 	$L__BB1_3;
$L__BB1_4:
	cvt.s64.s32 	%rd29, %r45;
	cvt.u64.u32 	%rd30, %r4;
	add.s64 	%rd31, %rd30, %rd29;
	shl.b64 	%rd32, %rd31, 3;
	add.s64 	%rd33, %rd1, %rd32;
	st.local.u64 	[%rd33+-120], %rd70;
	and.b32  	%r15, %r2, 63;
	ld.local.u64 	%rd72, [%rd1+16];
	ld.local.u64 	%rd71, [%rd1+24];
	setp.eq.s32 	%p5, %r15, 0;
	@%p5 bra 	$L__BB1_6;
	shl.b64 	%rd34, %rd71, %r15;
	shr.u64 	%rd35, %rd72, 1;
	xor.b32  	%r24, %r15, 63;
	shr.u64 	%rd36, %rd35, %r24;
	or.b64  	%rd71, %rd34, %rd36;
	ld.local.u64 	%rd37, [%rd1+8];
	shl.b64 	%rd38, %rd72, %r15;
	shr.u64 	%rd39, %rd37, 1;
	shr.u64 	%rd40, %rd39, %r24;
	or.b64  	%rd72, %rd38, %rd40;
$L__BB1_6:
	and.b32  	%r25, %r1, -2147483648;
	shr.u64 	%rd41, %rd71, 62;
	cvt.u32.u64 	%r26, %rd41;
	mov.b64 	{%r27, %r28}, %rd71;
	mov.b64 	{%r29, %r30}, %rd72;
	shf.l.wrap.b32 	%r31, %r30, %r27, 2;
	shf.l.wrap.b32 	%r32, %r27, %r28, 2;
	mov.b64 	%rd42, {%r31, %r32};
	shl.b64 	%rd43, %rd72, 2;
	shr.u64 	%rd44, %rd42, 63;
	cvt.u32.u64 	%r33, %rd44;
	add.s32 	%r34, %r33, %r26;
	setp.eq.s32 	%p6, %r25, 0;
	neg.s32 	%r35, %r34;
	selp.b32 	%r46, %r34, %r35, %p6;
	setp.gt.s64 	%p7, %rd42, -1;
	mov.b64 	%rd45, 0;
	{
	.reg .u32 %r0, %r1, %r2, %r3, %a0, %a1, %a2, %a3, %b0, %b1, %b2, %b3;
	mov.b64 	{%a0,%a1}, %rd45;
	mov.b64 	{%a2,%a3}, %rd45;
	mov.b64 	{%b0,%b1}, %rd43;
	mov.b64 	{%b2,%b3}, %rd42;
	sub.cc.u32 	%r0, %a0, %b0;
	subc.cc.u32 	%r1, %a1, %b1;
	subc.cc.u32 	%r2, %a2, %b2;
	subc.u32 	%r3, %a3, %b3;
	mov.b64 	%rd46, {%r0,%r1};
	mov.b64 	%rd47, {%r2,%r3};
	}
	xor.b32  	%r36, %r25, -2147483648;
	selp.b64 	%rd73, %rd42, %rd47, %p7;
	selp.b64 	%rd14, %rd43, %rd46, %p7;
	selp.b32 	%r17, %r25, %r36, %p7;
	clz.b64 	%r37, %rd73;
	cvt.u64.u32 	%rd15, %r37;
	setp.eq.s32 	%p8, %r37, 0;
	@%p8 bra 	$L__BB1_8;
	cvt.u32.u64 	%r38, %rd15;
	and.b32  	%r39, %r38, 63;
	shl.b64 	%rd48, %rd73, %r39;
	shr.u64 	%rd49, %rd14, 1;
	not.b32 	%r40, %r38;
	and.b32  	%r41, %r40, 63;
	shr.u64 	%rd50, %rd49, %r41;
	or.b64  	%rd73, %rd48, %rd50;
$L__BB1_8:
	mov.b64 	%rd51, -3958705157555305931;
	{
	.reg .u32 %r0, %r1, %r2, %r3, %alo, %ahi, %blo, %bhi;
	mov.b64 	{%alo,%ahi}, %rd73;
	mov.b64 	{%blo,%bhi}, %rd51;
	mul.lo.u32 	%r0, %alo, %blo;
	mul.hi.u32 	%r1, %alo, %blo;
	mad.lo.cc.u32 	%r1, %alo, %bhi, %r1;
	madc.hi.u32 	%r2, %alo, %bhi, 0;
	mad.lo.cc.u32 	%r1, %ahi, %blo, %r1;
	madc.hi.cc.u32 	%r2, %ahi, %blo, %r2;
	madc.hi.u32 	%r3, %ahi, %bhi, 0;
	mad.lo.cc.u32 	%r2, %ahi, %bhi, %r2;
	addc.u32 	%r3, %r3, 0;
	mov.b64 	%rd52, {%r0,%r1};
	mov.b64 	%rd53, {%r2,%r3};
	}
	setp.gt.s64 	%p9, %rd53, 0;
	{
	.reg .u32 %r0, %r1, %r2, %r3, %a0, %a1, %a2, %a3, %b0, %b1, %b2, %b3;
	mov.b64 	{%a0,%a1}, %rd52;
	mov.b64 	{%a2,%a3}, %rd53;
	mov.b64 	{%b0,%b1}, %rd52;
	mov.b64 	{%b2,%b3}, %rd53;
	add.cc.u32 	%r0, %a0, %b0;
	addc.cc.u32 	%r1, %a1, %b1;
	addc.cc.u32 	%r2, %a2, %b2;
	addc.u32 	%r3, %a3, %b3;
	mov.b64 	%rd54, {%r0,%r1};
	mov.b64 	%rd55, {%r2,%r3};
	}
	selp.b64 	%rd56, %rd55, %rd53, %p9;
	selp.s64 	%rd57, -1, 0, %p9;
	sub.s64 	%rd58, %rd57, %rd15;
	cvt.u64.u32 	%rd59, %r17;
	shl.b64 	%rd60, %rd59, 32;
	add.s64 	%rd61, %rd56, 1;
	shr.u64 	%rd62, %rd61, 10;
	add.s64 	%rd63, %rd62, 1;
	shr.u64 	%rd64, %rd63, 1;
	shl.b64 	%rd65, %rd58, 52;
	add.s64 	%rd66, %rd65, %rd64;
	add.s64 	%rd67, %rd66, 4602678819172646912;
	or.b64  	%rd68, %rd67, %rd60;
	mov.b64 	%fd4, %rd68;
$L__BB1_9:
	st.param.f64 	[func_retval0], %fd4;
	st.param.b32 	[func_retval0+8], %r46;
	ret;

}
.func  (.param .b64 func_retval0) __internal_accurate_pow(
	.param .b64 __internal_accurate_pow_param_0,
	.param .b64 __internal_accurate_pow_param_1
)
{
	.reg .pred 	%p<8>;
	.reg .b32 	%r<49>;
	.reg .b32 	%f<3>;
	.reg .b64 	%fd<109>;

	ld.param.f64 	%fd10, [__internal_accurate_pow_param_0];
	ld.param.f64 	%fd11, [__internal_accurate_pow_param_1];
	{
	.reg .b32 %temp; 
	mov.b64 	{%temp, %r46}, %fd10;
	}
	{
	.reg .b32 %temp; 
	mov.b64 	{%r45, %temp}, %fd10;
	}
	shr.u32 	%r47, %r46, 20;
	setp.gt.u32 	%p1, %r46, 1048575;
	@%p1 bra 	$L__BB2_2;
	mul.f64 	%fd12, %fd10, 0d4350000000000000;
	{
	.reg .b32 %temp; 
	mov.b64 	{%temp, %r46}, %fd12;
	}
	{
	.reg .b32 %temp; 
	mov.b64 	{%r45, %temp}, %fd12;
	}
	shr.u32 	%r16, %r46, 20;
	add.s32 	%r47, %r16, -54;
$L__BB2_2:
	add.s32 	%r48, %r47, -1023;
	and.b32  	%r17, %r46, -2146435073;
	or.b32  	%r18, %r17, 1072693248;
	mov.b64 	%fd107, {%r45, %r18};
	setp.lt.u32 	%p2, %r18, 1073127583;
	@%p2 bra 	$L__BB2_4;
	{
	.reg .b32 %temp; 
	mov.b64 	{%r19, %temp}, %fd107;
	}
	{
	.reg .b32 %temp; 
	mov.b64 	{%temp, %r20}, %fd107;
	}
	add.s32 	%r21, %r20, -1048576;
	mov.b64 	%fd107, {%r19, %r21};
	add.s32 	%r48, %r47, -1022;
$L__BB2_4:
	add.f64 	%fd13, %fd107, 0dBFF0000000000000;
	add.f64 	%fd14, %fd107, 0d3FF0000000000000;
	rcp.approx.ftz.f64 	%fd15, %fd14;
	neg.f64 	%fd16, %fd14;
	fma.rn.f64 	%fd17, %fd16, %fd15, 0d3FF0000000000000;
	fma.rn.f64 	%fd18, %fd17, %fd17, %fd17;
	fma.rn.f64 	%fd19, %fd18, %fd15, %fd15;
	mul.f64 	%fd20, %fd13, %fd19;
	fma.rn.f64 	%fd21, %fd13, %fd19, %fd20;
	mul.f64 	%fd22, %fd21, %fd21;
	fma.rn.f64 	%fd23, %fd22, 0d3EB0F5FF7D2CAFE2, 0d3ED0F5D241AD3B5A;
	fma.rn.f64 	%fd24, %fd23, %fd22, 0d3EF3B20A75488A3F;
	fma.rn.f64 	%fd25, %fd24, %fd22, 0d3F1745CDE4FAECD5;
	fma.rn.f64 	%fd26, %fd25, %fd22, 0d3F3C71C7258A578B;
	fma.rn.f64 	%fd27, %fd26, %fd22, 0d3F6249249242B910;
	fma.rn.f64 	%fd28, %fd27, %fd22, 0d3F89999999999DFB;
	sub.f64 	%fd29, %fd13, %fd21;
	add.f64 	%fd30, %fd29, %fd29;
	neg.f64 	%fd31, %fd21;
	fma.rn.f64 	%fd32, %fd31, %fd13, %fd30;
	mul.f64 	%fd33, %fd19, %fd32;
	fma.rn.f64 	%fd34, %fd22, %fd28, 0d3FB5555555555555;
	mov.f64 	%fd35, 0d3FB5555555555555;
	sub.f64 	%fd36, %fd35, %fd34;
	fma.rn.f64 	%fd37, %fd22, %fd28, %fd36;
	add.f64 	%fd38, %fd37, 0dBC46A4CB00B9E7B0;
	add.f64 	%fd39, %fd34, %fd38;
	sub.f64 	%fd40, %fd34, %fd39;
	add.f64 	%fd41, %fd38, %fd40;
	mul.rn.f64 	%fd42, %fd21, %fd21;
	neg.f64 	%fd43, %fd42;
	fma.rn.f64 	%fd44, %fd21, %fd21, %fd43;
	{
	.reg .b32 %temp; 
	mov.b64 	{%r22, %temp}, %fd33;
	}
	{
	.reg .b32 %temp; 
	mov.b64 	{%temp, %r23}, %fd33;
	}
	add.s32 	%r24, %r23, 1048576;
	mov.b64 	%fd45, {%r22, %r24};
	fma.rn.f64 	%fd46, %fd21, %fd45, %fd44;
	mul.rn.f64 	%fd47, %fd42, %fd21;
	neg.f64 	%fd48, %fd47;
	fma.rn.f64 	%fd49, %fd42, %fd21, %fd48;
	fma.rn.f64 	%fd50, %fd42, %fd33, %fd49;
	fma.rn.f64 	%fd51, %fd46, %fd21, %fd50;
	mul.rn.f64 	%fd52, %fd39, %fd47;
	neg.f64 	%fd53, %fd52;
	fma.rn.f64 	%fd54, %fd39, %fd47, %fd53;
	fma.rn.f64 	%fd55, %fd39, %fd51, %fd54;
	fma.rn.f64 	%fd56, %fd41, %fd47, %fd55;
	add.f64 	%fd57, %fd52, %fd56;
	sub.f64 	%fd58, %fd52, %fd57;
	add.f64 	%fd59, %fd56, %fd58;
	add.f64 	%fd60, %fd21, %fd57;
	sub.f64 	%fd61, %fd21, %fd60;
	add.f64 	%fd62, %fd57, %fd61;
	add.f64 	%fd63, %fd59, %fd62;
	add.f64 	%fd64, %fd33, %fd63;
	add.f64 	%fd65, %fd60, %fd64;
	sub.f64 	%fd66, %fd60, %fd65;
	add.f64 	%fd67, %fd64, %fd66;
	xor.b32  	%r25, %r48, -2147483648;
	mov.b32 	%r26, 1127219200;
	mov.b64 	%fd68, {%r25, %r26};
	mov.b32 	%r27, -2147483648;
	mov.b64 	%fd69, {%r27, %r26};
	sub.f64 	%fd70, %fd68, %fd69;
	fma.rn.f64 	%fd71, %fd70, 0d3FE62E42FEFA39EF, %fd65;
	fma.rn.f64 	%fd72, %fd70, 0dBFE62E42FEFA39EF, %fd71;
	sub.f64 	%fd73, %fd72, %fd65;
	sub.f64 	%fd74, %fd67, %fd73;
	fma.rn.f64 	%fd75, %fd70, 0d3C7ABC9E3B39803F, %fd74;
	add.f64 	%fd76, %fd71, %fd75;
	sub.f64 	%fd77, %fd71, %fd76;
	add.f64 	%fd78, %fd75, %fd77;
	{
	.reg .b32 %temp; 
	mov.b64 	{%temp, %r28}, %fd11;
	}
	{
	.reg .b32 %temp; 
	mov.b64 	{%r29, %temp}, %fd11;
	}
	shl.b32 	%r30, %r28, 1;
	setp.gt.u32 	%p3, %r30, -33554433;
	and.b32  	%r31, %r28, -15728641;
	selp.b32 	%r32, %r31, %r28, %p3;
	mov.b64 	%fd79, {%r29, %r32};
	mul.rn.f64 	%fd80, %fd76, %fd79;
	neg.f64 	%fd81, %fd80;
	fma.rn.f64 	%fd82, %fd76, %fd79, %fd81;
	fma.rn.f64 	%fd83, %fd78, %fd79, %fd82;
	add.f64 	%fd4, %fd80, %fd83;
	sub.f64 	%fd84, %fd80, %fd4;
	add.f64 	%fd5, %fd83, %fd84;
	fma.rn.f64 	%fd85, %fd4, 0d3FF71547652B82FE, 0d4338000000000000;
	{
	.reg .b32 %temp; 
	mov.b64 	{%r13, %temp}, %fd85;
	}
	mov.f64 	%fd86, 0dC338000000000000;
	add.rn.f64 	%fd87, %fd85, %fd86;
	fma.rn.f64 	%fd88, %fd87, 0dBFE62E42FEFA39EF, %fd4;
	fma.rn.f64 	%fd89, %fd87, 0dBC7ABC9E3B39803F, %fd88;
	fma.rn.f64 	%fd90, %fd89, 0d3E5ADE1569CE2BDF, 0d3E928AF3FCA213EA;
	fma.rn.f64 	%fd91, %fd90, %fd89, 0d3EC71DEE62401315;
	fma.rn.f64 	%fd92, %fd91, %fd89, 0d3EFA01997C89EB71;
	fma.rn.f64 	%fd93, %fd92, %fd89, 0d3F2A01A014761F65;
	fma.rn.f64 	%fd94, %fd93, %fd89, 0d3F56C16C1852B7AF;
	fma.rn.f64 	%fd95, %fd94, %fd89, 0d3F81111111122322;
	fma.rn.f64 	%fd96, %fd95, %fd89, 0d3FA55555555502A1;
	fma.rn.f64 	%fd97, %fd96, %fd89, 0d3FC5555555555511;
	fma.rn.f64 	%fd98, %fd97, %fd89, 0d3FE000000000000B;
	fma.rn.f64 	%fd99, %fd98, %fd89, 0d3FF0000000000000;
	fma.rn.f64 	%fd100, %fd99, %fd89, 0d3FF0000000000000;
	{
	.reg .b32 %temp; 
	mov.b64 	{%r14, %temp}, %fd100;
	}
	{
	.reg .b32 %temp; 
	mov.b64 	{%temp, %r15}, %fd100;
	}
	shl.b32 	%r33, %r13, 20;
	add.s32 	%r34, %r33, %r15;
	mov.b64 	%fd108, {%r14, %r34};
	{
	.reg .b32 %temp; 
	mov.b64 	{%temp, %r35}, %fd4;
	}
	mov.b32 	%f2, %r35;
	abs.f32 	%f1, %f2;
	setp.lt.f32 	%p4, %f1, 0f4086232B;
	@%p4 bra 	$L__BB2_7;
	setp.lt.f64 	%p5, %fd4, 0d0000000000000000;
	add.f64 	%fd101, %fd4, 0d7FF0000000000000;
	selp.f64 	%fd108, 0d0000000000000000, %fd101, %p5;
	setp.geu.f32 	%p6, %f1, 0f40874800;
	@%p6 bra 	$L__BB2_7;
	shr.u32 	%r36, %r13, 31;
	add.s32 	%r37, %r13, %r36;
	shr.s32 	%r38, %r37, 1;
	shl.b32 	%r39, %r38, 20;
	add.s32 	%r40, %r15, %r39;
	mov.b64 	%fd102, {%r14, %r40};
	sub.s32 	%r41, %r13, %r38;
	shl.b32 	%r42, %r41, 20;
	add.s32 	%r43, %r42, 1072693248;
	mov.b32 	%r44, 0;
	mov.b64 	%fd103, {%r44, %r43};
	mul.f64 	%fd108, %fd103, %fd102;
$L__BB2_7:
	abs.f64 	%fd104, %fd108;
	setp.eq.f64 	%p7, %fd104, 0d7FF0000000000000;
	fma.rn.f64 	%fd105, %fd108, %fd5, %fd108;
	selp.f64 	%fd106, %fd108, %fd105, %p7;
	st.param.f64 	[func_retval0], %fd106;
	ret;

}


// ===== COMPILED SASS (sm_100) =====

	.target	sm_100

	.elftype	@"ET_EXEC"


//--------------------- .note.nv.tkinfo           --------------------------
	.section	.note.nv.tkinfo,"",@"SHT_NOTE"
	.sectionflags	@"SHF_NOTE_NV_TKINFO"
	.tkinfo
        /*0018*/ 	.word	0x00000002
        /*0030*/ 	.string	""
        /*0030*/ 	.string	"ptxas"
        /*0030*/ 	.string	"Cuda compilation tools, release 13.0, V13.0.88"
        /*0030*/ 	.string	"Build cuda_13.0.r13.0/compiler.36424714_0"
        /*0030*/ 	.string	"-arch sm_100 -m 64 "



//--------------------- .note.nv.cuinfo           --------------------------
	.section	.note.nv.cuinfo,"",@"SHT_NOTE"
	.sectionflags	@"SHF_NOTE_NV_CUINFO"
        /*0018*/ 	.short	0x0002
        /*001a*/ 	.short	0x0064
        /*001c*/ 	.short	0x0082
	.zero		2


//--------------------- .nv.info                  --------------------------
	.section	.nv.info,"",@"SHT_CUDA_INFO"
	.align	4


	//----- nvinfo : EIATTR_REGCOUNT
	.align		4
        /*0000*/ 	.byte	0x04, 0x2f
        /*0002*/ 	.short	(.L_13 - .L_12)
	.align		4
.L_12:
        /*0004*/ 	.word	index@(_Z9addKernelP9basic_run)
        /*0008*/ 	.word	0x000000aa


	//----- nvinfo : EIATTR_FRAME_SIZE
	.align		4
.L_13:
        /*000c*/ 	.byte	0x04, 0x11
        /*000e*/ 	.short	(.L_15 - .L_14)
	.align		4
.L_14:
        /*0010*/ 	.word	index@($_Z9addKernelP9basic_run$__internal_trig_reduction_slowpathd)
        /*0014*/ 	.word	0x0000bbd0


	//----- nvinfo : EIATTR_FRAME_SIZE
	.align		4
.L_15:
        /*0018*/ 	.byte	0x04, 0x11
        /*001a*/ 	.short	(.L_17 - .L_16)
	.align		4
.L_16:
        /*001c*/ 	.word	index@($_Z9addKernelP9basic_run$__internal_accurate_pow)
        /*0020*/ 	.word	0x0000bbd0


	//----- nvinfo : EIATTR_FRAME_SIZE
	.align		4
.L_17:
        /*0024*/ 	.byte	0x04, 0x11
        /*0026*/ 	.short	(.L_19 - .L_18)
	.align		4
.L_18:
        /*0028*/ 	.word	index@($__internal_2_$__cuda_sm20_dsqrt_rn_f64_mediumpath_v1)
        /*002c*/ 	.word	0x0000bbd0


	//----- nvinfo : EIATTR_FRAME_SIZE
	.align		4
.L_19:
        /*0030*/ 	.byte	0x04, 0x11
        /*0032*/ 	.short	(.L_21 - .L_20)
	.align		4
.L_20:
        /*0034*/ 	.word	index@($__internal_1_$__cuda_sm20_div_rn_f64_full)
        /*0038*/ 	.word	0x0000bbd0


	//----- nvinfo : EIATTR_FRAME_SIZE
	.align		4
.L_21:
        /*003c*/ 	.byte	0x04, 0x11
        /*003e*/ 	.short	(.L_23 - .L_22)
	.align		4
.L_22:
        /*0040*/ 	.word	index@($__internal_0_$__cuda_sm20_dblrcp_rn_slowpath_v3)
        /*0044*/ 	.word	0x0000bbd0


	//----- nvinfo : EIATTR_FRAME_SIZE
	.align		4
.L_23:
        /*0048*/ 	.byte	0x04, 0x11
        /*004a*/ 	.short	(.L_25 - .L_24)
	.align		4
.L_24:
        /*004c*/ 	.word	index@(_Z9addKernelP9basic_run)
        /*0050*/ 	.word	0x0000bbd0


	//----- nvinfo : EIATTR_MIN_STACK_SIZE
	.align		4
.L_25:
        /*0054*/ 	.byte	0x04, 0x12
        /*0056*/ 	.short	(.L_27 - .L_26)
	.align		4
.L_26:
        /*0058*/ 	.word	index@(_Z9addKernelP9basic_run)
        /*005c*/ 	.word	0x0000bbd0
.L_27:


//--------------------- .nv.compat                --------------------------
	.section	.nv.compat,"",@"SHT_CUDA_COMPAT_INFO"
	.align	4
        /*0000*/ 	.byte	0x02, 0x09, 0x00, 0x00, 0x02, 0x02, 0x01, 0x00, 0x02, 0x05, 0x05, 0x00, 0x03, 0x07, 0x01, 0x01
        /*0010*/ 	.byte	0x02, 0x03, 0x00, 0x00, 0x02, 0x06, 0x01, 0x00, 0x04, 0x0b, 0x08, 0x00, 0x01, 0x00, 0x00, 0x00
        /*0020*/ 	.byte	0x00, 0x00, 0x00, 0x00


//--------------------- .nv.info._Z9addKernelP9basic_run --------------------------
	.section	.nv.info._Z9addKernelP9basic_run,"",@"SHT_CUDA_INFO"
	.sectionflags	@""
	.align	4


	//----- nvinfo : EIATTR_CUDA_API_VERSION
	.align		4
        /*0000*/ 	.byte	0x04, 0x37
        /*0002*/ 	.short	(.L_29 - .L_28)
.L_28:
        /*0004*/ 	.word	0x00000082


	//----- nvinfo : EIATTR_KPARAM_INFO
	.align		4
.L_29:
        /*0008*/ 	.byte	0x04, 0x17
        /*000a*/ 	.short	(.L_31 - .L_30)
.L_30:
        /*000c*/ 	.word	0x00000000
        /*0010*/ 	.short	0x0000
        /*0012*/ 	.short	0x0000
        /*0014*/ 	.byte	0x00, 0xf5, 0x21, 0x00


	//----- nvinfo : EIATTR_SPARSE_MMA_MASK
	.align		4
.L_31:
        /*0018*/ 	.byte	0x03, 0x50
        /*001a*/ 	.short	0x0000


	//----- nvinfo : EIATTR_MAXREG_COUNT
	.align		4
        /*001c*/ 	.byte	0x03, 0x1b
        /*001e*/ 	.short	0x00ff


	//----- nvinfo : EIATTR_EXTERNS
	.align		4
        /*0020*/ 	.byte	0x04, 0x0f
        /*0022*/ 	.short	(.L_33 - .L_32)


	//   ....[0]....
	.align		4
.L_32:
        /*0024*/ 	.word	index@(vprintf)


	//----- nvinfo : EIATTR_MERCURY_ISA_VERSION
	.align		4
.L_33:
        /*0028*/ 	.byte	0x03, 0x5f
        /*002a*/ 	.short	0x0101


	//----- nvinfo : EIATTR_VRC_CTA_INIT_COUNT
	.align		4
        /*002c*/ 	.byte	0x02, 0x4a
	.zero		1
	.zero		1


	//----- nvinfo : EIATTR_SYSCALL_OFFSETS
	.align		4
        /*0030*/ 	.byte	0x04, 0x46
        /*0032*/ 	.short	(.L_35 - .L_34)


	//   ....[0]....
.L_34:
        /*0034*/ 	.word	0x000c0b90


	//----- nvinfo : EIATTR_EXIT_INSTR_OFFSETS
	.align		4
.L_35:
        /*0038*/ 	.byte	0x04, 0x1c
        /*003a*/ 	.short	(.L_37 - .L_36)


	//   ....[0]....
.L_36:
        /*003c*/ 	.word	0x000c0ba0


	//----- nvinfo : EIATTR_CRS_STACK_SIZE
	.align		4
.L_37:
        /*0040*/ 	.byte	0x04, 0x1e
        /*0042*/ 	.short	(.L_39 - .L_38)
.L_38:
        /*0044*/ 	.word	0x00000000


	//----- nvinfo : EIATTR_CBANK_PARAM_SIZE
	.align		4
.L_39:
        /*0048*/ 	.byte	0x03, 0x19
        /*004a*/ 	.short	0x0008


	//----- nvinfo : EIATTR_PARAM_CBANK
	.align		4
        /*004c*/ 	.byte	0x04, 0x0a
        /*004e*/ 	.short	(.L_41 - .L_40)
	.align		4
.L_40:
        /*0050*/ 	.word	index@(.nv.constant0._Z9addKernelP9basic_run)
        /*0054*/ 	.short	0x0380
        /*0056*/ 	.short	0x0008


	//----- nvinfo : EIATTR_SW_WAR
	.align		4
.L_41:
        /*0058*/ 	.byte	0x04, 0x36
        /*005a*/ 	.short	(.L_43 - .L_42)
.L_42:
        /*005c*/ 	.word	0x00000008
.L_43:


//--------------------- .nv.callgraph             --------------------------
	.section	.nv.callgraph,"",@"SHT_CUDA_CALLGRAPH"
	.align	4
	.sectionentsize	8
	.align		4
        /*0000*/ 	.word	0x00000000
	.align		4
        /*0004*/ 	.word	0xffffffff
	.align		4
        /*0008*/ 	.word	index@(_Z9addKernelP9basic_run)
	.align		4
        /*000c*/ 	.word	index@(vprintf)
	.align		4
        /*0010*/ 	.word	0x00000000
	.align		4
        /*0014*/ 	.word	0xfffffffe
	.align		4
        /*0018*/ 	.word	0x00000000
	.align		4
        /*001c*/ 	.word	0xfffffffd
	.align		4
        /*0020*/ 	.word	0x00000000
	.align		4
        /*0024*/ 	.word	0xfffffffc


//--------------------- .nv.constant4             --------------------------
	.section	.nv.constant4,"a",@progbits
	.align	8
	.align		8
.nv.constant4:
        /*0000*/ 	.dword	vprintf
	.align		8
        /*0008*/ 	.dword	precalc_xorwow_matrix
	.align		8
        /*0010*/ 	.dword	precalc_xorwow_offset_matrix
	.align		8
        /*0018*/ 	.dword	mrg32k3aM1
	.align		8
        /*0020*/ 	.dword	mrg32k3aM2
	.align		8
        /*0028*/ 	.dword	mrg32k3aM1SubSeq
	.align		8
        /*0030*/ 	.dword	mrg32k3aM2SubSeq
	.align		8
        /*0038*/ 	.dword	mrg32k3aM1Seq
	.align		8
        /*0040*/ 	.dword	mrg32k3aM2Seq
	.align		8
        /*0048*/ 	.dword	$str
	.align		8
        /*0050*/ 	.dword	__cudart_i2opi_d
	.align		8
        /*0058*/ 	.dword	__cudart_sin_cos_coeffs


//--------------------- .nv.constant3             --------------------------
	.section	.nv.constant3,"a",@progbits
	.align	8
.nv.constant3:
	.type		__cr_lgamma_table,@object
	.size		__cr_lgamma_table,(.L_8 - __cr_lgamma_table)
__cr_lgamma_table:
        /*0000*/ 	.byte	0x00, 0x00, 0x00, 0x00, 0x00, 0x00, 0x00, 0x00, 0x00, 0x00, 0x00, 0x00, 0x00, 0x00, 0x00, 0x00
        /*0010*/ 	.byte	0xef, 0x39, 0xfa, 0xfe, 0x42, 0x2e, 0xe6, 0x3f, 0x02, 0x20, 0x2a, 0xfa, 0x0b, 0xab, 0xfc, 0x3f
        /*0020*/ 	.byte	0xf9, 0x2c, 0x92, 0x7c, 0xa7, 0x6c, 0x09, 0x40, 0xc9, 0x79, 0x44, 0x3c, 0x64, 0x26, 0x13, 0x40
        /*0030*/ 	.byte	0xca, 0x01, 0xcf, 0x3a, 0x27, 0x51, 0x1a, 0x40, 0x30, 0xcc, 0x2d, 0xf3, 0xe1, 0x0c, 0x21, 0x40
        /*0040*/ 	.byte	0x0d, 0xb7, 0xfc, 0x82, 0x8e, 0x35, 0x25, 0x40
.L_8:


//--------------------- .text._Z9addKernelP9basic_run --------------------------
	.section	.text._Z9addKernelP9basic_run,"ax",@progbits
	.align	128
        .global         _Z9addKernelP9basic_run
        .type           _Z9addKernelP9basic_run,@function
        .size           _Z9addKernelP9basic_run,(.L_x_3483 - _Z9addKernelP9basic_run)
        .other          _Z9addKernelP9basic_run,@"STO_CUDA_ENTRY STV_DEFAULT"
_Z9addKernelP9basic_run:
.text._Z9addKernelP9basic_run:
[----:B------:R-:W0:Y:S01]  /*0000*/  LDC R1, c[0x0][0x37c] ;  /* 0x0000df00ff017b82 */ /* 0x000e220000000800 */
[----:B------:R-:W1:Y:S01]  /*0010*/  S2R R46, SR_TID.X ;  /* 0x00000000002e7919 */ /* 0x000e620000002100 */
[----:B------:R-:W2:Y:S06]  /*0020*/  LDCU UR7, c[0x0][0x2fc] ;  /* 0x00005f80ff0777ac */ /* 0x000eac0008000800 */
[----:B------:R-:W1:Y:S01]  /*0030*/  S2UR UR4, SR_CTAID.X ;  /* 0x00000000000479c3 */ /* 0x000e620000002500 */
[----:B0-----:R-:W-:Y:S01]  /*0040*/  VIADD R1, R1, 0xffff4430 ;  /* 0xffff443001017836 */ /* 0x001fe20000000000 */
[----:B------:R-:W0:Y:S06]  /*0050*/  LDCU.64 UR8, c[0x0][0x358] ;  /* 0x00006b00ff0877ac */ /* 0x000e2c0008000a00 */
[----:B------:R-:W1:Y:S08]  /*0060*/  LDC R3, c[0x0][0x360] ;  /* 0x0000d800ff037b82 */ /* 0x000e700000000800 */
[----:B------:R-:W3:Y:S01]  /*0070*/  LDC.64 R8, c[0x0][0x380] ;  /* 0x0000e000ff087b82 */ /* 0x000ee20000000a00 */
[----:B-1----:R-:W-:-:S04]  /*0080*/  IMAD R3, R3, UR4, R46 ;  /* 0x0000000403037c24 */ /* 0x002fc8000f8e022e */
[----:B---3--:R-:W-:-:S05]  /*0090*/  IMAD.WIDE R8, R3, 0x10fd30, R8 ;  /* 0x0010fd3003087825 */ /* 0x008fca00078e0208 */
[----:B0-----:R-:W3:Y:S01]  /*00a0*/  LDG.E.64 R4, desc[UR8][R8.64+0x70] ;  /* 0x0000700808047981 */ /* 0x001ee2000c1e1b00 */
[----:B------:R-:W-:Y:S01]  /*00b0*/  IMAD.MOV.U32 R2, RZ, RZ, -0x66666666 ;  /* 0x9999999aff027424 */ /* 0x000fe200078e00ff */
[----:B------:R-:W-:Y:S01]  /*00c0*/  UIADD3 UR4, UPT, UPT, UR4, 0x5, URZ ;  /* 0x0000000504047890 */ /* 0x000fe2000fffe0ff */
[----:B------:R-:W-:Y:S02]  /*00d0*/  IMAD.MOV.U32 R3, RZ, RZ, 0x3fa99999 ;  /* 0x3fa99999ff037424 */ /* 0x000fe400078e00ff */
[----:B------:R-:W-:Y:S02]  /*00e0*/  HFMA2 R17, -RZ, RZ, 0, 5.9604644775390625e-05 ;  /* 0x000003e8ff117431 */ /* 0x000fe400000001ff */
[----:B------:R-:W-:Y:S01]  /*00f0*/  IMAD.MOV.U32 R14, RZ, RZ, 0x1f4 ;  /* 0x000001f4ff0e7424 */ /* 0x000fe200078e00ff */
[----:B------:R-:W-:Y:S01]  /*0100*/  IADD3 R46, PT, PT, R46, 0x5, RZ ;  /* 0x000000052e2e7810 */ /* 0x000fe20007ffe0ff */
[----:B------:R-:W-:Y:S01]  /*0110*/  IMAD.MOV.U32 R15, RZ, RZ, 0x5 ;  /* 0x00000005ff0f7424 */ /* 0x000fe200078e00ff */
[----:B------:R-:W-:Y:S01]  /*0120*/  STG.E.64 desc[UR8][R8.64+0xa0], R2 ;  /* 0x0000a00208007986 */ /* 0x000fe2000c101b08 */
[----:B------:R-:W-:Y:S01]  /*0130*/  IMAD.MOV.U32 R16, RZ, RZ, 0x1 ;  /* 0x00000001ff107424 */ /* 0x000fe200078e00ff */
[----:B------:R-:W-:Y:S01]  /*0140*/  MOV R10, 0xcccccccd ;  /* 0xcccccccd000a7802 */ /* 0x000fe20000000f00 */
[----:B------:R-:W-:Y:S01]  /*0150*/  IMAD.MOV.U32 R12, RZ, RZ, 0x0 ;  /* 0x00000000ff0c7424 */ /* 0x000fe200078e00ff */
[----:B------:R0:W-:Y:S01]  /*0160*/  STG.E.64 desc[UR8][R8.64+0x108], R2 ;  /* 0x0001080208007986 */ /* 0x0001e2000c101b08 */
[----:B------:R-:W-:Y:S01]  /*0170*/  IMAD.MOV.U32 R13, RZ, RZ, -0x3fec0000 ;  /* 0xc0140000ff0d7424 */ /* 0x000fe200078e00ff */
[----:B------:R-:W1:Y:S01]  /*0180*/  I2F.F64.U32 R46, R46 ;  /* 0x0000002e002e7312 */ /* 0x000e620000201800 */
[----:B------:R-:W-:Y:S01]  /*0190*/  IMAD.MOV.U32 R11, RZ, RZ, 0x3feccccc ;  /* 0x3fecccccff0b7424 */ /* 0x000fe200078e00ff */
[----:B------:R4:W-:Y:S01]  /*01a0*/  STG.E.64 desc[UR8][R8.64+0x2f040], R14 ;  /* 0x02f0400e08007986 */ /* 0x0009e2000c101b08 */
[----:B------:R-:W-:Y:S01]  /*01b0*/  IMAD.MOV.U32 R18, RZ, RZ, 0x0 ;  /* 0x00000000ff127424 */ /* 0x000fe200078e00ff */
[----:B------:R-:W-:Y:S01]  /*01c0*/  MOV R20, 0x277c45cc ;  /* 0x277c45cc00147802 */ /* 0x000fe20000000f00 */
[----:B------:R-:W-:Y:S01]  /*01d0*/  IMAD.MOV.U32 R19, RZ, RZ, 0x403b0000 ;  /* 0x403b0000ff137424 */ /* 0x000fe200078e00ff */
[----:B------:R-:W-:Y:S01]  /*01e0*/  STG.E.64 desc[UR8][R8.64+0xe0], R16 ;  /* 0x0000e01008007986 */ /* 0x000fe2000c101b08 */
[----:B------:R-:W-:Y:S01]  /*01f0*/  IMAD.MOV.U32 R21, RZ, RZ, 0x40393d66 ;  /* 0x40393d66ff157424 */ /* 0x000fe200078e00ff */
[----:B------:R-:W5:Y:S01]  /*0200*/  I2F.F64.U32 R44, UR4 ;  /* 0x00000004002c7d12 */ /* 0x000f620008201800 */
[----:B------:R-:W-:Y:S01]  /*0210*/  MOV R22, 0x5935fc3b ;  /* 0x5935fc3b00167802 */ /* 0x000fe20000000f00 */
[----:B------:R2:W-:Y:S01]  /*0220*/  STG.E.64 desc[UR8][R8.64+0x148], R16 ;  /* 0x0001481008007986 */ /* 0x0005e2000c101b08 */
[----:B------:R-:W-:Y:S01]  /*0230*/  IMAD.MOV.U32 R23, RZ, RZ, -0x401ee15d ;  /* 0xbfe11ea3ff177424 */ /* 0x000fe200078e00ff */
[----:B------:R-:W1:Y:S01]  /*0240*/  LDC R128, c[0x0][0x2f8] ;  /* 0x0000be00ff807b82 */ /* 0x000e620000000800 */
[----:B0-----:R-:W-:Y:S01]  /*0250*/  IMAD.MOV.U32 R2, RZ, RZ, -0x355475a3 ;  /* 0xcaab8a5dff027424 */ /* 0x001fe200078e00ff */
[----:B------:R-:W-:Y:S01]  /*0260*/  STG.E.64 desc[UR8][R8.64+0x2efb8], R12 ;  /* 0x02efb80c08007986 */ /* 0x000fe2000c101b08 */
[----:B------:R-:W-:-:S02]  /*0270*/  IMAD.MOV.U32 R3, RZ, RZ, -0x4025d442 ;  /* 0xbfda2bbeff037424 */ /* 0x000fc400078e00ff */
[----:B----4-:R-:W-:Y:S02]  /*0280*/  HFMA2 R15, -RZ, RZ, 1.9287109375, 0.00019037723541259765625 ;  /* 0x3fb70a3dff0f7431 */ /* 0x010fe400000001ff */
[----:B------:R-:W-:Y:S01]  /*0290*/  IMAD.MOV.U32 R14, RZ, RZ, 0x70a3d70a ;  /* 0x70a3d70aff0e7424 */ /* 0x000fe200078e00ff */
[----:B------:R0:W-:Y:S01]  /*02a0*/  STG.E.64 desc[UR8][R8.64+0x2efc0], R12 ;  /* 0x02efc00c08007986 */ /* 0x0001e2000c101b08 */
[----:B------:R-:W-:Y:S01]  /*02b0*/  IMAD.MOV.U32 R6, RZ, RZ, 0x0 ;  /* 0x00000000ff067424 */ /* 0x000fe200078e00ff */
[----:B------:R-:W-:Y:S01]  /*02c0*/  BSSY.RECONVERGENT B0, `(.L_x_0) ;  /* 0x0000050000007945 */ /* 0x000fe20003800200 */
[----:B------:R-:W-:Y:S01]  /*02d0*/  IMAD.MOV.U32 R7, RZ, RZ, 0x40340000 ;  /* 0x40340000ff077424 */ /* 0x000fe200078e00ff */
[----:B------:R4:W-:Y:S01]  /*02e0*/  STG.E.64 desc[UR8][R8.64+0x2f018], R2 ;  /* 0x02f0180208007986 */ /* 0x0009e2000c101b08 */
[----:B------:R-:W-:Y:S01]  /*02f0*/  IMAD.MOV.U32 R25, RZ, RZ, 0x2 ;  /* 0x00000002ff197424 */ /* 0x000fe200078e00ff */
[----:B------:R-:W-:Y:S01]  /*0300*/  UMOV UR4, URZ ;  /* 0x000000ff00047c82 */ /* 0x000fe20008000000 */
[----:B--2---:R-:W-:Y:S01]  /*0310*/  IMAD.MOV.U32 R16, RZ, RZ, 0x0 ;  /* 0x00000000ff107424 */ /* 0x004fe200078e00ff */
[----:B------:R-:W-:Y:S01]  /*0320*/  STG.E.64 desc[UR8][R8.64+0x2efe0], R10 ;  /* 0x02efe00a08007986 */ /* 0x000fe2000c101b08 */
[----:B------:R-:W-:-:S02]  /*0330*/  IMAD.MOV.U32 R17, RZ, RZ, 0x3ff00000 ;  /* 0x3ff00000ff117424 */ /* 0x000fc400078e00ff */
[----:B------:R-:W-:Y:S01]  /*0340*/  IMAD.MOV.U32 R0, RZ, RZ, 0x101 ;  /* 0x00000101ff007424 */ /* 0x000fe200078e00ff */
[----:B------:R2:W-:Y:S01]  /*0350*/  STG.E.64 desc[UR8][R8.64+0x2efe8], R10 ;  /* 0x02efe80a08007986 */ /* 0x0005e2000c101b08 */
[----:B0-----:R-:W-:Y:S02]  /*0360*/  IMAD.MOV.U32 R12, RZ, RZ, -0x1dd1a21f ;  /* 0xe22e5de1ff0c7424 */ /* 0x001fe400078e00ff */
[----:B------:R-:W-:Y:S01]  /*0370*/  IMAD.MOV.U32 R13, RZ, RZ, -0x402ccec5 ;  /* 0xbfd3313bff0d7424 */ /* 0x000fe200078e00ff */
[----:B------:R-:W-:Y:S01]  /*0380*/  STG.E.64 desc[UR8][R8.64+0x90], R14 ;  /* 0x0000900e08007986 */ /* 0x000fe2000c101b08 */
[----:B----4-:R-:W-:Y:S01]  /*0390*/  MOV R2, 0xcccccccd ;  /* 0xcccccccd00027802 */ /* 0x010fe20000000f00 */
[----:B------:R-:W-:Y:S02]  /*03a0*/  IMAD.MOV.U32 R3, RZ, RZ, 0x4074eccc ;  /* 0x4074ecccff037424 */ /* 0x000fe400078e00ff */
[----:B------:R0:W-:Y:S04]  /*03b0*/  STG.E.64 desc[UR8][R8.64+0xf8], R14 ;  /* 0x0000f80e08007986 */ /* 0x0001e8000c101b08 */
[----:B------:R4:W-:Y:S01]  /*03c0*/  STG.E.64 desc[UR8][R8.64+0x98], R2 ;  /* 0x0000980208007986 */ /* 0x0009e2000c101b08 */
[----:B--2---:R-:W-:-:S02]  /*03d0*/  IMAD.MOV.U32 R10, RZ, RZ, 0x5e9e1b09 ;  /* 0x5e9e1b09ff0a7424 */ /* 0x004fc400078e00ff */
[----:B------:R-:W-:Y:S01]  /*03e0*/  IMAD.MOV.U32 R11, RZ, RZ, -0x402f34d7 ;  /* 0xbfd0cb29ff0b7424 */ /* 0x000fe200078e00ff */
[----:B------:R2:W-:Y:S04]  /*03f0*/  STG.E.64 desc[UR8][R8.64+0x2f000], R16 ;  /* 0x02f0001008007986 */ /* 0x0005e8000c101b08 */
[----:B------:R5:W-:Y:S01]  /*0400*/  STG.E.64 desc[UR8][R8.64+0x88], R12 ;  /* 0x0000880c08007986 */ /* 0x000be2000c101b08 */
[----:B0-----:R-:W-:Y:S02]  /*0410*/  IMAD.MOV.U32 R14, RZ, RZ, -0x56041893 ;  /* 0xa9fbe76dff0e7424 */ /* 0x001fe400078e00ff */
[----:B------:R-:W-:Y:S01]  /*0420*/  IMAD.MOV.U32 R15, RZ, RZ, 0x3fe3d2f1 ;  /* 0x3fe3d2f1ff0f7424 */ /* 0x000fe200078e00ff */
[----:B------:R0:W-:Y:S01]  /*0430*/  STG.E.64 desc[UR8][R8.64+0x2f008], R18 ;  /* 0x02f0081208007986 */ /* 0x0001e2000c101b08 */
[----:B----4-:R-:W-:-:S03]  /*0440*/  IADD3 R2, P1, PT, R8, 0x2f100, RZ ;  /* 0x0002f10008027810 */ /* 0x010fc60007f3e0ff */
[----:B------:R4:W-:Y:S01]  /*0450*/  STG.E.64 desc[UR8][R8.64+0x2f010], R20 ;  /* 0x02f0101408007986 */ /* 0x0009e2000c101b08 */
[----:B--2---:R-:W-:Y:S02]  /*0460*/  HFMA2 R17, -RZ, RZ, 1.953125, 3.17578125 ;  /* 0x3fd0425aff117431 */ /* 0x004fe400000001ff */
[----:B------:R-:W-:Y:S01]  /*0470*/  IMAD.MOV.U32 R16, RZ, RZ, -0x119ce076 ;  /* 0xee631f8aff107424 */ /* 0x000fe200078e00ff */
[----:B------:R2:W-:Y:S01]  /*0480*/  STG.E.64 desc[UR8][R8.64+0x2f028], R10 ;  /* 0x02f0280a08007986 */ /* 0x0005e2000c101b08 */
[----:B-----5:R-:W-:Y:S02]  /*0490*/  HFMA2 R12, -RZ, RZ, -55.53125, -0.0467529296875 ;  /* 0xd2f1a9fcff0c7431 */ /* 0x020fe400000001ff */
[----:B------:R-:W-:Y:S01]  /*04a0*/  IMAD.MOV.U32 R13, RZ, RZ, 0x3f50624d ;  /* 0x3f50624dff0d7424 */ /* 0x000fe200078e00ff */
[----:B------:R5:W-:Y:S01]  /*04b0*/  STG.E.64 desc[UR8][R8.64+0xf0], R22 ;  /* 0x0000f01608007986 */ /* 0x000be2000c101b08 */
[----:B------:R-:W-:Y:S02]  /*04c0*/  IMAD.X R3, RZ, RZ, R9, P1 ;  /* 0x000000ffff037224 */ /* 0x000fe400008e0609 */
[----:B0-----:R-:W-:Y:S01]  /*04d0*/  IMAD.MOV.U32 R18, RZ, RZ, -0x5d0fa59 ;  /* 0xfa2f05a7ff127424 */ /* 0x001fe200078e00ff */
[----:B------:R0:W-:Y:S01]  /*04e0*/  STG.E.64 desc[UR8][R8.64+0xa8], R14 ;  /* 0x0000a80e08007986 */ /* 0x0001e2000c101b08 */
[----:B------:R-:W-:-:S02]  /*04f0*/  IMAD.MOV.U32 R19, RZ, RZ, 0x3fdcd20a ;  /* 0x3fdcd20aff137424 */ /* 0x000fc400078e00ff */
[----:B----4-:R-:W-:Y:S01]  /*0500*/  IMAD.MOV.U32 R20, RZ, RZ, 0x33333333 ;  /* 0x33333333ff147424 */ /* 0x010fe200078e00ff */
[----:B------:R4:W-:Y:S01]  /*0510*/  STG.E.64 desc[UR8][R8.64+0x2efd0], R6 ;  /* 0x02efd00608007986 */ /* 0x0009e2000c101b08 */
[----:B------:R-:W-:Y:S02]  /*0520*/  IMAD.MOV.U32 R21, RZ, RZ, 0x4056d333 ;  /* 0x4056d333ff157424 */ /* 0x000fe400078e00ff */
[----:B--2---:R-:W-:Y:S01]  /*0530*/  IMAD.MOV.U32 R10, RZ, RZ, 0x33333333 ;  /* 0x33333333ff0a7424 */ /* 0x004fe200078e00ff */
[----:B------:R-:W-:Y:S01]  /*0540*/  STG.E.64 desc[UR8][R8.64+0x110], R16 ;  /* 0x0001101008007986 */ /* 0x000fe2000c101b08 */
[----:B------:R-:W-:Y:S02]  /*0550*/  IMAD.MOV.U32 R11, RZ, RZ, 0x3fd33333 ;  /* 0x3fd33333ff0b7424 */ /* 0x000fe400078e00ff */
[----:B-----5:R-:W-:Y:S01]  /*0560*/  IMAD.MOV.U32 R23, RZ, RZ, 0x1 ;  /* 0x00000001ff177424 */ /* 0x020fe200078e00ff */
[----:B------:R-:W-:Y:S01]  /*0570*/  STG.E.64 desc[UR8][R8.64+0x120], R18 ;  /* 0x0001201208007986 */ /* 0x000fe2000c101b08 */
[----:B0-----:R-:W-:-:S03]  /*0580*/  IMAD.MOV.U32 R15, RZ, RZ, 0x7d0 ;  /* 0x000007d0ff0f7424 */ /* 0x001fc600078e00ff */
[----:B------:R-:W-:Y:S01]  /*0590*/  STG.E.64 desc[UR8][R8.64+0x118], R20 ;  /* 0x0001181408007986 */ /* 0x000fe2000c101b08 */
[----:B----4-:R-:W-:Y:S02]  /*05a0*/  HFMA2 R7, -RZ, RZ, -2.033203125, -13400 ;  /* 0xc011f28bff077431 */ /* 0x010fe400000001ff */
[----:B------:R-:W-:Y:S01]  /*05b0*/  IMAD.MOV.U32 R6, RZ, RZ, 0x6d86ec18 ;  /* 0x6d86ec18ff067424 */ /* 0x000fe200078e00ff */
[----:B------:R-:W-:Y:S04]  /*05c0*/  STG.E.64 desc[UR8][R8.64+0xc8], R10 ;  /* 0x0000c80a08007986 */ /* 0x000fe8000c101b08 */
[----:B------:R-:W-:Y:S04]  /*05d0*/  STG.E.64 desc[UR8][R8.64+0xd0], R10 ;  /* 0x0000d00a08007986 */ /* 0x000fe8000c101b08 */
[----:B------:R-:W-:Y:S04]  /*05e0*/  STG.E.64 desc[UR8][R8.64+0x811a0], R12 ;  /* 0x0811a00c08007986 */ /* 0x000fe8000c101b08 */
[----:B------:R-:W-:Y:S04]  /*05f0*/  STG.E desc[UR8][R8.64+0x80], R23 ;  /* 0x0000801708007986 */ /* 0x000fe8000c101908 */
[----:B------:R-:W-:Y:S04]  /*0600*/  STG.E desc[UR8][R8.64+0xe8], R25 ;  /* 0x0000e81908007986 */ /* 0x000fe8000c101908 */
[----:B------:R-:W-:Y:S04]  /*0610*/  STG.E desc[UR8][R8.64+0x2efb0], R15 ;  /* 0x02efb00f08007986 */ /* 0x000fe8000c101908 */
[----:B------:R-:W-:Y:S04]  /*0620*/  STG.E.64 desc[UR8][R8.64+0x2f088], R2 ;  /* 0x02f0880208007986 */ /* 0x000fe8000c101b08 */
[----:B------:R-:W-:Y:S04]  /*0630*/  STG.E.64 desc[UR8][R8.64+0x104110], R2 ;  /* 0x1041100208007986 */ /* 0x000fe8000c101b08 */
[----:B------:R-:W-:Y:S04]  /*0640*/  STG.E.64 desc[UR8][R8.64+0x2f0f8], R8 ;  /* 0x02f0f80808007986 */ /* 0x000fe8000c101b08 */
[----:B------:R-:W-:Y:S04]  /*0650*/  STG.E.64 desc[UR8][R8.64+0x104108], R8 ;  /* 0x1041080808007986 */ /* 0x000fe8000c101b08 */
[----:B------:R-:W-:Y:S04]  /*0660*/  STG.E.64 desc[UR8][R8.64+0xc0], RZ ;  /* 0x0000c0ff08007986 */ /* 0x000fe8000c101b08 */
[----:B------:R-:W-:Y:S04]  /*0670*/  STG.E.64 desc[UR8][R8.64+0x128], RZ ;  /* 0x000128ff08007986 */ /* 0x000fe8000c101b08 */
[----:B------:R-:W-:Y:S04]  /*0680*/  STG.E.64 desc[UR8][R8.64+0x2efd8], RZ ;  /* 0x02efd8ff08007986 */ /* 0x000fe8000c101b08 */
[----:B------:R-:W-:Y:S04]  /*0690*/  STG.E desc[UR8][R8.64+0x78], RZ ;  /* 0x000078ff08007986 */ /* 0x000fe8000c101908 */
[----:B------:R-:W-:Y:S04]  /*06a0*/  STG.E.64 desc[UR8][R8.64+0x100], RZ ;  /* 0x000100ff08007986 */ /* 0x000fe8000c101b08 */
[----:B------:R-:W-:Y:S04]  /*06b0*/  STG.E.64 desc[UR8][R8.64+0xd8], RZ ;  /* 0x0000d8ff08007986 */ /* 0x000fe8000c101b08 */
[----:B------:R-:W-:Y:S04]  /*06c0*/  STG.E.64 desc[UR8][R8.64+0x130], RZ ;  /* 0x000130ff08007986 */ /* 0x000fe8000c101b08 */
[----:B------:R-:W-:Y:S04]  /*06d0*/  STG.E.64 desc[UR8][R8.64+0x138], RZ ;  /* 0x000138ff08007986 */ /* 0x000fe8000c101b08 */
[----:B------:R-:W-:Y:S04]  /*06e0*/  STG.E.64 desc[UR8][R8.64+0x140], RZ ;  /* 0x000140ff08007986 */ /* 0x000fe8000c101b08 */
[----:B-1----:R-:W-:Y:S04]  /*06f0*/  STG.E.64 desc[UR8][R8.64+0xb0], R46 ;  /* 0x0000b02e08007986 */ /* 0x002fe8000c101b08 */
[----:B------:R-:W-:Y:S04]  /*0700*/  STG.E.64 desc[UR8][R8.64+0xb8], R44 ;  /* 0x0000b82c08007986 */ /* 0x000fe8000c101b08 */
[----:B------:R0:W-:Y:S04]  /*0710*/  STG.E.64 desc[UR8][R8.64+0x2f020], R6 ;  /* 0x02f0200608007986 */ /* 0x0001e8000c101b08 */
[----:B------:R1:W-:Y:S01]  /*0720*/  STG.E.U16 desc[UR8][R8.64+0x2f030], R0 ;  /* 0x02f0300008007986 */ /* 0x0003e2000c101508 */
[----:B0-----:R-:W-:-:S02]  /*0730*/  IADD3 R6, P0, PT, R8, 0x10fd18, RZ ;  /* 0x0010fd1808067810 */ /* 0x001fc40007f1e0ff */
[----:B-1----:R-:W-:-:S03]  /*0740*/  MOV R0, 0x7c0 ;  /* 0x000007c000007802 */ /* 0x002fc60000000f00 */
[----:B------:R-:W-:-:S05]  /*0750*/  IMAD.X R7, RZ, RZ, R9, P0 ;  /* 0x000000ffff077224 */ /* 0x000fca00000e0609 */
[----:B------:R0:W-:Y:S02]  /*0760*/  STG.E.64 desc[UR8][R8.64+0x2f090], R6 ;  /* 0x02f0900608007986 */ /* 0x0001e4000c101b08 */
[----:B0-----:R-:W-:Y:S02]  /*0770*/  IMAD.MOV.U32 R6, RZ, RZ, -0x66666666 ;  /* 0x9999999aff067424 */ /* 0x001fe400078e00ff */
[----:B------:R-:W-:Y:S01]  /*0780*/  IMAD.MOV.U32 R7, RZ, RZ, 0x3fb99999 ;  /* 0x3fb99999ff077424 */ /* 0x000fe200078e00ff */
[----:B---3--:R0:W-:Y:S02]  /*0790*/  STG.E.64 desc[UR8][R8.64+0x2f038], R4 ;  /* 0x02f0380408007986 */ /* 0x0081e4000c101b08 */
[----:B0-----:R-:W-:-:S07]  /*07a0*/  MOV R5, 0x40000000 ;  /* 0x4000000000057802 */ /* 0x001fce0000000f00 */
[----:B------:R-:W-:Y:S05]  /*07b0*/  CALL.REL.NOINC `($_Z9addKernelP9basic_run$__internal_accurate_pow) ;  /* 0x00000c0c00e07944 */ /* 0x000fea0003c00000 */
[----:B------:R-:W-:Y:S05]  /*07c0*/  BSYNC.RECONVERGENT B0 ;  /* 0x0000000000007941 */ /* 0x000fea0003800200 */
.L_x_0:
[----:B------:R-:W-:Y:S01]  /*07d0*/  IMAD.MOV.U32 R2, RZ, RZ, 0x652b82fe ;  /* 0x652b82feff027424 */ /* 0x000fe200078e00ff */
[----:B------:R-:W-:Y:S01]  /*07e0*/  UMOV UR10, 0xfefa39ef ;  /* 0xfefa39ef000a7882 */ /* 0x000fe20000000000 */
[----:B------:R-:W-:Y:S01]  /*07f0*/  IMAD.MOV.U32 R3, RZ, RZ, 0x3ff71547 ;  /* 0x3ff71547ff037424 */ /* 0x000fe200078e00ff */
[----:B------:R-:W-:Y:S01]  /*0800*/  UMOV UR11, 0x3fe62e42 ;  /* 0x3fe62e42000b7882 */ /* 0x000fe20000000000 */
[----:B------:R-:W-:Y:S01]  /*0810*/  IMAD.MOV.U32 R16, RZ, RZ, R4 ;  /* 0x000000ffff107224 */ /* 0x000fe200078e0004 */
[----:B------:R-:W-:Y:S01]  /*0820*/  UMOV UR12, 0x3b39803f ;  /* 0x3b39803f000c7882 */ /* 0x000fe20000000000 */
[----:B------:R-:W-:Y:S01]  /*0830*/  IMAD.MOV.U32 R17, RZ, RZ, R5 ;  /* 0x000000ffff117224 */ /* 0x000fe200078e0005 */
[----:B------:R-:W-:Y:S01]  /*0840*/  UMOV UR13, 0x3c7abc9e ;  /* 0x3c7abc9e000d7882 */ /* 0x000fe20000000000 */
[----:B------:R-:W-:Y:S01]  /*0850*/  FSETP.GEU.AND P0, PT, |R5|, 4.1917929649353027344, PT ;  /* 0x4086232b0500780b */ /* 0x000fe20003f0e200 */
[----:B------:R-:W-:Y:S01]  /*0860*/  IMAD.MOV.U32 R10, RZ, RZ, 0x5073c6db ;  /* 0x5073c6dbff0a7424 */ /* 0x000fe200078e00ff */
[----:B------:R-:W-:Y:S01]  /*0870*/  BSSY.RECONVERGENT B0, `(.L_x_1) ;  /* 0x0000038000007945 */ /* 0x000fe20003800200 */
[----:B------:R-:W-:Y:S01]  /*0880*/  IMAD.MOV.U32 R11, RZ, RZ, 0x3fbe8ac5 ;  /* 0x3fbe8ac5ff0b7424 */ /* 0x000fe200078e00ff */
[----:B------:R-:W-:Y:S01]  /*0890*/  DFMA R14, R16, R2, 6.75539944105574400000e+15 ;  /* 0x43380000100e742b */ /* 0x000fe20000000002 */
[----:B------:R-:W-:Y:S01]  /*08a0*/  MOV R12, 0xf89b6999 ;  /* 0xf89b6999000c7802 */ /* 0x000fe20000000f00 */
[----:B------:R-:W-:-:S03]  /*08b0*/  IMAD.MOV.U32 R13, RZ, RZ, 0x3e928a27 ;  /* 0x3e928a27ff0d7424 */ /* 0x000fc600078e00ff */
[----:B------:R-:W-:-:S03]  /*08c0*/  DFMA R10, -RZ, -UR10, -R10 ;  /* 0x8000000aff0a7c2b */ /* 0x000fc6000800090a */
[----:B------:R-:W-:-:S08]  /*08d0*/  DADD R2, R14, -6.75539944105574400000e+15 ;  /* 0xc33800000e027429 */ /* 0x000fd00000000000 */
[----:B------:R-:W-:-:S08]  /*08e0*/  DFMA R6, R2, -UR10, R16 ;  /* 0x8000000a02067c2b */ /* 0x000fd00008000010 */
[----:B------:R-:W-:Y:S01]  /*08f0*/  DFMA R6, R2, -UR12, R6 ;  /* 0x8000000c02067c2b */ /* 0x000fe20008000006 */
[----:B------:R-:W-:Y:S01]  /*0900*/  UMOV UR12, 0x69ce2bdf ;  /* 0x69ce2bdf000c7882 */ /* 0x000fe20000000000 */
[----:B------:R-:W-:Y:S01]  /*0910*/  MOV R2, 0xfca213ea ;  /* 0xfca213ea00027802 */ /* 0x000fe20000000f00 */
[----:B------:R-:W-:Y:S01]  /*0920*/  IMAD.MOV.U32 R3, RZ, RZ, 0x3e928af3 ;  /* 0x3e928af3ff037424 */ /* 0x000fe200078e00ff */
[----:B------:R-:W-:-:S05]  /*0930*/  UMOV UR13, 0x3e5ade15 ;  /* 0x3e5ade15000d7882 */ /* 0x000fca0000000000 */
[----:B------:R-:W-:Y:S01]  /*0940*/  DFMA R2, R6, UR12, R2 ;  /* 0x0000000c06027c2b */ /* 0x000fe20008000002 */
[----:B------:R-:W-:Y:S01]  /*0950*/  UMOV UR12, 0x62401315 ;  /* 0x62401315000c7882 */ /* 0x000fe20000000000 */
[----:B------:R-:W-:-:S06]  /*0960*/  UMOV UR13, 0x3ec71dee ;  /* 0x3ec71dee000d7882 */ /* 0x000fcc0000000000 */
[----:B------:R-:W-:Y:S01]  /*0970*/  DFMA R2, R6, R2, UR12 ;  /* 0x0000000c06027e2b */ /* 0x000fe20008000002 */
        /* <DEDUP_REMOVED lines=20> */
[----:B------:R-:W-:-:S08]  /*0ac0*/  DFMA R2, R6, R2, UR12 ;  /* 0x0000000c06027e2b */ /* 0x000fd00008000002 */
[----:B------:R-:W-:-:S08]  /*0ad0*/  DFMA R2, R6, R2, 1 ;  /* 0x3ff000000602742b */ /* 0x000fd00000000002 */
[----:B------:R-:W-:-:S10]  /*0ae0*/  DFMA R6, R6, R2, 1 ;  /* 0x3ff000000606742b */ /* 0x000fd40000000002 */
[----:B------:R-:W-:Y:S02]  /*0af0*/  IMAD R3, R14, 0x100000, R7 ;  /* 0x001000000e037824 */ /* 0x000fe400078e0207 */
[----:B------:R-:W-:Y:S01]  /*0b00*/  IMAD.MOV.U32 R2, RZ, RZ, R6 ;  /* 0x000000ffff027224 */ /* 0x000fe200078e0006 */
[----:B------:R-:W-:Y:S06]  /*0b10*/  @!P0 BRA `(.L_x_2) ;  /* 0x0000000000348947 */ /* 0x000fec0003800000 */
[----:B------:R-:W-:Y:S01]  /*0b20*/  FSETP.GEU.AND P1, PT, |R17|, 4.2275390625, PT ;  /* 0x408748001100780b */ /* 0x000fe20003f2e200 */
[C---:B------:R-:W-:Y:S02]  /*0b30*/  DADD R2, R16.reuse, +INF ;  /* 0x7ff0000010027429 */ /* 0x040fe40000000000 */
[----:B------:R-:W-:-:S08]  /*0b40*/  DSETP.GEU.AND P0, PT, R16, RZ, PT ;  /* 0x000000ff1000722a */ /* 0x000fd00003f0e000 */
[----:B------:R-:W-:Y:S02]  /*0b50*/  FSEL R2, R2, RZ, P0 ;  /* 0x000000ff02027208 */ /* 0x000fe40000000000 */
[----:B------:R-:W-:Y:S02]  /*0b60*/  @!P1 LEA.HI R0, R14, R14, RZ, 0x1 ;  /* 0x0000000e0e009211 */ /* 0x000fe400078f08ff */
[----:B------:R-:W-:Y:S01]  /*0b70*/  @!P1 MOV R4, R6 ;  /* 0x0000000600049202 */ /* 0x000fe20000000f00 */
[----:B------:R-:W-:Y:S01]  /*0b80*/  @!P1 IMAD.MOV.U32 R6, RZ, RZ, RZ ;  /* 0x000000ffff069224 */ /* 0x000fe200078e00ff */
[----:B------:R-:W-:Y:S02]  /*0b90*/  @!P1 SHF.R.S32.HI R5, RZ, 0x1, R0 ;  /* 0x00000001ff059819 */ /* 0x000fe40000011400 */
[----:B------:R-:W-:-:S03]  /*0ba0*/  FSEL R3, R3, RZ, P0 ;  /* 0x000000ff03037208 */ /* 0x000fc60000000000 */
[----:B------:R-:W-:Y:S02]  /*0bb0*/  @!P1 IMAD.IADD R14, R14, 0x1, -R5 ;  /* 0x000000010e0e9824 */ /* 0x000fe400078e0a05 */
[----:B------:R-:W-:-:S03]  /*0bc0*/  @!P1 IMAD R5, R5, 0x100000, R7 ;  /* 0x0010000005059824 */ /* 0x000fc600078e0207 */
[----:B------:R-:W-:-:S06]  /*0bd0*/  @!P1 LEA R7, R14, 0x3ff00000, 0x14 ;  /* 0x3ff000000e079811 */ /* 0x000fcc00078ea0ff */
[----:B------:R-:W-:-:S11]  /*0be0*/  @!P1 DMUL R2, R4, R6 ;  /* 0x0000000604029228 */ /* 0x000fd60000000000 */
.L_x_2:
[----:B------:R-:W-:Y:S05]  /*0bf0*/  BSYNC.RECONVERGENT B0 ;  /* 0x0000000000007941 */ /* 0x000fea0003800200 */
.L_x_1:
[----:B------:R-:W-:Y:S01]  /*0c00*/  UMOV UR10, 0xa4741b81 ;  /* 0xa4741b81000a7882 */ /* 0x000fe20000000000 */
[----:B------:R-:W-:Y:S01]  /*0c10*/  UMOV UR11, 0x3e5ae904 ;  /* 0x3e5ae904000b7882 */ /* 0x000fe20000000000 */
[----:B------:R0:W-:Y:S01]  /*0c20*/  STG.E.U8 desc[UR8][R8.64+0x2f100], RZ ;  /* 0x02f100ff08007986 */ /* 0x0001e2000c101108 */
[C---:B------:R-:W-:Y:S01]  /*0c30*/  DFMA R4, R10.reuse, UR10, R12 ;  /* 0x0000000a0a047c2b */ /* 0x040fe2000800000c */
[----:B------:R-:W-:Y:S01]  /*0c40*/  UMOV UR10, 0x15ff7e07 ;  /* 0x15ff7e07000a7882 */ /* 0x000fe20000000000 */
[----:B------:R-:W-:Y:S01]  /*0c50*/  UMOV UR11, 0x3ec71de7 ;  /* 0x3ec71de7000b7882 */ /* 0x000fe20000000000 */
[----:B------:R0:W-:Y:S01]  /*0c60*/  STG.E.U8 desc[UR8][R8.64+0x2f101], RZ ;  /* 0x02f101ff08007986 */ /* 0x0001e2000c101108 */
[----:B------:R-:W-:Y:S01]  /*0c70*/  UMOV UR6, 0x8 ;  /* 0x0000000800067882 */ /* 0x000fe20000000000 */
[----:B------:R-:W-:Y:S02]  /*0c80*/  UMOV UR5, URZ ;  /* 0x000000ff00057c82 */ /* 0x000fe40008000000 */
[----:B------:R0:W-:Y:S01]  /*0c90*/  STG.E.U8 desc[UR8][R8.64+0x2f102], RZ ;  /* 0x02f102ff08007986 */ /* 0x0001e2000c101108 */
[C---:B------:R-:W-:Y:S01]  /*0ca0*/  DFMA R4, R10.reuse, R4, UR10 ;  /* 0x0000000a0a047e2b */ /* 0x040fe20008000004 */
[----:B------:R-:W-:Y:S01]  /*0cb0*/  UMOV UR10, 0x6b0ac45a ;  /* 0x6b0ac45a000a7882 */ /* 0x000fe20000000000 */
[----:B------:R-:W-:Y:S01]  /*0cc0*/  UMOV UR11, 0x3efa019a ;  /* 0x3efa019a000b7882 */ /* 0x000fe20000000000 */
[----:B------:R0:W-:Y:S04]  /*0cd0*/  STG.E.U8 desc[UR8][R8.64+0x2f103], RZ ;  /* 0x02f103ff08007986 */ /* 0x0001e8000c101108 */
        /* <DEDUP_REMOVED lines=9> */
[----:B------:R0:W-:Y:S05]  /*0d70*/  STG.E.U8 desc[UR8][R8.64+0x2f107], RZ ;  /* 0x02f107ff08007986 */ /* 0x0001ea000c101108 */
        /* <DEDUP_REMOVED lines=15> */
[----:B------:R-:W-:-:S08]  /*0e70*/  DMUL R4, R10, R4 ;  /* 0x000000040a047228 */ /* 0x000fd00000000000 */
[----:B------:R-:W-:Y:S01]  /*0e80*/  DFMA R4, R10, R4, UR10 ;  /* 0x0000000a0a047e2b */ /* 0x000fe20008000004 */
[----:B------:R-:W-:Y:S01]  /*0e90*/  UMOV UR10, 0xe2a5922 ;  /* 0x0e2a5922000a7882 */ /* 0x000fe20000000000 */
[----:B------:R-:W-:Y:S02]  /*0ea0*/  UMOV UR11, 0x3fc6affa ;  /* 0x3fc6affa000b7882 */ /* 0x000fe40000000000 */
[----:B------:R-:W-:-:S04]  /*0eb0*/  DMUL R2, R2, -UR10 ;  /* 0x8000000a02027c28 */ /* 0x000fc80008000000 */
[----:B------:R-:W-:-:S08]  /*0ec0*/  DADD R4, R10, R4 ;  /* 0x000000000a047229 */ /* 0x000fd00000000004 */
[----:B------:R-:W-:-:S08]  /*0ed0*/  DFMA R4, -R4, 1, RZ ;  /* 0x3ff000000404782b */ /* 0x000fd000000001ff */
[----:B------:R-:W-:-:S08]  /*0ee0*/  DADD R4, -|R4|, 1 ;  /* 0x3ff0000004047429 */ /* 0x000fd00000000300 */
[----:B0-----:R-:W-:-:S11]  /*0ef0*/  DFMA R2, R2, R4, 1 ;  /* 0x3ff000000202742b */ /* 0x001fd60000000004 */
.L_x_3:
[----:B0-----:R-:W-:Y:S01]  /*0f00*/  IADD3 R4, P0, PT, R8, UR6, RZ ;  /* 0x0000000608047c10 */ /* 0x001fe2000ff1e0ff */
[----:B------:R-:W-:-:S03]  /*0f10*/  UIADD3 UR6, UP1, UPT, UR6, 0x6c, URZ ;  /* 0x0000006c06067890 */ /* 0x000fc6000ff3e0ff */
[----:B------:R-:W-:Y:S01]  /*0f20*/  IADD3.X R5, PT, PT, R9, UR5, RZ, P0, !PT ;  /* 0x0000000509057c10 */ /* 0x000fe200087fe4ff */
[----:B------:R-:W-:Y:S02]  /*0f30*/  UISETP.GE.U32.AND UP0, UPT, UR6, 0x1f40, UPT ;  /* 0x00001f400600788c */ /* 0x000fe4000bf06070 */
[----:B------:R-:W-:Y:S02]  /*0f40*/  UIADD3.X UR5, UPT, UPT, URZ, UR5, URZ, UP1, !UPT ;  /* 0x00000005ff057290 */ /* 0x000fe40008ffe4ff */
[----:B------:R0:W-:Y:S02]  /*0f50*/  STG.E.U8 desc[UR8][R4.64+0x2f100], RZ ;  /* 0x02f100ff04007986 */ /* 0x0001e4000c101108 */
[----:B------:R-:W-:Y:S02]  /*0f60*/  UISETP.GE.U32.AND.EX UP0, UPT, UR5, URZ, UPT, UP0 ;  /* 0x000000ff0500728c */ /* 0x000fe4000bf06100 */
[----:B------:R0:W-:Y:S04]  /*0f70*/  STG.E.U8 desc[UR8][R4.64+0x2f101], RZ ;  /* 0x02f101ff04007986 */ /* 0x0001e8000c101108 */
        /* <DEDUP_REMOVED lines=105> */
[----:B------:R0:W-:Y:S01]  /*1610*/  STG.E.U8 desc[UR8][R4.64+0x2f16b], RZ ;  /* 0x02f16bff04007986 */ /* 0x0001e2000c101108 */
[----:B------:R-:W-:Y:S05]  /*1620*/  BRA.U !UP0, `(.L_x_3) ;  /* 0xfffffff908347547 */ /* 0x000fea000b83ffff */
[----:B0-----:R-:W-:Y:S01]  /*1630*/  IMAD.MOV.U32 R5, RZ, RZ, RZ ;  /* 0x000000ffff057224 */ /* 0x001fe200078e00ff */
[----:B------:R-:W-:-:S07]  /*1640*/  CS2R R6, SRZ ;  /* 0x0000000000067805 */ /* 0x000fce000001ff00 */
.L_x_4:
[----:B------:R-:W-:Y:S01]  /*1650*/  UMOV UR10, 0xd2f1a9fc ;  /* 0xd2f1a9fc000a7882 */ /* 0x000fe20000000000 */
[----:B------:R-:W-:Y:S02]  /*1660*/  UMOV UR11, 0x3f50624d ;  /* 0x3f50624d000b7882 */ /* 0x000fe40000000000 */
[----:B--2---:R-:W-:-:S08]  /*1670*/  DADD R20, R6, UR10 ;  /* 0x0000000a06147e29 */ /* 0x004fd00008000000 */
[C---:B------:R-:W-:Y:S02]  /*1680*/  DADD R28, R20.reuse, UR10 ;  /* 0x0000000a141c7e29 */ /* 0x040fe40008000000 */
[----:B------:R-:W-:-:S06]  /*1690*/  DMUL R42, R20, 10 ;  /* 0x40240000142a7828 */ /* 0x000fcc0000000000 */
[C---:B------:R-:W-:Y:S02]  /*16a0*/  DADD R30, R28.reuse, UR10 ;  /* 0x0000000a1c1e7e29 */ /* 0x040fe40008000000 */
[----:B------:R-:W-:-:S06]  /*16b0*/  DMUL R48, R28, 10 ;  /* 0x402400001c307828 */ /* 0x000fcc0000000000 */
[C---:B------:R-:W-:Y:S02]  /*16c0*/  DADD R38, R30.reuse, UR10 ;  /* 0x0000000a1e267e29 */ /* 0x040fe40008000000 */
[----:B------:R-:W-:-:S06]  /*16d0*/  DMUL R52, R30, 10 ;  /* 0x402400001e347828 */ /* 0x000fcc0000000000 */
[C---:B------:R-:W-:Y:S02]  /*16e0*/  DADD R50, R38.reuse, UR10 ;  /* 0x0000000a26327e29 */ /* 0x040fe40008000000 */
[----:B------:R-:W-:-:S06]  /*16f0*/  DMUL R54, R38, 10 ;  /* 0x4024000026367828 */ /* 0x000fcc0000000000 */
[C---:B------:R-:W-:Y:S02]  /*1700*/  DADD R58, R50.reuse, UR10 ;  /* 0x0000000a323a7e29 */ /* 0x040fe40008000000 */
[----:B------:R-:W-:Y:S01]  /*1710*/  DMUL R56, R50, 10 ;  /* 0x4024000032387828 */ /* 0x000fe20000000000 */
[----:B------:R-:W-:-:S05]  /*1720*/  IMAD.WIDE.U32 R50, R5, 0x8, R8 ;  /* 0x0000000805327825 */ /* 0x000fca00078e0008 */
[C---:B------:R-:W-:Y:S01]  /*1730*/  DADD R60, R58.reuse, UR10 ;  /* 0x0000000a3a3c7e29 */ /* 0x040fe20008000000 */
[----:B------:R-:W-:Y:S01]  /*1740*/  STG.E.64 desc[UR8][R50.64+0x2f100], R42 ;  /* 0x02f1002a32007986 */ /* 0x000fe2000c101b08 */
[----:B------:R-:W-:-:S03]  /*1750*/  DMUL R58, R58, 10 ;  /* 0x402400003a3a7828 */ /* 0x000fc60000000000 */
[----:B------:R-:W-:Y:S03]  /*1760*/  STG.E.64 desc[UR8][R50.64+0x2f108], R48 ;  /* 0x02f1083032007986 */ /* 0x000fe6000c101b08 */
[C---:B------:R-:W-:Y:S01]  /*1770*/  DADD R62, R60.reuse, UR10 ;  /* 0x0000000a3c3e7e29 */ /* 0x040fe20008000000 */
[----:B------:R-:W-:Y:S01]  /*1780*/  STG.E.64 desc[UR8][R50.64+0x2f110], R52 ;  /* 0x02f1103432007986 */ /* 0x000fe2000c101b08 */
[----:B------:R-:W-:-:S03]  /*1790*/  DMUL R60, R60, 10 ;  /* 0x402400003c3c7828 */ /* 0x000fc60000000000 */
[----:B------:R-:W-:Y:S03]  /*17a0*/  STG.E.64 desc[UR8][R50.64+0x2f118], R54 ;  /* 0x02f1183632007986 */ /* 0x000fe6000c101b08 */
[C---:B------:R-:W-:Y:S01]  /*17b0*/  DADD R64, R62.reuse, UR10 ;  /* 0x0000000a3e407e29 */ /* 0x040fe20008000000 */
[----:B------:R0:W-:Y:S01]  /*17c0*/  STG.E.64 desc[UR8][R50.64+0x2f120], R56 ;  /* 0x02f1203832007986 */ /* 0x0001e2000c101b08 */
[----:B------:R-:W-:-:S03]  /*17d0*/  DMUL R62, R62, 10 ;  /* 0x402400003e3e7828 */ /* 0x000fc60000000000 */
[----:B------:R1:W-:Y:S03]  /*17e0*/  STG.E.64 desc[UR8][R50.64+0x2f128], R58 ;  /* 0x02f1283a32007986 */ /* 0x0003e6000c101b08 */
[C---:B------:R-:W-:Y:S01]  /*17f0*/  DADD R66, R64.reuse, UR10 ;  /* 0x0000000a40427e29 */ /* 0x040fe20008000000 */
[----:B------:R-:W-:Y:S01]  /*1800*/  STG.E.64 desc[UR8][R50.64+0x2f130], R60 ;  /* 0x02f1303c32007986 */ /* 0x000fe2000c101b08 */
[----:B------:R-:W-:-:S03]  /*1810*/  DMUL R64, R64, 10 ;  /* 0x4024000040407828 */ /* 0x000fc60000000000 */
[----:B------:R-:W-:Y:S01]  /*1820*/  STG.E.64 desc[UR8][R50.64+0x2f138], R62 ;  /* 0x02f1383e32007986 */ /* 0x000fe2000c101b08 */
[----:B0-----:R-:W-:Y:S02]  /*1830*/  VIADD R57, R5, 0x10 ;  /* 0x0000001005397836 */ /* 0x001fe40000000000 */
[C---:B------:R-:W-:Y:S01]  /*1840*/  DADD R68, R66.reuse, UR10 ;  /* 0x0000000a42447e29 */ /* 0x040fe20008000000 */
[----:B------:R-:W-:Y:S01]  /*1850*/  STG.E.64 desc[UR8][R50.64+0x2f140], R64 ;  /* 0x02f1404032007986 */ /* 0x000fe2000c101b08 */
[----:B------:R-:W-:Y:S01]  /*1860*/  DMUL R66, R66, 10 ;  /* 0x4024000042427828 */ /* 0x000fe20000000000 */
[----:B------:R-:W-:-:S04]  /*1870*/  IMAD.WIDE.U32 R56, R57, 0x8, R8 ;  /* 0x0000000839387825 */ /* 0x000fc800078e0008 */
[----:B-1----:R-:W-:Y:S01]  /*1880*/  VIADD R59, R5, 0x20 ;  /* 0x00000020053b7836 */ /* 0x002fe20000000000 */
[C---:B------:R-:W-:Y:S01]  /*1890*/  DADD R70, R68.reuse, UR10 ;  /* 0x0000000a44467e29 */ /* 0x040fe20008000000 */
[----:B------:R-:W-:Y:S01]  /*18a0*/  STG.E.64 desc[UR8][R50.64+0x2f148], R66 ;  /* 0x02f1484232007986 */ /* 0x000fe2000c101b08 */
[----:B------:R-:W-:Y:S01]  /*18b0*/  DMUL R68, R68, 10 ;  /* 0x4024000044447828 */ /* 0x000fe20000000000 */
[----:B------:R-:W-:-:S05]  /*18c0*/  IMAD.WIDE.U32 R58, R59, 0x8, R8 ;  /* 0x000000083b3a7825 */ /* 0x000fca00078e0008 */
[C---:B------:R-:W-:Y:S01]  /*18d0*/  DADD R72, R70.reuse, UR10 ;  /* 0x0000000a46487e29 */ /* 0x040fe20008000000 */
[----:B------:R-:W-:Y:S01]  /*18e0*/  STG.E.64 desc[UR8][R50.64+0x2f150], R68 ;  /* 0x02f1504432007986 */ /* 0x000fe2000c101b08 */
[----:B------:R-:W-:-:S06]  /*18f0*/  DMUL R70, R70, 10 ;  /* 0x4024000046467828 */ /* 0x000fcc0000000000 */
        /* <DEDUP_REMOVED lines=61> */
[----:B------:R0:W-:Y:S01]  /*1cd0*/  STG.E.64 desc[UR8][R56.64+0x2f178], R110 ;  /* 0x02f1786e38007986 */ /* 0x0001e2000c101b08 */
[----:B------:R-:W-:-:S06]  /*1ce0*/  DMUL R112, R112, 10 ;  /* 0x4024000070707828 */ /* 0x000fcc0000000000 */
[C---:B------:R-:W-:Y:S01]  /*1cf0*/  DADD R116, R114.reuse, UR10 ;  /* 0x0000000a72747e29 */ /* 0x040fe20008000000 */
[----:B------:R-:W-:Y:S01]  /*1d00*/  STG.E.64 desc[UR8][R58.64+0x2f100], R112 ;  /* 0x02f100703a007986 */ /* 0x000fe2000c101b08 */
[----:B------:R-:W-:Y:S01]  /*1d10*/  DMUL R114, R114, 10 ;  /* 0x4024000072727828 */ /* 0x000fe20000000000 */
[----:B0-----:R-:W-:-:S05]  /*1d20*/  IADD3 R57, PT, PT, R5, 0x30, RZ ;  /* 0x0000003005397810 */ /* 0x001fca0007ffe0ff */
        /* <DEDUP_REMOVED lines=67> */
[----:B0-----:R-:W-:-:S05]  /*2160*/  VIADD R15, R5, 0x40 ;  /* 0x00000040050f7836 */ /* 0x001fca0000000000 */
[C---:B------:R-:W-:Y:S01]  /*2170*/  DADD R20, R10.reuse, UR10 ;  /* 0x0000000a0a147e29 */ /* 0x040fe20008000000 */
[----:B------:R-:W-:Y:S01]  /*2180*/  STG.E.64 desc[UR8][R56.64+0x2f138], R70 ;  /* 0x02f1384638007986 */ /* 0x000fe2000c101b08 */
[----:B------:R-:W-:Y:S01]  /*2190*/  DMUL R10, R10, 10 ;  /* 0x402400000a0a7828 */ /* 0x000fe20000000000 */
[----:B------:R-:W-:-:S05]  /*21a0*/  VIADD R5, R5, 0x50 ;  /* 0x0000005005057836 */ /* 0x000fca0000000000 */
[C---:B------:R-:W-:Y:S01]  /*21b0*/  DADD R28, R20.reuse, UR10 ;  /* 0x0000000a141c7e29 */ /* 0x040fe20008000000 */
[----:B------:R0:W-:Y:S01]  /*21c0*/  STG.E.64 desc[UR8][R56.64+0x2f140], R10 ;  /* 0x02f1400a38007986 */ /* 0x0001e2000c101b08 */
[----:B------:R-:W-:Y:S01]  /*21d0*/  DMUL R72, R20, 10 ;  /* 0x4024000014487828 */ /* 0x000fe20000000000 */
[----:B------:R-:W-:-:S05]  /*21e0*/  ISETP.NE.AND P0, PT, R5, 0x7d0, PT ;  /* 0x000007d00500780c */ /* 0x000fca0003f05270 */
[C---:B------:R-:W-:Y:S01]  /*21f0*/  DADD R30, R28.reuse, UR10 ;  /* 0x0000000a1c1e7e29 */ /* 0x040fe20008000000 */
[----:B------:R-:W-:Y:S01]  /*2200*/  STG.E.64 desc[UR8][R56.64+0x2f148], R72 ;  /* 0x02f1484838007986 */ /* 0x000fe2000c101b08 */
[----:B------:R-:W-:Y:S01]  /*2210*/  DMUL R28, R28, 10 ;  /* 0x402400001c1c7828 */ /* 0x000fe20000000000 */
[----:B0-----:R-:W-:-:S05]  /*2220*/  IMAD.WIDE.U32 R10, R15, 0x8, R8 ;  /* 0x000000080f0a7825 */ /* 0x001fca00078e0008 */
[C---:B------:R-:W-:Y:S01]  /*2230*/  DADD R38, R30.reuse, UR10 ;  /* 0x0000000a1e267e29 */ /* 0x040fe20008000000 */
[----:B------:R0:W-:Y:S01]  /*2240*/  STG.E.64 desc[UR8][R56.64+0x2f150], R28 ;  /* 0x02f1501c38007986 */ /* 0x0001e2000c101b08 */
[----:B------:R-:W-:-:S06]  /*2250*/  DMUL R30, R30, 10 ;  /* 0x402400001e1e7828 */ /* 0x000fcc0000000000 */
        /* <DEDUP_REMOVED lines=51> */
[C---:B0-----:R-:W-:Y:S01]  /*2590*/  DADD R28, R26.reuse, UR10 ;  /* 0x0000000a1a1c7e29 */ /* 0x041fe20008000000 */
[----:B------:R2:W-:Y:S01]  /*25a0*/  STG.E.64 desc[UR8][R10.64+0x2f160], R24 ;  /* 0x02f160180a007986 */ /* 0x0005e2000c101b08 */
[----:B------:R-:W-:-:S06]  /*25b0*/  DMUL R26, R26, 10 ;  /* 0x402400001a1a7828 */ /* 0x000fcc0000000000 */
[C---:B------:R-:W-:Y:S01]  /*25c0*/  DADD R6, R28.reuse, UR10 ;  /* 0x0000000a1c067e29 */ /* 0x040fe20008000000 */
[----:B------:R2:W-:Y:S01]  /*25d0*/  STG.E.64 desc[UR8][R10.64+0x2f168], R26 ;  /* 0x02f1681a0a007986 */ /* 0x0005e2000c101b08 */
[----:B------:R-:W-:-:S06]  /*25e0*/  DMUL R28, R28, 10 ;  /* 0x402400001c1c7828 */ /* 0x000fcc0000000000 */
[----:B-1----:R-:W-:Y:S01]  /*25f0*/  DMUL R30, R6, 10 ;  /* 0x40240000061e7828 */ /* 0x002fe20000000000 */
[----:B------:R2:W-:Y:S06]  /*2600*/  STG.E.64 desc[UR8][R10.64+0x2f170], R28 ;  /* 0x02f1701c0a007986 */ /* 0x0005ec000c101b08 */
[----:B------:R2:W-:Y:S01]  /*2610*/  STG.E.64 desc[UR8][R10.64+0x2f178], R30 ;  /* 0x02f1781e0a007986 */ /* 0x0005e2000c101b08 */
[----:B------:R-:W-:Y:S05]  /*2620*/  @P0 BRA `(.L_x_4) ;  /* 0xfffffff000080947 */ /* 0x000fea000383ffff */
[----:B--2---:R-:W2:Y:S04]  /*2630*/  LDG.E.64 R18, desc[UR8][R8.64+0x2f110] ;  /* 0x02f1100808127981 */ /* 0x004ea8000c1e1b00 */
[----:B------:R-:W2:Y:S01]  /*2640*/  LDG.E.64 R22, desc[UR8][R8.64+0x2f108] ;  /* 0x02f1080808167981 */ /* 0x000ea2000c1e1b00 */
[----:B------:R-:W-:Y:S01]  /*2650*/  BSSY.RECONVERGENT B0, `(.L_x_5) ;  /* 0x0000007000007945 */ /* 0x000fe20003800200 */
[----:B------:R-:W-:Y:S01]  /*2660*/  IMAD.MOV.U32 R6, RZ, RZ, -0x6e4b1096 ;  /* 0x91b4ef6aff067424 */ /* 0x000fe200078e00ff */
[----:B------:R-:W-:Y:S01]  /*2670*/  MOV R5, 0x40080000 ;  /* 0x4008000000057802 */ /* 0x000fe20000000f00 */
[----:B------:R-:W-:Y:S01]  /*2680*/  IMAD.MOV.U32 R7, RZ, RZ, 0x3ffc5bf8 ;  /* 0x3ffc5bf8ff077424 */ /* 0x000fe200078e00ff */
[----:B------:R-:W-:Y:S01]  /*2690*/  MOV R0, 0x26c0 ;  /* 0x000026c000007802 */ /* 0x000fe20000000f00 */
[----:B--2---:R-:W-:-:S11]  /*26a0*/  DADD R18, R18, -R22 ;  /* 0x0000000012127229 */ /* 0x004fd60000000816 */
[----:B------:R-:W-:Y:S05]  /*26b0*/  CALL.REL.NOINC `($_Z9addKernelP9basic_run$__internal_accurate_pow) ;  /* 0x00000bf000207944 */ /* 0x000fea0003c00000 */
[----:B------:R-:W-:Y:S05]  /*26c0*/  BSYNC.RECONVERGENT B0 ;  /* 0x0000000000007941 */ /* 0x000fea0003800200 */
.L_x_5:
[----:B------:R-:W0:Y:S01]  /*26d0*/  MUFU.RCP64H R7, R3 ;  /* 0x0000000300077308 */ /* 0x000e220000001800 */
[----:B------:R-:W-:Y:S01]  /*26e0*/  VIADD R6, R3, 0x300402 ;  /* 0x0030040203067836 */ /* 0x000fe20000000000 */
[----:B------:R-:W-:Y:S01]  /*26f0*/  BSSY.RECONVERGENT B0, `(.L_x_6) ;  /* 0x0000011000007945 */ /* 0x000fe20003800200 */
[----:B------:R-:W-:-:S03]  /*2700*/  DADD R14, R4, R4 ;  /* 0x00000000040e7229 */ /* 0x000fc60000000004 */
[----:B------:R-:W-:Y:S01]  /*2710*/  FSETP.GEU.AND P0, PT, |R6|, 5.8789094863358348022e-39, PT ;  /* 0x004004020600780b */ /* 0x000fe20003f0e200 */
[----:B0-----:R-:W-:-:S08]  /*2720*/  DFMA R10, -R2, R6, 1 ;  /* 0x3ff00000020a742b */ /* 0x001fd00000000106 */
[----:B------:R-:W-:-:S08]  /*2730*/  DFMA R10, R10, R10, R10 ;  /* 0x0000000a0a0a722b */ /* 0x000fd0000000000a */
[----:B------:R-:W-:-:S08]  /*2740*/  DFMA R10, R6, R10, R6 ;  /* 0x0000000a060a722b */ /* 0x000fd00000000006 */
[----:B------:R-:W-:-:S08]  /*2750*/  DFMA R12, -R2, R10, 1 ;  /* 0x3ff00000020c742b */ /* 0x000fd0000000010a */
[----:B------:R-:W-:Y:S01]  /*2760*/  DFMA R28, R10, R12, R10 ;  /* 0x0000000c0a1c722b */ /* 0x000fe2000000000a */
[----:B------:R-:W-:Y:S10]  /*2770*/  @P0 BRA `(.L_x_7) ;  /* 0x0000000000200947 */ /* 0x000ff40003800000 */
[----:B------:R-:W-:Y:S01]  /*2780*/  LOP3.LUT R0, R3, 0x7fffffff, RZ, 0xc0, !PT ;  /* 0x7fffffff03007812 */ /* 0x000fe200078ec0ff */
[----:B------:R-:W-:Y:S01]  /*2790*/  IMAD.MOV.U32 R28, RZ, RZ, R2 ;  /* 0x000000ffff1c7224 */ /* 0x000fe200078e0002 */
[----:B------:R-:W-:Y:S01]  /*27a0*/  MOV R30, 0x27e0 ;  /* 0x000027e0001e7802 */ /* 0x000fe20000000f00 */
[----:B------:R-:W-:Y:S02]  /*27b0*/  IMAD.MOV.U32 R29, RZ, RZ, R3 ;  /* 0x000000ffff1d7224 */ /* 0x000fe400078e0003 */
[----:B------:R-:W-:-:S07]  /*27c0*/  VIADD R27, R0, 0xfff00000 ;  /* 0xfff00000001b7836 */ /* 0x000fce0000000000 */
[----:B------:R-:W-:Y:S05]  /*27d0*/  CALL.REL.NOINC `($__internal_0_$__cuda_sm20_dblrcp_rn_slowpath_v3) ;  /* 0x00000be000f47944 */ /* 0x000fea0003c00000 */
[----:B------:R-:W-:Y:S01]  /*27e0*/  MOV R28, R6 ;  /* 0x00000006001c7202 */ /* 0x000fe20000000f00 */
[----:B------:R-:W-:-:S07]  /*27f0*/  IMAD.MOV.U32 R29, RZ, RZ, R7 ;  /* 0x000000ffff1d7224 */ /* 0x000fce00078e0007 */
.L_x_7:
[----:B------:R-:W-:Y:S05]  /*2800*/  BSYNC.RECONVERGENT B0 ;  /* 0x0000000000007941 */ /* 0x000fea0003800200 */
.L_x_6:
[----:B------:R-:W0:Y:S01]  /*2810*/  MUFU.RCP64H R3, R15 ;  /* 0x0000000f00037308 */ /* 0x000e220000001800 */
[----:B------:R-:W-:Y:S01]  /*2820*/  IMAD.MOV.U32 R2, RZ, RZ, 0x1 ;  /* 0x00000001ff027424 */ /* 0x000fe200078e00ff */
[----:B------:R-:W-:Y:S01]  /*2830*/  FSETP.GEU.AND P1, PT, |R29|, 6.5827683646048100446e-37, PT ;  /* 0x036000001d00780b */ /* 0x000fe20003f2e200 */
[----:B------:R-:W-:Y:S04]  /*2840*/  BSSY.RECONVERGENT B1, `(.L_x_8) ;  /* 0x0000012000017945 */ /* 0x000fe80003800200 */
[----:B0-----:R-:W-:-:S08]  /*2850*/  DFMA R4, -R14, R2, 1 ;  /* 0x3ff000000e04742b */ /* 0x001fd00000000102 */
[----:B------:R-:W-:-:S08]  /*2860*/  DFMA R4, R4, R4, R4 ;  /* 0x000000040404722b */ /* 0x000fd00000000004 */
[----:B------:R-:W-:-:S08]  /*2870*/  DFMA R4, R2, R4, R2 ;  /* 0x000000040204722b */ /* 0x000fd00000000002 */
[----:B------:R-:W-:-:S08]  /*2880*/  DFMA R2, -R14, R4, 1 ;  /* 0x3ff000000e02742b */ /* 0x000fd00000000104 */
[----:B------:R-:W-:-:S08]  /*2890*/  DFMA R2, R4, R2, R4 ;  /* 0x000000020402722b */ /* 0x000fd00000000004 */
[----:B------:R-:W-:-:S08]  /*28a0*/  DMUL R20, R2, R28 ;  /* 0x0000001c02147228 */ /* 0x000fd00000000000 */
[----:B------:R-:W-:-:S08]  /*28b0*/  DFMA R4, -R14, R20, R28 ;  /* 0x000000140e04722b */ /* 0x000fd0000000011c */
[----:B------:R-:W-:-:S10]  /*28c0*/  DFMA R20, R2, R4, R20 ;  /* 0x000000040214722b */ /* 0x000fd40000000014 */
[----:B------:R-:W-:-:S05]  /*28d0*/  FFMA R0, RZ, R15, R21 ;  /* 0x0000000fff007223 */ /* 0x000fca0000000015 */
[----:B------:R-:W-:-:S13]  /*28e0*/  FSETP.GT.AND P0, PT, |R0|, 1.469367938527859385e-39, PT ;  /* 0x001000000000780b */ /* 0x000fda0003f04200 */
[----:B------:R-:W-:Y:S05]  /*28f0*/  @P0 BRA P1, `(.L_x_9) ;  /* 0x0000000000180947 */ /* 0x000fea0000800000 */
[----:B------:R-:W-:Y:S01]  /*2900*/  IMAD.MOV.U32 R4, RZ, RZ, R14 ;  /* 0x000000ffff047224 */ /* 0x000fe200078e000e */
[----:B------:R-:W-:Y:S01]  /*2910*/  MOV R0, 0x2940 ;  /* 0x0000294000007802 */ /* 0x000fe20000000f00 */
[----:B------:R-:W-:-:S07]  /*2920*/  IMAD.MOV.U32 R5, RZ, RZ, R15 ;  /* 0x000000ffff057224 */ /* 0x000fce00078e000f */
[----:B------:R-:W-:Y:S05]  /*2930*/  CALL.REL.NOINC `($__internal_1_$__cuda_sm20_div_rn_f64_full) ;  /* 0x00000be400487944 */ /* 0x000fea0003c00000 */
[----:B------:R-:W-:Y:S01]  /*2940*/  MOV R20, R4 ;  /* 0x0000000400147202 */ /* 0x000fe20000000f00 */
[----:B------:R-:W-:-:S07]  /*2950*/  IMAD.MOV.U32 R21, RZ, RZ, R5 ;  /* 0x000000ffff157224 */ /* 0x000fce00078e0005 */
.L_x_9:
[----:B------:R-:W-:Y:S05]  /*2960*/  BSYNC.RECONVERGENT B1 ;  /* 0x0000000000017941 */ /* 0x000fea0003800200 */
.L_x_8:
[----:B------:R-:W-:Y:S01]  /*2970*/  IMAD.MOV.U32 R14, RZ, RZ, RZ ;  /* 0x000000ffff0e7224 */ /* 0x000fe200078e00ff */
[----:B------:R-:W-:-:S07]  /*2980*/  CS2R R12, SRZ ;  /* 0x00000000000c7805 */ /* 0x000fce000001ff00 */
.L_x_23:
[----:B0-----:R-:W-:-:S05]  /*2990*/  IMAD.WIDE.U32 R10, R14, 0x8, R8 ;  /* 0x000000080e0a7825 */ /* 0x001fca00078e0008 */
[----:B------:R-:W2:Y:S01]  /*29a0*/  LDG.E.64 R2, desc[UR8][R10.64+0x2f100] ;  /* 0x02f100080a027981 */ /* 0x000ea2000c1e1b00 */
[----:B------:R-:W0:Y:S01]  /*29b0*/  MUFU.RCP64H R5, 10 ;  /* 0x4024000000057908 */ /* 0x000e220000001800 */
[----:B------:R-:W-:Y:S02]  /*29c0*/  HFMA2 R4, -RZ, RZ, 0, 5.9604644775390625e-08 ;  /* 0x00000001ff047431 */ /* 0x000fe400000001ff */
[----:B------:R-:W-:Y:S01]  /*29d0*/  IMAD.MOV.U32 R24, RZ, RZ, 0x0 ;  /* 0x00000000ff187424 */ /* 0x000fe200078e00ff */
[----:B------:R-:W-:Y:S01]  /*29e0*/  BSSY.RECONVERGENT B1, `(.L_x_10) ;  /* 0x0000016000017945 */ /* 0x000fe20003800200 */
[----:B------:R-:W-:-:S06]  /*29f0*/  IMAD.MOV.U32 R25, RZ, RZ, 0x40240000 ;  /* 0x40240000ff197424 */ /* 0x000fcc00078e00ff */
[----:B0-----:R-:W-:-:S08]  /*2a00*/  DFMA R6, R4, -R24, 1 ;  /* 0x3ff000000406742b */ /* 0x001fd00000000818 */
[----:B------:R-:W-:-:S08]  /*2a10*/  DFMA R6, R6, R6, R6 ;  /* 0x000000060606722b */ /* 0x000fd00000000006 */
[----:B------:R-:W-:-:S08]  /*2a20*/  DFMA R6, R4, R6, R4 ;  /* 0x000000060406722b */ /* 0x000fd00000000004 */
[----:B------:R-:W-:-:S08]  /*2a30*/  DFMA R4, R6, -R24, 1 ;  /* 0x3ff000000604742b */ /* 0x000fd00000000818 */
[----:B------:R-:W-:-:S08]  /*2a40*/  DFMA R4, R6, R4, R6 ;  /* 0x000000040604722b */ /* 0x000fd00000000006 */
[----:B--2---:R-:W-:Y:S01]  /*2a50*/  DMUL R24, R2, R4 ;  /* 0x0000000402187228 */ /* 0x004fe20000000000 */
[----:B------:R-:W-:-:S07]  /*2a60*/  FSETP.GEU.AND P1, PT, |R3|, 6.5827683646048100446e-37, PT ;  /* 0x036000000300780b */ /* 0x000fce0003f2e200 */
[----:B------:R-:W-:-:S08]  /*2a70*/  DFMA R6, R24, -10, R2 ;  /* 0xc02400001806782b */ /* 0x000fd00000000002 */
[----:B------:R-:W-:-:S10]  /*2a80*/  DFMA R24, R4, R6, R24 ;  /* 0x000000060418722b */ /* 0x000fd40000000018 */
[----:B------:R-:W-:-:S05]  /*2a90*/  FFMA R0, RZ, 2.5625, R25 ;  /* 0x40240000ff007823 */ /* 0x000fca0000000019 */
[----:B------:R-:W-:-:S13]  /*2aa0*/  FSETP.GT.AND P0, PT, |R0|, 1.469367938527859385e-39, PT ;  /* 0x001000000000780b */ /* 0x000fda0003f04200 */
[----:B------:R-:W-:Y:S05]  /*2ab0*/  @P0 BRA P1, `(.L_x_11) ;  /* 0x0000000000200947 */ /* 0x000fea0000800000 */
[----:B------:R-:W-:Y:S01]  /*2ac0*/  IMAD.MOV.U32 R28, RZ, RZ, R2 ;  /* 0x000000ffff1c7224 */ /* 0x000fe200078e0002 */
[----:B------:R-:W-:Y:S01]  /*2ad0*/  MOV R0, 0x2b20 ;  /* 0x00002b2000007802 */ /* 0x000fe20000000f00 */
[----:B------:R-:W-:Y:S02]  /*2ae0*/  IMAD.MOV.U32 R29, RZ, RZ, R3 ;  /* 0x000000ffff1d7224 */ /* 0x000fe400078e0003 */
[----:B------:R-:W-:Y:S02]  /*2af0*/  IMAD.MOV.U32 R4, RZ, RZ, RZ ;  /* 0x000000ffff047224 */ /* 0x000fe400078e00ff */
[----:B------:R-:W-:-:S07]  /*2b00*/  IMAD.MOV.U32 R5, RZ, RZ, 0x40240000 ;  /* 0x40240000ff057424 */ /* 0x000fce00078e00ff */
[----:B------:R-:W-:Y:S05]  /*2b10*/  CALL.REL.NOINC `($__internal_1_$__cuda_sm20_div_rn_f64_full) ;  /* 0x00000be000d07944 */ /* 0x000fea0003c00000 */
[----:B------:R-:W-:Y:S01]  /*2b20*/  MOV R24, R4 ;  /* 0x0000000400187202 */ /* 0x000fe20000000f00 */
[----:B------:R-:W-:-:S07]  /*2b30*/  IMAD.MOV.U32 R25, RZ, RZ, R5 ;  /* 0x000000ffff197224 */ /* 0x000fce00078e0005 */
.L_x_11:
[----:B------:R-:W-:Y:S05]  /*2b40*/  BSYNC.RECONVERGENT B1 ;  /* 0x0000000000017941 */ /* 0x000fea0003800200 */
.L_x_10:
[----:B------:R-:W-:Y:S01]  /*2b50*/  DADD R6, -RZ, |R24| ;  /* 0x00000000ff067229 */ /* 0x000fe20000000518 */
[----:B------:R-:W-:Y:S01]  /*2b60*/  BSSY.RECONVERGENT B0, `(.L_x_12) ;  /* 0x0000004000007945 */ /* 0x000fe20003800200 */
[----:B------:R-:W-:Y:S01]  /*2b70*/  IMAD.MOV.U32 R5, RZ, RZ, 0x40000000 ;  /* 0x40000000ff057424 */ /* 0x000fe200078e00ff */
[----:B------:R-:W-:-:S08]  /*2b80*/  MOV R0, 0x2ba0 ;  /* 0x00002ba000007802 */ /* 0x000fd00000000f00 */
[----:B------:R-:W-:Y:S05]  /*2b90*/  CALL.REL.NOINC `($_Z9addKernelP9basic_run$__internal_accurate_pow) ;  /* 0x00000be800e87944 */ /* 0x000fea0003c00000 */
[----:B------:R-:W-:Y:S05]  /*2ba0*/  BSYNC.RECONVERGENT B0 ;  /* 0x0000000000007941 */ /* 0x000fea0003800200 */
.L_x_12:
[C---:B------:R-:W-:Y:S01]  /*2bb0*/  DADD R6, -R24.reuse, 2 ;  /* 0x4000000018067429 */ /* 0x040fe20000000100 */
[----:B------:R-:W-:Y:S01]  /*2bc0*/  BSSY.RECONVERGENT B0, `(.L_x_13) ;  /* 0x0000010000007945 */ /* 0x000fe20003800200 */
[C---:B------:R-:W-:Y:S01]  /*2bd0*/  DSETP.NEU.AND P0, PT, R24.reuse, RZ, PT ;  /* 0x000000ff1800722a */ /* 0x040fe20003f0d000 */
[----:B------:R-:W-:Y:S01]  /*2be0*/  IMAD.MOV.U32 R32, RZ, RZ, 0x652b82fe ;  /* 0x652b82feff207424 */ /* 0x000fe200078e00ff */
[----:B------:R-:W-:Y:S01]  /*2bf0*/  DSETP.NEU.AND P2, PT, R24, -1, PT ;  /* 0xbff000001800742a */ /* 0x000fe20003f4d000 */
[----:B------:R-:W-:-:S05]  /*2c00*/  IMAD.MOV.U32 R33, RZ, RZ, 0x3ff71547 ;  /* 0x3ff71547ff217424 */ /* 0x000fca00078e00ff */
[----:B------:R-:W-:Y:S02]  /*2c10*/  LOP3.LUT R6, R7, 0x7ff00000, RZ, 0xc0, !PT ;  /* 0x7ff0000007067812 */ /* 0x000fe400078ec0ff */
[----:B------:R-:W-:Y:S02]  /*2c20*/  FSEL R7, R5, RZ, P0 ;  /* 0x000000ff05077208 */ /* 0x000fe40000000000 */
[----:B------:R-:W-:Y:S02]  /*2c30*/  ISETP.NE.AND P1, PT, R6, 0x7ff00000, PT ;  /* 0x7ff000000600780c */ /* 0x000fe40003f25270 */
[----:B------:R-:W-:-:S11]  /*2c40*/  FSEL R6, R4, RZ, P0 ;  /* 0x000000ff04067208 */ /* 0x000fd60000000000 */
[----:B------:R-:W-:Y:S05]  /*2c50*/  @P1 BRA `(.L_x_14) ;  /* 0x0000000000181947 */ /* 0x000fea0003800000 */
[----:B------:R-:W-:-:S14]  /*2c60*/  DSETP.NAN.AND P1, PT, R24, R24, PT ;  /* 0x000000181800722a */ /* 0x000fdc0003f28000 */
[----:B------:R-:W-:Y:S01]  /*2c70*/  @P1 DADD R6, -R24, 2 ;  /* 0x4000000018061429 */ /* 0x000fe20000000100 */
[----:B------:R-:W-:Y:S10]  /*2c80*/  @P1 BRA `(.L_x_14) ;  /* 0x00000000000c1947 */ /* 0x000ff40003800000 */
[----:B------:R-:W-:-:S14]  /*2c90*/  DSETP.NEU.AND P1, PT, |R24|, +INF , PT ;  /* 0x7ff000001800742a */ /* 0x000fdc0003f2d200 */
[----:B------:R-:W-:Y:S01]  /*2ca0*/  @!P1 MOV R6, 0x0 ;  /* 0x0000000000069802 */ /* 0x000fe20000000f00 */
[----:B------:R-:W-:-:S07]  /*2cb0*/  @!P1 IMAD.MOV.U32 R7, RZ, RZ, 0x7ff00000 ;  /* 0x7ff00000ff079424 */ /* 0x000fce00078e00ff */
.L_x_14:
[----:B------:R-:W-:Y:S05]  /*2cc0*/  BSYNC.RECONVERGENT B0 ;  /* 0x0000000000007941 */ /* 0x000fea0003800200 */
.L_x_13:
[----:B------:R-:W-:Y:S01]  /*2cd0*/  FSEL R30, R6, RZ, P2 ;  /* 0x000000ff061e7208 */ /* 0x000fe20001000000 */
[----:B------:R-:W-:Y:S01]  /*2ce0*/  UMOV UR10, 0xfefa39ef ;  /* 0xfefa39ef000a7882 */ /* 0x000fe20000000000 */
[----:B------:R-:W-:Y:S01]  /*2cf0*/  FSEL R31, R7, 1.875, P2 ;  /* 0x3ff00000071f7808 */ /* 0x000fe20001000000 */
[----:B------:R-:W-:Y:S01]  /*2d00*/  UMOV UR11, 0x3fe62e42 ;  /* 0x3fe62e42000b7882 */ /* 0x000fe20000000000 */
[C---:B------:R-:W-:Y:S01]  /*2d10*/  DADD R28, R24.reuse, 2 ;  /* 0x40000000181c7429 */ /* 0x040fe20000000000 */
[----:B------:R-:W-:Y:S01]  /*2d20*/  BSSY.RECONVERGENT B0, `(.L_x_15) ;  /* 0x000003c000007945 */ /* 0x000fe20003800200 */
[----:B------:R-:W-:Y:S01]  /*2d30*/  FSETP.GEU.AND P2, PT, |R31|, 4.1917929649353027344, PT ;  /* 0x4086232b1f00780b */ /* 0x000fe20003f4e200 */
[----:B------:R-:W-:Y:S01]  /*2d40*/  DSETP.NEU.AND P1, PT, R24, 1, PT ;  /* 0x3ff000001800742a */ /* 0x000fe20003f2d000 */
[----:B------:R-:W-:Y:S01]  /*2d50*/  FSEL R15, R4, RZ, P0 ;  /* 0x000000ff040f7208 */ /* 0x000fe20000000000 */
[----:B------:R-:W-:-:S05]  /*2d60*/  DFMA R32, R30, R32, 6.75539944105574400000e+15 ;  /* 0x433800001e20742b */ /* 0x000fca0000000020 */
[----:B------:R-:W-:-:S03]  /*2d70*/  LOP3.LUT R28, R29, 0x7ff00000, RZ, 0xc0, !PT ;  /* 0x7ff000001d1c7812 */ /* 0x000fc600078ec0ff */
[----:B------:R-:W-:Y:S01]  /*2d80*/  DADD R6, R32, -6.75539944105574400000e+15 ;  /* 0xc338000020067429 */ /* 0x000fe20000000000 */
[----:B------:R-:W-:-:S07]  /*2d90*/  ISETP.NE.AND P3, PT, R28, 0x7ff00000, PT ;  /* 0x7ff000001c00780c */ /* 0x000fce0003f65270 */
[----:B------:R-:W-:Y:S01]  /*2da0*/  DFMA R26, R6, -UR10, R30 ;  /* 0x8000000a061a7c2b */ /* 0x000fe2000800001e */
[----:B------:R-:W-:Y:S01]  /*2db0*/  UMOV UR10, 0x3b39803f ;  /* 0x3b39803f000a7882 */ /* 0x000fe20000000000 */
[----:B------:R-:W-:-:S06]  /*2dc0*/  UMOV UR11, 0x3c7abc9e ;  /* 0x3c7abc9e000b7882 */ /* 0x000fcc0000000000 */
[----:B------:R-:W-:Y:S01]  /*2dd0*/  DFMA R26, R6, -UR10, R26 ;  /* 0x8000000a061a7c2b */ /* 0x000fe2000800001a */
[----:B------:R-:W-:Y:S01]  /*2de0*/  UMOV UR10, 0x69ce2bdf ;  /* 0x69ce2bdf000a7882 */ /* 0x000fe20000000000 */
[----:B------:R-:W-:Y:S01]  /*2df0*/  IMAD.MOV.U32 R6, RZ, RZ, -0x35dec16 ;  /* 0xfca213eaff067424 */ /* 0x000fe200078e00ff */
[----:B------:R-:W-:Y:S01]  /*2e00*/  UMOV UR11, 0x3e5ade15 ;  /* 0x3e5ade15000b7882 */ /* 0x000fe20000000000 */
[----:B------:R-:W-:-:S06]  /*2e10*/  IMAD.MOV.U32 R7, RZ, RZ, 0x3e928af3 ;  /* 0x3e928af3ff077424 */ /* 0x000fcc00078e00ff */
        /* <DEDUP_REMOVED lines=26> */
[----:B------:R-:W-:Y:S01]  /*2fc0*/  DFMA R6, R26, R6, 1 ;  /* 0x3ff000001a06742b */ /* 0x000fe20000000006 */
[----:B------:R-:W-:-:S09]  /*2fd0*/  FSEL R26, R5, RZ, P0 ;  /* 0x000000ff051a7208 */ /* 0x000fd20000000000 */
[----:B------:R-:W-:Y:S01]  /*2fe0*/  IMAD R29, R32, 0x100000, R7 ;  /* 0x00100000201d7824 */ /* 0x000fe200078e0207 */
[----:B------:R-:W-:Y:S01]  /*2ff0*/  MOV R28, R6 ;  /* 0x00000006001c7202 */ /* 0x000fe20000000f00 */
[----:B------:R-:W-:Y:S06]  /*3000*/  @!P2 BRA `(.L_x_16) ;  /* 0x000000000034a947 */ /* 0x000fec0003800000 */
[----:B------:R-:W-:Y:S01]  /*3010*/  FSETP.GEU.AND P2, PT, |R31|, 4.2275390625, PT ;  /* 0x408748001f00780b */ /* 0x000fe20003f4e200 */
[C---:B------:R-:W-:Y:S02]  /*3020*/  DADD R28, R30.reuse, +INF ;  /* 0x7ff000001e1c7429 */ /* 0x040fe40000000000 */
[----:B------:R-:W-:-:S08]  /*3030*/  DSETP.GEU.AND P0, PT, R30, RZ, PT ;  /* 0x000000ff1e00722a */ /* 0x000fd00003f0e000 */
[----:B------:R-:W-:Y:S02]  /*3040*/  FSEL R28, R28, RZ, P0 ;  /* 0x000000ff1c1c7208 */ /* 0x000fe40000000000 */
[----:B------:R-:W-:Y:S01]  /*3050*/  @!P2 LEA.HI R0, R32, R32, RZ, 0x1 ;  /* 0x000000202000a211 */ /* 0x000fe200078f08ff */
[----:B------:R-:W-:Y:S01]  /*3060*/  @!P2 IMAD.MOV.U32 R4, RZ, RZ, R6 ;  /* 0x000000ffff04a224 */ /* 0x000fe200078e0006 */
[----:B------:R-:W-:Y:S01]  /*3070*/  FSEL R29, R29, RZ, P0 ;  /* 0x000000ff1d1d7208 */ /* 0x000fe20000000000 */
[----:B------:R-:W-:Y:S01]  /*3080*/  @!P2 IMAD.MOV.U32 R6, RZ, RZ, RZ ;  /* 0x000000ffff06a224 */ /* 0x000fe200078e00ff */
[----:B------:R-:W-:-:S05]  /*3090*/  @!P2 SHF.R.S32.HI R5, RZ, 0x1, R0 ;  /* 0x00000001ff05a819 */ /* 0x000fca0000011400 */
[----:B------:R-:W-:Y:S02]  /*30a0*/  @!P2 IMAD.IADD R32, R32, 0x1, -R5 ;  /* 0x000000012020a824 */ /* 0x000fe400078e0a05 */
[----:B------:R-:W-:-:S03]  /*30b0*/  @!P2 IMAD R5, R5, 0x100000, R7 ;  /* 0x001000000505a824 */ /* 0x000fc600078e0207 */
[----:B------:R-:W-:-:S06]  /*30c0*/  @!P2 LEA R7, R32, 0x3ff00000, 0x14 ;  /* 0x3ff000002007a811 */ /* 0x000fcc00078ea0ff */
[----:B------:R-:W-:-:S11]  /*30d0*/  @!P2 DMUL R28, R4, R6 ;  /* 0x00000006041ca228 */ /* 0x000fd60000000000 */
.L_x_16:
[----:B------:R-:W-:Y:S05]  /*30e0*/  BSYNC.RECONVERGENT B0 ;  /* 0x0000000000007941 */ /* 0x000fea0003800200 */
.L_x_15:
[----:B------:R-:W-:Y:S01]  /*30f0*/  BSSY.RECONVERGENT B0, `(.L_x_17) ;  /* 0x000000a000007945 */ /* 0x000fe20003800200 */
[----:B------:R-:W-:Y:S01]  /*3100*/  MOV R4, R15 ;  /* 0x0000000f00047202 */ /* 0x000fe20000000f00 */
[----:B------:R-:W-:Y:S02]  /*3110*/  IMAD.MOV.U32 R5, RZ, RZ, R26 ;  /* 0x000000ffff057224 */ /* 0x000fe400078e001a */
[----:B------:R-:W-:Y:S05]  /*3120*/  @P3 BRA `(.L_x_18) ;  /* 0x0000000000183947 */ /* 0x000fea0003800000 */
[----:B------:R-:W-:-:S14]  /*3130*/  DSETP.NAN.AND P0, PT, R24, R24, PT ;  /* 0x000000181800722a */ /* 0x000fdc0003f08000 */
[----:B------:R-:W-:Y:S01]  /*3140*/  @P0 DADD R4, R24, 2 ;  /* 0x4000000018040429 */ /* 0x000fe20000000000 */
[----:B------:R-:W-:Y:S10]  /*3150*/  @P0 BRA `(.L_x_18) ;  /* 0x00000000000c0947 */ /* 0x000ff40003800000 */
[----:B------:R-:W-:-:S14]  /*3160*/  DSETP.NEU.AND P0, PT, |R24|, +INF , PT ;  /* 0x7ff000001800742a */ /* 0x000fdc0003f0d200 */
[----:B------:R-:W-:Y:S02]  /*3170*/  @!P0 IMAD.MOV.U32 R4, RZ, RZ, 0x0 ;  /* 0x00000000ff048424 */ /* 0x000fe400078e00ff */
[----:B------:R-:W-:-:S07]  /*3180*/  @!P0 IMAD.MOV.U32 R5, RZ, RZ, 0x7ff00000 ;  /* 0x7ff00000ff058424 */ /* 0x000fce00078e00ff */
.L_x_18:
[----:B------:R-:W-:Y:S05]  /*3190*/  BSYNC.RECONVERGENT B0 ;  /* 0x0000000000007941 */ /* 0x000fea0003800200 */
.L_x_17:
[----:B------:R-:W-:Y:S01]  /*31a0*/  FSEL R4, R4, RZ, P1 ;  /* 0x000000ff04047208 */ /* 0x000fe20000800000 */
[----:B------:R-:W-:Y:S01]  /*31b0*/  IMAD.MOV.U32 R25, RZ, RZ, R29 ;  /* 0x000000ffff197224 */ /* 0x000fe200078e001d */
[----:B------:R-:W-:Y:S01]  /*31c0*/  FSEL R5, R5, 1.875, P1 ;  /* 0x3ff0000005057808 */ /* 0x000fe20000800000 */
[----:B------:R-:W-:Y:S01]  /*31d0*/  BSSY.RECONVERGENT B1, `(.L_x_19) ;  /* 0x0000015000017945 */ /* 0x000fe20003800200 */
[----:B------:R-:W-:Y:S02]  /*31e0*/  MOV R24, R28 ;  /* 0x0000001c00187202 */ /* 0x000fe40000000f00 */
[----:B------:R-:W-:Y:S02]  /*31f0*/  FSETP.GEU.AND P1, PT, |R29|, 6.5827683646048100446e-37, PT ;  /* 0x036000001d00780b */ /* 0x000fe40003f2e200 */
[----:B------:R-:W-:Y:S01]  /*3200*/  DADD R26, R16, R4 ;  /* 0x00000000101a7229 */ /* 0x000fe20000000004 */
[----:B------:R-:W-:-:S05]  /*3210*/  IMAD.MOV.U32 R4, RZ, RZ, 0x1 ;  /* 0x00000001ff047424 */ /* 0x000fca00078e00ff */
[----:B------:R-:W0:Y:S02]  /*3220*/  MUFU.RCP64H R5, R27 ;  /* 0x0000001b00057308 */ /* 0x000e240000001800 */
        /* <DEDUP_REMOVED lines=15> */
.L_x_20:
[----:B------:R-:W-:Y:S05]  /*3320*/  BSYNC.RECONVERGENT B1 ;  /* 0x0000000000017941 */ /* 0x000fea0003800200 */
.L_x_19:
[----:B------:R-:W0:Y:S01]  /*3330*/  MUFU.RCP64H R7, 1000 ;  /* 0x408f400000077908 */ /* 0x000e220000001800 */
[----:B------:R-:W-:Y:S01]  /*3340*/  IMAD.MOV.U32 R26, RZ, RZ, 0x0 ;  /* 0x00000000ff1a7424 */ /* 0x000fe200078e00ff */
[----:B------:R-:W-:Y:S01]  /*3350*/  MOV R27, 0x408f4000 ;  /* 0x408f4000001b7802 */ /* 0x000fe20000000f00 */
[----:B------:R-:W-:Y:S01]  /*3360*/  IMAD.MOV.U32 R6, RZ, RZ, 0x1 ;  /* 0x00000001ff067424 */ /* 0x000fe200078e00ff */
[----:B------:R-:W-:Y:S01]  /*3370*/  DMUL R28, R4, R20 ;  /* 0x00000014041c7228 */ /* 0x000fe20000000000 */
[----:B------:R-:W-:Y:S09]  /*3380*/  BSSY.RECONVERGENT B1, `(.L_x_21) ;  /* 0x0000011000017945 */ /* 0x000ff20003800200 */
[----:B------:R-:W-:Y:S01]  /*3390*/  FSETP.GEU.AND P1, PT, |R29|, 6.5827683646048100446e-37, PT ;  /* 0x036000001d00780b */ /* 0x000fe20003f2e200 */
[----:B0-----:R-:W-:-:S08]  /*33a0*/  DFMA R24, R6, -R26, 1 ;  /* 0x3ff000000618742b */ /* 0x001fd0000000081a */
[----:B------:R-:W-:-:S08]  /*33b0*/  DFMA R24, R24, R24, R24 ;  /* 0x000000181818722b */ /* 0x000fd00000000018 */
[----:B------:R-:W-:-:S08]  /*33c0*/  DFMA R24, R6, R24, R6 ;  /* 0x000000180618722b */ /* 0x000fd00000000006 */
[----:B------:R-:W-:-:S08]  /*33d0*/  DFMA R6, R24, -R26, 1 ;  /* 0x3ff000001806742b */ /* 0x000fd0000000081a */
[----:B------:R-:W-:-:S08]  /*33e0*/  DFMA R6, R24, R6, R24 ;  /* 0x000000061806722b */ /* 0x000fd00000000018 */
[----:B------:R-:W-:-:S08]  /*33f0*/  DMUL R4, R28, R6 ;  /* 0x000000061c047228 */ /* 0x000fd00000000000 */
[----:B------:R-:W-:-:S08]  /*3400*/  DFMA R24, R4, -1000, R28 ;  /* 0xc08f40000418782b */ /* 0x000fd0000000001c */
[----:B------:R-:W-:-:S10]  /*3410*/  DFMA R4, R6, R24, R4 ;  /* 0x000000180604722b */ /* 0x000fd40000000004 */
[----:B------:R-:W-:-:S05]  /*3420*/  FFMA R0, RZ, 4.4765625, R5 ;  /* 0x408f4000ff007823 */ /* 0x000fca0000000005 */
[----:B------:R-:W-:-:S13]  /*3430*/  FSETP.GT.AND P0, PT, |R0|, 1.469367938527859385e-39, PT ;  /* 0x001000000000780b */ /* 0x000fda0003f04200 */
[----:B------:R-:W-:Y:S05]  /*3440*/  @P0 BRA P1, `(.L_x_22) ;  /* 0x0000000000100947 */ /* 0x000fea0000800000 */
[----:B------:R-:W-:Y:S01]  /*3450*/  IMAD.MOV.U32 R4, RZ, RZ, RZ ;  /* 0x000000ffff047224 */ /* 0x000fe200078e00ff */
[----:B------:R-:W-:Y:S01]  /*3460*/  MOV R0, 0x3490 ;  /* 0x0000349000007802 */ /* 0x000fe20000000f00 */
[----:B------:R-:W-:-:S07]  /*3470*/  IMAD.MOV.U32 R5, RZ, RZ, 0x408f4000 ;  /* 0x408f4000ff057424 */ /* 0x000fce00078e00ff */
[----:B------:R-:W-:Y:S05]  /*3480*/  CALL.REL.NOINC `($__internal_1_$__cuda_sm20_div_rn_f64_full) ;  /* 0x00000bd800747944 */ /* 0x000fea0003c00000 */
.L_x_22:
[----:B------:R-:W-:Y:S05]  /*3490*/  BSYNC.RECONVERGENT B1 ;  /* 0x0000000000017941 */ /* 0x000fea0003800200 */
.L_x_21:
[----:B------:R-:W-:Y:S01]  /*34a0*/  DMUL R6, R4, 4 ;  /* 0x4010000004067828 */ /* 0x000fe20000000000 */
[----:B------:R-:W-:Y:S01]  /*34b0*/  UMOV UR10, 0x54442d18 ;  /* 0x54442d18000a7882 */ /* 0x000fe20000000000 */
[----:B------:R-:W-:Y:S01]  /*34c0*/  UMOV UR11, 0x400921fb ;  /* 0x400921fb000b7882 */ /* 0x000fe20000000000 */
[----:B------:R-:W-:-:S05]  /*34d0*/  VIADD R14, R14, 0x1 ;  /* 0x000000010e0e7836 */ /* 0x000fca0000000000 */
[----:B------:R-:W-:Y:S01]  /*34e0*/  DMUL R6, R6, UR10 ;  /* 0x0000000a06067c28 */ /* 0x000fe20008000000 */
[----:B------:R-:W-:Y:S01]  /*34f0*/  UMOV UR10, 0x33333333 ;  /* 0x33333333000a7882 */ /* 0x000fe20000000000 */
[----:B------:R-:W-:Y:S01]  /*3500*/  UMOV UR11, 0x40173333 ;  /* 0x40173333000b7882 */ /* 0x000fe20000000000 */
[----:B------:R-:W-:Y:S01]  /*3510*/  ISETP.NE.AND P0, PT, R14, 0x7d0, PT ;  /* 0x000007d00e00780c */ /* 0x000fe20003f05270 */
[----:B------:R-:W-:-:S04]  /*3520*/  DMUL R4, R4, UR10 ;  /* 0x0000000a04047c28 */ /* 0x000fc80008000000 */
[----:B------:R-:W-:-:S03]  /*3530*/  DMUL R6, R2, R6 ;  /* 0x0000000602067228 */ /* 0x000fc60000000000 */
[----:B------:R0:W-:Y:S05]  /*3540*/  STG.E.64 desc[UR8][R10.64+0x32f80], R4 ;  /* 0x032f80040a007986 */ /* 0x0001ea000c101b08 */
[----:B------:R-:W-:-:S08]  /*3550*/  DMUL R6, R2, R6 ;  /* 0x0000000602067228 */ /* 0x000fd00000000000 */
[----:B------:R-:W-:-:S08]  /*3560*/  DFMA R12, R18, R6, R12 ;  /* 0x00000006120c722b */ /* 0x000fd0000000000c */
[----:B------:R-:W-:-:S07]  /*3570*/  DMUL R2, R12, UR10 ;  /* 0x0000000a0c027c28 */ /* 0x000fce0008000000 */
[----:B------:R0:W-:Y:S01]  /*3580*/  STG.E.64 desc[UR8][R10.64+0x36e00], R2 ;  /* 0x036e00020a007986 */ /* 0x0001e2000c101b08 */
[----:B------:R-:W-:Y:S05]  /*3590*/  @P0 BRA `(.L_x_23) ;  /* 0xfffffff000fc0947 */ /* 0x000fea000383ffff */
[----:B------:R-:W-:-:S07]  /*35a0*/  MOV R13, RZ ;  /* 0x000000ff000d7202 */ /* 0x000fce0000000f00 */
.L_x_40:
[----:B01----:R-:W-:-:S05]  /*35b0*/  IMAD.WIDE.U32 R10, R13, 0x8, R8 ;  /* 0x000000080d0a7825 */ /* 0x003fca00078e0008 */
[----:B------:R-:W2:Y:S04]  /*35c0*/  LDG.E.64 R14, desc[UR8][R10.64+0x2f100] ;  /* 0x02f100080a0e7981 */ /* 0x000ea8000c1e1b00 */
[----:B------:R-:W3:Y:S01]  /*35d0*/  LDG.E.64 R28, desc[UR8][R10.64+0x36e00] ;  /* 0x036e00080a1c7981 */ /* 0x000ee2000c1e1b00 */
[----:B------:R-:W-:Y:S01]  /*35e0*/  IMAD.MOV.U32 R2, RZ, RZ, 0x1 ;  /* 0x00000001ff027424 */ /* 0x000fe200078e00ff */
[----:B------:R-:W-:Y:S01]  /*35f0*/  BSSY.RECONVERGENT B1, `(.L_x_24) ;  /* 0x0000015000017945 */ /* 0x000fe20003800200 */
[----:B------:R-:W-:-:S05]  /*3600*/  VIADD R13, R13, 0x8 ;  /* 0x000000080d0d7836 */ /* 0x000fca0000000000 */
[----:B------:R-:W-:Y:S01]  /*3610*/  ISETP.NE.AND P0, PT, R13, 0x7d0, PT ;  /* 0x000007d00d00780c */ /* 0x000fe20003f05270 */
[----:B--2---:R-:W0:Y:S02]  /*3620*/  MUFU.RCP64H R3, R15 ;  /* 0x0000000f00037308 */ /* 0x004e240000001800 */
[----:B0-----:R-:W-:-:S08]  /*3630*/  DFMA R4, -R14, R2, 1 ;  /* 0x3ff000000e04742b */ /* 0x001fd00000000102 */
[----:B------:R-:W-:-:S08]  /*3640*/  DFMA R4, R4, R4, R4 ;  /* 0x000000040404722b */ /* 0x000fd00000000004 */
[----:B------:R-:W-:-:S08]  /*3650*/  DFMA R4, R2, R4, R2 ;  /* 0x000000040204722b */ /* 0x000fd00000000002 */
[----:B------:R-:W-:-:S08]  /*3660*/  DFMA R2, -R14, R4, 1 ;  /* 0x3ff000000e02742b */ /* 0x000fd00000000104 */
[----:B------:R-:W-:-:S08]  /*3670*/  DFMA R2, R4, R2, R4 ;  /* 0x000000020402722b */ /* 0x000fd00000000004 */
[----:B---3--:R-:W-:-:S08]  /*3680*/  DMUL R4, R28, -R2 ;  /* 0x800000021c047228 */ /* 0x008fd00000000000 */
[--C-:B------:R-:W-:Y:S02]  /*3690*/  DFMA R6, -R14, R4, -R28.reuse ;  /* 0x000000040e06722b */ /* 0x100fe4000000091c */
[----:B------:R-:W-:-:S06]  /*36a0*/  DADD R28, -RZ, -R28 ;  /* 0x00000000ff1c7229 */ /* 0x000fcc000000091c */
[----:B------:R-:W-:-:S04]  /*36b0*/  DFMA R4, R2, R6, R4 ;  /* 0x000000060204722b */ /* 0x000fc80000000004 */
[----:B------:R-:W-:-:S06]  /*36c0*/  FSETP.GEU.AND P2, PT, |R29|, 6.5827683646048100446e-37, PT ;  /* 0x036000001d00780b */ /* 0x000fcc0003f4e200 */
[----:B------:R-:W-:-:S05]  /*36d0*/  FFMA R0, RZ, R15, R5 ;  /* 0x0000000fff007223 */ /* 0x000fca0000000005 */
[----:B------:R-:W-:-:S13]  /*36e0*/  FSETP.GT.AND P1, PT, |R0|, 1.469367938527859385e-39, PT ;  /* 0x001000000000780b */ /* 0x000fda0003f24200 */
[----:B------:R-:W-:Y:S05]  /*36f0*/  @P1 BRA P2, `(.L_x_25) ;  /* 0x0000000000101947 */ /* 0x000fea0001000000 */
[----:B------:R-:W-:Y:S01]  /*3700*/  IMAD.MOV.U32 R4, RZ, RZ, R14 ;  /* 0x000000ffff047224 */ /* 0x000fe200078e000e */
[----:B------:R-:W-:Y:S01]  /*3710*/  MOV R0, 0x3740 ;  /* 0x0000374000007802 */ /* 0x000fe20000000f00 */
[----:B------:R-:W-:-:S07]  /*3720*/  IMAD.MOV.U32 R5, RZ, RZ, R15 ;  /* 0x000000ffff057224 */ /* 0x000fce00078e000f */
[----:B------:R-:W-:Y:S05]  /*3730*/  CALL.REL.NOINC `($__internal_1_$__cuda_sm20_div_rn_f64_full) ;  /* 0x00000bd400c87944 */ /* 0x000fea0003c00000 */
.L_x_25:
[----:B------:R-:W-:Y:S05]  /*3740*/  BSYNC.RECONVERGENT B1 ;  /* 0x0000000000017941 */ /* 0x000fea0003800200 */
.L_x_24:
[----:B------:R-:W2:Y:S04]  /*3750*/  LDG.E.64 R16, desc[UR8][R10.64+0x2f108] ;  /* 0x02f108080a107981 */ /* 0x000ea8000c1e1b00 */
[----:B------:R-:W3:Y:S01]  /*3760*/  LDG.E.64 R28, desc[UR8][R10.64+0x36e08] ;  /* 0x036e08080a1c7981 */ /* 0x000ee2000c1e1b00 */
[----:B------:R-:W-:Y:S01]  /*3770*/  MOV R2, 0x1 ;  /* 0x0000000100027802 */ /* 0x000fe20000000f00 */
[----:B------:R-:W-:Y:S02]  /*3780*/  BSSY.RECONVERGENT B1, `(.L_x_26) ;  /* 0x0000016000017945 */ /* 0x000fe40003800200 */
[----:B------:R0:W-:Y:S01]  /*3790*/  STG.E.64 desc[UR8][R10.64+0x7d300], R4 ;  /* 0x07d300040a007986 */ /* 0x0001e2000c101b08 */
[----:B--2---:R-:W1:Y:S02]  /*37a0*/  MUFU.RCP64H R3, R17 ;  /* 0x0000001100037308 */ /* 0x004e640000001800 */
[----:B-1----:R-:W-:-:S08]  /*37b0*/  DFMA R6, -R16, R2, 1 ;  /* 0x3ff000001006742b */ /* 0x002fd00000000102 */
        /* <DEDUP_REMOVED lines=11> */
[----:B0-----:R-:W-:Y:S05]  /*3870*/  @P1 BRA P2, `(.L_x_27) ;  /* 0x0000000000181947 */ /* 0x001fea0001000000 */
[----:B------:R-:W-:Y:S01]  /*3880*/  IMAD.MOV.U32 R4, RZ, RZ, R16 ;  /* 0x000000ffff047224 */ /* 0x000fe200078e0010 */
[----:B------:R-:W-:Y:S01]  /*3890*/  MOV R0, 0x38c0 ;  /* 0x000038c000007802 */ /* 0x000fe20000000f00 */
[----:B------:R-:W-:-:S07]  /*38a0*/  IMAD.MOV.U32 R5, RZ, RZ, R17 ;  /* 0x000000ffff057224 */ /* 0x000fce00078e0011 */
[----:B------:R-:W-:Y:S05]  /*38b0*/  CALL.REL.NOINC `($__internal_1_$__cuda_sm20_div_rn_f64_full) ;  /* 0x00000bd400687944 */ /* 0x000fea0003c00000 */
[----:B------:R-:W-:Y:S02]  /*38c0*/  IMAD.MOV.U32 R2, RZ, RZ, R4 ;  /* 0x000000ffff027224 */ /* 0x000fe400078e0004 */
[----:B------:R-:W-:-:S07]  /*38d0*/  IMAD.MOV.U32 R3, RZ, RZ, R5 ;  /* 0x000000ffff037224 */ /* 0x000fce00078e0005 */
.L_x_27:
[----:B------:R-:W-:Y:S05]  /*38e0*/  BSYNC.RECONVERGENT B1 ;  /* 0x0000000000017941 */ /* 0x000fea0003800200 */
.L_x_26:
        /* <DEDUP_REMOVED lines=23> */
.L_x_29:
[----:B------:R-:W-:Y:S05]  /*3a60*/  BSYNC.RECONVERGENT B1 ;  /* 0x0000000000017941 */ /* 0x000fea0003800200 */
.L_x_28:
[----:B------:R-:W2:Y:S04]  /*3a70*/  LDG.E.64 R16, desc[UR8][R10.64+0x2f118] ;  /* 0x02f118080a107981 */ /* 0x000ea8000c1e1b00 */
[----:B------:R-:W3:Y:S01]  /*3a80*/  LDG.E.64 R28, desc[UR8][R10.64+0x36e18] ;  /* 0x036e18080a1c7981 */ /* 0x000ee2000c1e1b00 */
[----:B------:R-:W-:Y:S01]  /*3a90*/  IMAD.MOV.U32 R2, RZ, RZ, 0x1 ;  /* 0x00000001ff027424 */ /* 0x000fe200078e00ff */
        /* <DEDUP_REMOVED lines=17> */
[----:B------:R-:W-:Y:S02]  /*3bb0*/  MOV R5, R17 ;  /* 0x0000001100057202 */ /* 0x000fe40000000f00 */
[----:B------:R-:W-:-:S07]  /*3bc0*/  MOV R0, 0x3be0 ;  /* 0x00003be000007802 */ /* 0x000fce0000000f00 */
[----:B------:R-:W-:Y:S05]  /*3bd0*/  CALL.REL.NOINC `($__internal_1_$__cuda_sm20_div_rn_f64_full) ;  /* 0x00000bd000a07944 */ /* 0x000fea0003c00000 */
[----:B------:R-:W-:Y:S02]  /*3be0*/  IMAD.MOV.U32 R2, RZ, RZ, R4 ;  /* 0x000000ffff027224 */ /* 0x000fe400078e0004 */
[----:B------:R-:W-:-:S07]  /*3bf0*/  IMAD.MOV.U32 R3, RZ, RZ, R5 ;  /* 0x000000ffff037224 */ /* 0x000fce00078e0005 */
.L_x_31:
[----:B------:R-:W-:Y:S05]  /*3c00*/  BSYNC.RECONVERGENT B1 ;  /* 0x0000000000017941 */ /* 0x000fea0003800200 */
.L_x_30:
        /* <DEDUP_REMOVED lines=23> */
.L_x_33:
[----:B------:R-:W-:Y:S05]  /*3d80*/  BSYNC.RECONVERGENT B1 ;  /* 0x0000000000017941 */ /* 0x000fea0003800200 */
.L_x_32:
        /* <DEDUP_REMOVED lines=23> */
[----:B------:R-:W-:Y:S01]  /*3f00*/  IMAD.MOV.U32 R2, RZ, RZ, R4 ;  /* 0x000000ffff027224 */ /* 0x000fe200078e0004 */
[----:B------:R-:W-:-:S07]  /*3f10*/  MOV R3, R5 ;  /* 0x0000000500037202 */ /* 0x000fce0000000f00 */
.L_x_35:
[----:B------:R-:W-:Y:S05]  /*3f20*/  BSYNC.RECONVERGENT B1 ;  /* 0x0000000000017941 */ /* 0x000fea0003800200 */
.L_x_34:
        /* <DEDUP_REMOVED lines=23> */
.L_x_37:
[----:B------:R-:W-:Y:S05]  /*40a0*/  BSYNC.RECONVERGENT B1 ;  /* 0x0000000000017941 */ /* 0x000fea0003800200 */
.L_x_36:
        /* <DEDUP_REMOVED lines=19> */
[----:B------:R-:W-:Y:S01]  /*41e0*/  MOV R4, R16 ;  /* 0x0000001000047202 */ /* 0x000fe20000000f00 */
[----:B------:R-:W-:Y:S01]  /*41f0*/  IMAD.MOV.U32 R5, RZ, RZ, R17 ;  /* 0x000000ffff057224 */ /* 0x000fe200078e0011 */
[----:B------:R-:W-:-:S07]  /*4200*/  MOV R0, 0x4220 ;  /* 0x0000422000007802 */ /* 0x000fce0000000f00 */
[----:B------:R-:W-:Y:S05]  /*4210*/  CALL.REL.NOINC `($__internal_1_$__cuda_sm20_div_rn_f64_full) ;  /* 0x00000bcc00107944 */ /* 0x000fea0003c00000 */
[----:B------:R-:W-:Y:S02]  /*4220*/  IMAD.MOV.U32 R2, RZ, RZ, R4 ;  /* 0x000000ffff027224 */ /* 0x000fe400078e0004 */
[----:B------:R-:W-:-:S07]  /*4230*/  IMAD.MOV.U32 R3, RZ, RZ, R5 ;  /* 0x000000ffff037224 */ /* 0x000fce00078e0005 */
.L_x_39:
[----:B------:R-:W-:Y:S05]  /*4240*/  BSYNC.RECONVERGENT B1 ;  /* 0x0000000000017941 */ /* 0x000fea0003800200 */
.L_x_38:
[----:B------:R1:W-:Y:S01]  /*4250*/  STG.E.64 desc[UR8][R10.64+0x7d338], R2 ;  /* 0x07d338020a007986 */ /* 0x0003e2000c101b08 */
[----:B------:R-:W-:Y:S05]  /*4260*/  @P0 BRA `(.L_x_40) ;  /* 0xfffffff000d00947 */ /* 0x000fea000383ffff */
[----:B------:R-:W-:Y:S01]  /*4270*/  IMAD.MOV.U32 R15, RZ, RZ, RZ ;  /* 0x000000ffff0f7224 */ /* 0x000fe200078e00ff */
[----:B------:R-:W-:-:S07]  /*4280*/  CS2R R12, SRZ ;  /* 0x00000000000c7805 */ /* 0x000fce000001ff00 */
.L_x_49:
[----:B01----:R-:W-:-:S05]  /*4290*/  IMAD.WIDE.U32 R10, R15, 0x8, R8 ;  /* 0x000000080f0a7825 */ /* 0x003fca00078e0008 */
[----:B------:R-:W2:Y:S01]  /*42a0*/  LDG.E.64 R2, desc[UR8][R10.64+0x2f100] ;  /* 0x02f100080a027981 */ /* 0x000ea2000c1e1b00 */
[----:B------:R-:W-:Y:S01]  /*42b0*/  MOV R4, 0x652b82fe ;  /* 0x652b82fe00047802 */ /* 0x000fe20000000f00 */
[----:B------:R-:W-:Y:S01]  /*42c0*/  IMAD.MOV.U32 R5, RZ, RZ, 0x3ff71547 ;  /* 0x3ff71547ff057424 */ /* 0x000fe200078e00ff */
[----:B------:R-:W-:Y:S01]  /*42d0*/  UMOV UR10, 0xfefa39ef ;  /* 0xfefa39ef000a7882 */ /* 0x000fe20000000000 */
[----:B------:R-:W-:Y:S01]  /*42e0*/  UMOV UR11, 0x3fe62e42 ;  /* 0x3fe62e42000b7882 */ /* 0x000fe20000000000 */
[----:B------:R-:W0:Y:S01]  /*42f0*/  MUFU.RCP64H R17, 25.1327362060546875 ;  /* 0x403921fb00117908 */ /* 0x000e220000001800 */
[----:B------:R-:W-:Y:S01]  /*4300*/  IMAD.MOV.U32 R24, RZ, RZ, 0x54442d18 ;  /* 0x54442d18ff187424 */ /* 0x000fe200078e00ff */
[----:B------:R-:W-:Y:S01]  /*4310*/  MOV R25, 0x403921fb ;  /* 0x403921fb00197802 */ /* 0x000fe20000000f00 */
[----:B------:R-:W-:Y:S01]  /*4320*/  IMAD.MOV.U32 R16, RZ, RZ, 0x1 ;  /* 0x00000001ff107424 */ /* 0x000fe200078e00ff */
[----:B------:R-:W-:Y:S05]  /*4330*/  BSSY.RECONVERGENT B0, `(.L_x_41) ;  /* 0x000003e000007945 */ /* 0x000fea0003800200 */
[----:B0-----:R-:W-:-:S08]  /*4340*/  DFMA R20, R16, -R24, 1 ;  /* 0x3ff000001014742b */ /* 0x001fd00000000818 */
[----:B------:R-:W-:-:S08]  /*4350*/  DFMA R20, R20, R20, R20 ;  /* 0x000000141414722b */ /* 0x000fd00000000014 */
[----:B------:R-:W-:Y:S02]  /*4360*/  DFMA R20, R16, R20, R16 ;  /* 0x000000141014722b */ /* 0x000fe40000000010 */
[----:B--2---:R-:W-:Y:S02]  /*4370*/  DFMA R26, R2, -R4, 6.75539944105574400000e+15 ;  /* 0x43380000021a742b */ /* 0x004fe40000000804 */
[----:B------:R-:W-:-:S06]  /*4380*/  DADD R28, -RZ, -R2 ;  /* 0x00000000ff1c7229 */ /* 0x000fcc0000000902 */
[----:B------:R-:W-:-:S04]  /*4390*/  DADD R4, R26, -6.75539944105574400000e+15 ;  /* 0xc33800001a047429 */ /* 0x000fc80000000000 */
[----:B------:R-:W-:-:S04]  /*43a0*/  IMAD.MOV.U32 R0, RZ, RZ, R29 ;  /* 0x000000ffff007224 */ /* 0x000fc800078e001d */
[----:B------:R-:W-:Y:S01]  /*43b0*/  DFMA R6, R4, -UR10, -R2 ;  /* 0x8000000a04067c2b */ /* 0x000fe20008000802 */
[----:B------:R-:W-:Y:S01]  /*43c0*/  UMOV UR10, 0x3b39803f ;  /* 0x3b39803f000a7882 */ /* 0x000fe20000000000 */
[----:B------:R-:W-:Y:S01]  /*43d0*/  UMOV UR11, 0x3c7abc9e ;  /* 0x3c7abc9e000b7882 */ /* 0x000fe20000000000 */
[----:B------:R-:W-:-:S05]  /*43e0*/  FSETP.GEU.AND P0, PT, |R0|, 4.1917929649353027344, PT ;  /* 0x4086232b0000780b */ /* 0x000fca0003f0e200 */
        /* <DEDUP_REMOVED lines=31> */
[----:B------:R-:W-:Y:S02]  /*45e0*/  DFMA R6, R6, R4, 1 ;  /* 0x3ff000000606742b */ /* 0x000fe40000000004 */
[----:B------:R-:W-:-:S08]  /*45f0*/  DFMA R4, R20, -R24, 1 ;  /* 0x3ff000001404742b */ /* 0x000fd00000000818 */
[----:B------:R-:W-:Y:S01]  /*4600*/  DFMA R20, R20, R4, R20 ;  /* 0x000000041414722b */ /* 0x000fe20000000014 */
[----:B------:R-:W-:Y:S02]  /*4610*/  IMAD R29, R26, 0x100000, R7 ;  /* 0x001000001a1d7824 */ /* 0x000fe400078e0207 */
[----:B------:R-:W-:Y:S01]  /*4620*/  IMAD.MOV.U32 R28, RZ, RZ, R6 ;  /* 0x000000ffff1c7224 */ /* 0x000fe200078e0006 */
[----:B------:R-:W-:Y:S07]  /*4630*/  @!P0 BRA `(.L_x_42) ;  /* 0x0000000000348947 */ /* 0x000fee0003800000 */
[----:B------:R-:W-:Y:S01]  /*4640*/  FSETP.GEU.AND P1, PT, |R0|, 4.2275390625, PT ;  /* 0x408748000000780b */ /* 0x000fe20003f2e200 */
[C---:B------:R-:W-:Y:S02]  /*4650*/  DADD R16, -R2.reuse, +INF ;  /* 0x7ff0000002107429 */ /* 0x040fe40000000100 */
[----:B------:R-:W-:-:S08]  /*4660*/  DSETP.GT.AND P0, PT, R2, RZ, PT ;  /* 0x000000ff0200722a */ /* 0x000fd00003f04000 */
[----:B------:R-:W-:Y:S02]  /*4670*/  FSEL R28, R16, RZ, !P0 ;  /* 0x000000ff101c7208 */ /* 0x000fe40004000000 */
[----:B------:R-:W-:Y:S01]  /*4680*/  @!P1 LEA.HI R0, R26, R26, RZ, 0x1 ;  /* 0x0000001a1a009211 */ /* 0x000fe200078f08ff */
[----:B------:R-:W-:Y:S01]  /*4690*/  @!P1 IMAD.MOV.U32 R4, RZ, RZ, R6 ;  /* 0x000000ffff049224 */ /* 0x000fe200078e0006 */
[----:B------:R-:W-:Y:S01]  /*46a0*/  FSEL R29, R17, RZ, !P0 ;  /* 0x000000ff111d7208 */ /* 0x000fe20004000000 */
[----:B------:R-:W-:Y:S01]  /*46b0*/  @!P1 IMAD.MOV.U32 R6, RZ, RZ, RZ ;  /* 0x000000ffff069224 */ /* 0x000fe200078e00ff */
[----:B------:R-:W-:-:S04]  /*46c0*/  @!P1 SHF.R.S32.HI R5, RZ, 0x1, R0 ;  /* 0x00000001ff059819 */ /* 0x000fc80000011400 */
[----:B------:R-:W-:Y:S01]  /*46d0*/  @!P1 IADD3 R26, PT, PT, R26, -R5, RZ ;  /* 0x800000051a1a9210 */ /* 0x000fe20007ffe0ff */
[----:B------:R-:W-:-:S03]  /*46e0*/  @!P1 IMAD R5, R5, 0x100000, R7 ;  /* 0x0010000005059824 */ /* 0x000fc600078e0207 */
[----:B------:R-:W-:-:S06]  /*46f0*/  @!P1 LEA R7, R26, 0x3ff00000, 0x14 ;  /* 0x3ff000001a079811 */ /* 0x000fcc00078ea0ff */
[----:B------:R-:W-:-:S11]  /*4700*/  @!P1 DMUL R28, R4, R6 ;  /* 0x00000006041c9228 */ /* 0x000fd60000000000 */
.L_x_42:
[----:B------:R-:W-:Y:S05]  /*4710*/  BSYNC.RECONVERGENT B0 ;  /* 0x0000000000007941 */ /* 0x000fea0003800200 */
.L_x_41:
[----:B------:R-:W-:Y:S01]  /*4720*/  IMAD.MOV.U32 R6, RZ, RZ, R28 ;  /* 0x000000ffff067224 */ /* 0x000fe200078e001c */
[----:B------:R-:W-:Y:S01]  /*4730*/  MOV R7, R29 ;  /* 0x0000001d00077202 */ /* 0x000fe20000000f00 */
[----:B------:R-:W-:Y:S01]  /*4740*/  BSSY.RECONVERGENT B1, `(.L_x_43) ;  /* 0x000000c000017945 */ /* 0x000fe20003800200 */
[----:B------:R-:W-:-:S04]  /*4750*/  FSETP.GEU.AND P1, PT, |R29|, 6.5827683646048100446e-37, PT ;  /* 0x036000001d00780b */ /* 0x000fc80003f2e200 */
[----:B------:R-:W-:-:S08]  /*4760*/  DMUL R4, R20, R6 ;  /* 0x0000000614047228 */ /* 0x000fd00000000000 */
[----:B------:R-:W-:-:S08]  /*4770*/  DFMA R6, R4, -R24, R6 ;  /* 0x800000180406722b */ /* 0x000fd00000000006 */
[----:B------:R-:W-:-:S10]  /*4780*/  DFMA R4, R20, R6, R4 ;  /* 0x000000061404722b */ /* 0x000fd40000000004 */
[----:B------:R-:W-:-:S05]  /*4790*/  FFMA R0, RZ, 2.8926990032196044922, R5 ;  /* 0x403921fbff007823 */ /* 0x000fca0000000005 */
[----:B------:R-:W-:-:S13]  /*47a0*/  FSETP.GT.AND P0, PT, |R0|, 1.469367938527859385e-39, PT ;  /* 0x001000000000780b */ /* 0x000fda0003f04200 */
[----:B------:R-:W-:Y:S05]  /*47b0*/  @P0 BRA P1, `(.L_x_44) ;  /* 0x0000000000100947 */ /* 0x000fea0000800000 */
[----:B------:R-:W-:Y:S01]  /*47c0*/  IMAD.MOV.U32 R4, RZ, RZ, 0x54442d18 ;  /* 0x54442d18ff047424 */ /* 0x000fe200078e00ff */
[----:B------:R-:W-:Y:S01]  /*47d0*/  MOV R0, 0x4800 ;  /* 0x0000480000007802 */ /* 0x000fe20000000f00 */
[----:B------:R-:W-:-:S07]  /*47e0*/  IMAD.MOV.U32 R5, RZ, RZ, 0x403921fb ;  /* 0x403921fbff057424 */ /* 0x000fce00078e00ff */
[----:B------:R-:W-:Y:S05]  /*47f0*/  CALL.REL.NOINC `($__internal_1_$__cuda_sm20_div_rn_f64_full) ;  /* 0x00000bc400987944 */ /* 0x000fea0003c00000 */
.L_x_44:
[----:B------:R-:W-:Y:S05]  /*4800*/  BSYNC.RECONVERGENT B1 ;  /* 0x0000000000017941 */ /* 0x000fea0003800200 */
.L_x_43:
[----:B------:R-:W2:Y:S01]  /*4810*/  LDG.E.64 R24, desc[UR8][R10.64+0x2f108] ;  /* 0x02f108080a187981 */ /* 0x000ea2000c1e1b00 */
[----:B------:R-:W-:Y:S01]  /*4820*/  IMAD.MOV.U32 R20, RZ, RZ, 0x652b82fe ;  /* 0x652b82feff147424 */ /* 0x000fe200078e00ff */
[----:B------:R-:W-:Y:S01]  /*4830*/  UMOV UR10, 0xfefa39ef ;  /* 0xfefa39ef000a7882 */ /* 0x000fe20000000000 */
[----:B------:R-:W-:Y:S01]  /*4840*/  IMAD.MOV.U32 R21, RZ, RZ, 0x3ff71547 ;  /* 0x3ff71547ff157424 */ /* 0x000fe200078e00ff */
[----:B------:R-:W-:Y:S01]  /*4850*/  UMOV UR11, 0x3fe62e42 ;  /* 0x3fe62e42000b7882 */ /* 0x000fe20000000000 */
[----:B------:R-:W0:Y:S01]  /*4860*/  MUFU.RCP64H R27, 25.1327362060546875 ;  /* 0x403921fb001b7908 */ /* 0x000e220000001800 */
[----:B------:R-:W-:Y:S01]  /*4870*/  IMAD.MOV.U32 R30, RZ, RZ, 0x54442d18 ;  /* 0x54442d18ff1e7424 */ /* 0x000fe200078e00ff */
[----:B------:R-:W-:Y:S01]  /*4880*/  BSSY.RECONVERGENT B0, `(.L_x_45) ;  /* 0x0000042000007945 */ /* 0x000fe20003800200 */
[----:B------:R-:W-:Y:S02]  /*4890*/  IMAD.MOV.U32 R31, RZ, RZ, 0x403921fb ;  /* 0x403921fbff1f7424 */ /* 0x000fe400078e00ff */
[----:B------:R-:W-:-:S06]  /*48a0*/  IMAD.MOV.U32 R26, RZ, RZ, 0x1 ;  /* 0x00000001ff1a7424 */ /* 0x000fcc00078e00ff */
[----:B0-----:R-:W-:-:S08]  /*48b0*/  DFMA R28, R26, -R30, 1 ;  /* 0x3ff000001a1c742b */ /* 0x001fd0000000081e */
[----:B------:R-:W-:-:S08]  /*48c0*/  DFMA R28, R28, R28, R28 ;  /* 0x0000001c1c1c722b */ /* 0x000fd0000000001c */
[----:B------:R-:W-:-:S08]  /*48d0*/  DFMA R28, R26, R28, R26 ;  /* 0x0000001c1a1c722b */ /* 0x000fd0000000001a */
[----:B------:R-:W-:-:S08]  /*48e0*/  DFMA R26, R28, -R30, 1 ;  /* 0x3ff000001c1a742b */ /* 0x000fd0000000081e */
[----:B------:R-:W-:Y:S02]  /*48f0*/  DFMA R26, R28, R26, R28 ;  /* 0x0000001a1c1a722b */ /* 0x000fe4000000001c */
[----:B--2---:R-:W-:Y:S02]  /*4900*/  DFMA R20, R24, -R20, 6.75539944105574400000e+15 ;  /* 0x433800001814742b */ /* 0x004fe40000000814 */
[----:B------:R-:W-:-:S06]  /*4910*/  DADD R32, -RZ, -R24 ;  /* 0x00000000ff207229 */ /* 0x000fcc0000000918 */
[----:B------:R-:W-:-:S04]  /*4920*/  DADD R6, R20, -6.75539944105574400000e+15 ;  /* 0xc338000014067429 */ /* 0x000fc80000000000 */
[----:B------:R-:W-:-:S04]  /*4930*/  FSETP.GEU.AND P0, PT, |R33|, 4.1917929649353027344, PT ;  /* 0x4086232b2100780b */ /* 0x000fc80003f0e200 */
[----:B------:R-:W-:Y:S01]  /*4940*/  DFMA R16, R6, -UR10, -R24 ;  /* 0x8000000a06107c2b */ /* 0x000fe20008000818 */
[----:B------:R-:W-:Y:S01]  /*4950*/  UMOV UR10, 0x3b39803f ;  /* 0x3b39803f000a7882 */ /* 0x000fe20000000000 */
[----:B------:R-:W-:-:S06]  /*4960*/  UMOV UR11, 0x3c7abc9e ;  /* 0x3c7abc9e000b7882 */ /* 0x000fcc0000000000 */
        /* <DEDUP_REMOVED lines=32> */
[----:B------:R-:W-:-:S08]  /*4b70*/  DFMA R6, R16, R6, 1 ;  /* 0x3ff000001006742b */ /* 0x000fd00000000006 */
[----:B------:R-:W-:Y:S02]  /*4b80*/  DFMA R16, R16, R6, 1 ;  /* 0x3ff000001010742b */ /* 0x000fe40000000006 */
[----:B------:R-:W-:-:S08]  /*4b90*/  DMUL R6, R4, UR10 ;  /* 0x0000000a04067c28 */ /* 0x000fd00008000000 */
[----:B------:R-:W-:Y:S01]  /*4ba0*/  DMUL R6, R2, R6 ;  /* 0x0000000602067228 */ /* 0x000fe20000000000 */
[----:B------:R-:W-:Y:S01]  /*4bb0*/  LEA R29, R20, R17, 0x14 ;  /* 0x00000011141d7211 */ /* 0x000fe200078ea0ff */
[----:B------:R-:W-:Y:S01]  /*4bc0*/  IMAD.MOV.U32 R28, RZ, RZ, R16 ;  /* 0x000000ffff1c7224 */ /* 0x000fe200078e0010 */
[----:B------:R-:W-:Y:S08]  /*4bd0*/  @!P0 BRA `(.L_x_46) ;  /* 0x0000000000308947 */ /* 0x000ff00003800000 */
[----:B------:R-:W-:Y:S01]  /*4be0*/  FSETP.GEU.AND P1, PT, |R33|, 4.2275390625, PT ;  /* 0x408748002100780b */ /* 0x000fe20003f2e200 */
[C---:B------:R-:W-:Y:S02]  /*4bf0*/  DADD R28, -R24.reuse, +INF ;  /* 0x7ff00000181c7429 */ /* 0x040fe40000000100 */
[----:B------:R-:W-:-:S08]  /*4c00*/  DSETP.GT.AND P0, PT, R24, RZ, PT ;  /* 0x000000ff1800722a */ /* 0x000fd00003f04000 */
[----:B------:R-:W-:Y:S02]  /*4c10*/  FSEL R28, R28, RZ, !P0 ;  /* 0x000000ff1c1c7208 */ /* 0x000fe40004000000 */
[----:B------:R-:W-:Y:S02]  /*4c20*/  @!P1 LEA.HI R0, R20, R20, RZ, 0x1 ;  /* 0x0000001414009211 */ /* 0x000fe400078f08ff */
[----:B------:R-:W-:Y:S02]  /*4c30*/  FSEL R29, R29, RZ, !P0 ;  /* 0x000000ff1d1d7208 */ /* 0x000fe40004000000 */
[----:B------:R-:W-:-:S05]  /*4c40*/  @!P1 SHF.R.S32.HI R21, RZ, 0x1, R0 ;  /* 0x00000001ff159819 */ /* 0x000fca0000011400 */
[----:B------:R-:W-:Y:S02]  /*4c50*/  @!P1 IMAD.IADD R20, R20, 0x1, -R21 ;  /* 0x0000000114149824 */ /* 0x000fe400078e0a15 */
[----:B------:R-:W-:-:S03]  /*4c60*/  @!P1 IMAD R17, R21, 0x100000, R17 ;  /* 0x0010000015119824 */ /* 0x000fc600078e0211 */
[----:B------:R-:W-:Y:S01]  /*4c70*/  @!P1 LEA R21, R20, 0x3ff00000, 0x14 ;  /* 0x3ff0000014159811 */ /* 0x000fe200078ea0ff */
[----:B------:R-:W-:-:S06]  /*4c80*/  @!P1 IMAD.MOV.U32 R20, RZ, RZ, RZ ;  /* 0x000000ffff149224 */ /* 0x000fcc00078e00ff */
[----:B------:R-:W-:-:S11]  /*4c90*/  @!P1 DMUL R28, R16, R20 ;  /* 0x00000014101c9228 */ /* 0x000fd60000000000 */
.L_x_46:
[----:B------:R-:W-:Y:S05]  /*4ca0*/  BSYNC.RECONVERGENT B0 ;  /* 0x0000000000007941 */ /* 0x000fea0003800200 */
.L_x_45:
[----:B------:R-:W-:Y:S01]  /*4cb0*/  MOV R20, R28 ;  /* 0x0000001c00147202 */ /* 0x000fe20000000f00 */
[----:B------:R-:W-:Y:S01]  /*4cc0*/  IMAD.MOV.U32 R21, RZ, RZ, R29 ;  /* 0x000000ffff157224 */ /* 0x000fe200078e001d */
[----:B------:R-:W-:Y:S01]  /*4cd0*/  DMUL R6, R2, R6 ;  /* 0x0000000602067228 */ /* 0x000fe20000000000 */
[----:B------:R0:W-:Y:S01]  /*4ce0*/  STG.E.64 desc[UR8][R10.64+0x3ac80], R4 ;  /* 0x03ac80040a007986 */ /* 0x0001e2000c101b08 */
[----:B------:R-:W-:Y:S01]  /*4cf0*/  FSETP.GEU.AND P1, PT, |R29|, 6.5827683646048100446e-37, PT ;  /* 0x036000001d00780b */ /* 0x000fe20003f2e200 */
[----:B------:R-:W-:Y:S02]  /*4d00*/  BSSY.RECONVERGENT B1, `(.L_x_47) ;  /* 0x000000f000017945 */ /* 0x000fe40003800200 */
[----:B------:R-:W-:-:S03]  /*4d10*/  DMUL R16, R26, R20 ;  /* 0x000000141a107228 */ /* 0x000fc60000000000 */
[----:B------:R-:W-:-:S05]  /*4d20*/  DFMA R12, R18, R6, R12 ;  /* 0x00000006120c722b */ /* 0x000fca000000000c */
[----:B------:R-:W-:Y:S02]  /*4d30*/  DFMA R2, R16, -R30, R20 ;  /* 0x8000001e1002722b */ /* 0x000fe40000000014 */
[----:B------:R0:W-:Y:S06]  /*4d40*/  STG.E.64 desc[UR8][R10.64+0x3eb00], R12 ;  /* 0x03eb000c0a007986 */ /* 0x0001ec000c101b08 */
[----:B------:R-:W-:-:S10]  /*4d50*/  DFMA R2, R26, R2, R16 ;  /* 0x000000021a02722b */ /* 0x000fd40000000010 */
[----:B------:R-:W-:-:S05]  /*4d60*/  FFMA R0, RZ, 2.8926990032196044922, R3 ;  /* 0x403921fbff007823 */ /* 0x000fca0000000003 */
[----:B------:R-:W-:-:S13]  /*4d70*/  FSETP.GT.AND P0, PT, |R0|, 1.469367938527859385e-39, PT ;  /* 0x001000000000780b */ /* 0x000fda0003f04200 */
[----:B0-----:R-:W-:Y:S05]  /*4d80*/  @P0 BRA P1, `(.L_x_48) ;  /* 0x0000000000180947 */ /* 0x001fea0000800000 */
[----:B------:R-:W-:Y:S01]  /*4d90*/  IMAD.MOV.U32 R4, RZ, RZ, 0x54442d18 ;  /* 0x54442d18ff047424 */ /* 0x000fe200078e00ff */
[----:B------:R-:W-:Y:S01]  /*4da0*/  MOV R0, 0x4dd0 ;  /* 0x00004dd000007802 */ /* 0x000fe20000000f00 */
[----:B------:R-:W-:-:S07]  /*4db0*/  IMAD.MOV.U32 R5, RZ, RZ, 0x403921fb ;  /* 0x403921fbff057424 */ /* 0x000fce00078e00ff */
[----:B------:R-:W-:Y:S05]  /*4dc0*/  CALL.REL.NOINC `($__internal_1_$__cuda_sm20_div_rn_f64_full) ;  /* 0x00000bc000247944 */ /* 0x000fea0003c00000 */
[----:B------:R-:W-:Y:S01]  /*4dd0*/  IMAD.MOV.U32 R2, RZ, RZ, R4 ;  /* 0x000000ffff027224 */ /* 0x000fe200078e0004 */
[----:B------:R-:W-:-:S07]  /*4de0*/  MOV R3, R5 ;  /* 0x0000000500037202 */ /* 0x000fce0000000f00 */
.L_x_48:
[----:B------:R-:W-:Y:S05]  /*4df0*/  BSYNC.RECONVERGENT B1 ;  /* 0x0000000000017941 */ /* 0x000fea0003800200 */
.L_x_47:
[----:B------:R-:W-:Y:S01]  /*4e00*/  UMOV UR10, 0x54442d18 ;  /* 0x54442d18000a7882 */ /* 0x000fe20000000000 */
[----:B------:R-:W-:Y:S01]  /*4e10*/  UMOV UR11, 0x402921fb ;  /* 0x402921fb000b7882 */ /* 0x000fe20000000000 */
[----:B------:R0:W-:Y:S01]  /*4e20*/  STG.E.64 desc[UR8][R10.64+0x3ac88], R2 ;  /* 0x03ac88020a007986 */ /* 0x0001e2000c101b08 */
[----:B------:R-:W-:Y:S01]  /*4e30*/  DMUL R4, R2, UR10 ;  /* 0x0000000a02047c28 */ /* 0x000fe20008000000 */
[----:B------:R-:W-:-:S05]  /*4e40*/  VIADD R15, R15, 0x2 ;  /* 0x000000020f0f7836 */ /* 0x000fca0000000000 */
[----:B------:R-:W-:Y:S02]  /*4e50*/  ISETP.NE.AND P0, PT, R15, 0x7d0, PT ;  /* 0x000007d00f00780c */ /* 0x000fe40003f05270 */
[----:B------:R-:W-:-:S08]  /*4e60*/  DMUL R4, R24, R4 ;  /* 0x0000000418047228 */ /* 0x000fd00000000000 */
[----:B------:R-:W-:-:S08]  /*4e70*/  DMUL R4, R24, R4 ;  /* 0x0000000418047228 */ /* 0x000fd00000000000 */
[----:B------:R-:W-:-:S07]  /*4e80*/  DFMA R12, R18, R4, R12 ;  /* 0x00000004120c722b */ /* 0x000fce000000000c */
[----:B------:R0:W-:Y:S01]  /*4e90*/  STG.E.64 desc[UR8][R10.64+0x3eb08], R12 ;  /* 0x03eb080c0a007986 */ /* 0x0001e2000c101b08 */
[----:B------:R-:W-:Y:S05]  /*4ea0*/  @P0 BRA `(.L_x_49) ;  /* 0xfffffff000f80947 */ /* 0x000fea000383ffff */
[----:B------:R-:W-:Y:S01]  /*4eb0*/  BSSY.RECONVERGENT B0, `(.L_x_50) ;  /* 0x0000006000007945 */ /* 0x000fe20003800200 */
[----:B------:R-:W-:Y:S01]  /*4ec0*/  IMAD.MOV.U32 R6, RZ, RZ, -0x66666666 ;  /* 0x9999999aff067424 */ /* 0x000fe200078e00ff */
[----:B------:R-:W-:Y:S01]  /*4ed0*/  MOV R0, 0x4f10 ;  /* 0x00004f1000007802 */ /* 0x000fe20000000f00 */
[----:B------:R-:W-:Y:S02]  /*4ee0*/  IMAD.MOV.U32 R7, RZ, RZ, 0x3fc99999 ;  /* 0x3fc99999ff077424 */ /* 0x000fe400078e00ff */
[----:B------:R-:W-:-:S07]  /*4ef0*/  IMAD.MOV.U32 R5, RZ, RZ, 0x40000000 ;  /* 0x40000000ff057424 */ /* 0x000fce00078e00ff */
[----:B0-----:R-:W-:Y:S05]  /*4f00*/  CALL.REL.NOINC `($_Z9addKernelP9basic_run$__internal_accurate_pow) ;  /* 0x00000bc8000c7944 */ /* 0x001fea0003c00000 */
[----:B------:R-:W-:Y:S05]  /*4f10*/  BSYNC.RECONVERGENT B0 ;  /* 0x0000000000007941 */ /* 0x000fea0003800200 */
.L_x_50:
[----:B------:R-:W-:Y:S02]  /*4f20*/  MOV R20, RZ ;  /* 0x000000ff00147202 */ /* 0x000fe40000000f00 */
[----:B------:R-:W-:Y:S01]  /*4f30*/  CS2R R16, SRZ ;  /* 0x0000000000107805 */ /* 0x000fe2000001ff00 */
[----:B------:R-:W-:Y:S02]  /*4f40*/  IMAD.MOV.U32 R2, RZ, RZ, R4 ;  /* 0x000000ffff027224 */ /* 0x000fe400078e0004 */
[----:B------:R-:W-:-:S07]  /*4f50*/  IMAD.MOV.U32 R3, RZ, RZ, R5 ;  /* 0x000000ffff037224 */ /* 0x000fce00078e0005 */
.L_x_66:
[----:B0-----:R-:W-:-:S05]  /*4f60*/  IMAD.WIDE.U32 R14, R20, 0x8, R8 ;  /* 0x00000008140e7825 */ /* 0x001fca00078e0008 */
[----:B------:R-:W2:Y:S01]  /*4f70*/  LDG.E.64 R12, desc[UR8][R14.64+0x2f100] ;  /* 0x02f100080e0c7981 */ /* 0x000ea2000c1e1b00 */
[----:B------:R-:W-:Y:S01]  /*4f80*/  BSSY.RECONVERGENT B0, `(.L_x_51) ;  /* 0x0000005000007945 */ /* 0x000fe20003800200 */
[----:B------:R-:W-:Y:S01]  /*4f90*/  IMAD.MOV.U32 R5, RZ, RZ, 0x40000000 ;  /* 0x40000000ff057424 */ /* 0x000fe200078e00ff */
[----:B------:R-:W-:Y:S01]  /*4fa0*/  MOV R0, 0x4fd0 ;  /* 0x00004fd000007802 */ /* 0x000fe20000000f00 */
[----:B--2---:R-:W-:-:S11]  /*4fb0*/  DADD R6, -RZ, |R12| ;  /* 0x00000000ff067229 */ /* 0x004fd6000000050c */
[----:B------:R-:W-:Y:S05]  /*4fc0*/  CALL.REL.NOINC `($_Z9addKernelP9basic_run$__internal_accurate_pow) ;  /* 0x00000bc400dc7944 */ /* 0x000fea0003c00000 */
[----:B------:R-:W-:Y:S05]  /*4fd0*/  BSYNC.RECONVERGENT B0 ;  /* 0x0000000000007941 */ /* 0x000fea0003800200 */
.L_x_51:
[----:B------:R-:W0:Y:S01]  /*4fe0*/  MUFU.RCP64H R11, R3 ;  /* 0x00000003000b7308 */ /* 0x000e220000001800 */
[----:B------:R-:W-:Y:S01]  /*4ff0*/  IMAD.MOV.U32 R10, RZ, RZ, 0x1 ;  /* 0x00000001ff0a7424 */ /* 0x000fe200078e00ff */
[C---:B------:R-:W-:Y:S01]  /*5000*/  DADD R6, -R12.reuse, 2 ;  /* 0x400000000c067429 */ /* 0x040fe20000000100 */
[----:B------:R-:W-:Y:S01]  /*5010*/  BSSY.RECONVERGENT B0, `(.L_x_52) ;  /* 0x0000012000007945 */ /* 0x000fe20003800200 */
[C---:B------:R-:W-:Y:S02]  /*5020*/  DSETP.NEU.AND P0, PT, R12.reuse, RZ, PT ;  /* 0x000000ff0c00722a */ /* 0x040fe40003f0d000 */
[----:B------:R-:W-:-:S04]  /*5030*/  DSETP.NEU.AND P2, PT, R12, -1, PT ;  /* 0xbff000000c00742a */ /* 0x000fc80003f4d000 */
[----:B------:R-:W-:Y:S02]  /*5040*/  FSEL R4, R4, RZ, P0 ;  /* 0x000000ff04047208 */ /* 0x000fe40000000000 */
[----:B------:R-:W-:Y:S02]  /*5050*/  LOP3.LUT R6, R7, 0x7ff00000, RZ, 0xc0, !PT ;  /* 0x7ff0000007067812 */ /* 0x000fe400078ec0ff */
[----:B------:R-:W-:Y:S02]  /*5060*/  FSEL R5, R5, RZ, P0 ;  /* 0x000000ff05057208 */ /* 0x000fe40000000000 */
[----:B------:R-:W-:Y:S01]  /*5070*/  ISETP.NE.AND P1, PT, R6, 0x7ff00000, PT ;  /* 0x7ff000000600780c */ /* 0x000fe20003f25270 */
[----:B0-----:R-:W-:-:S08]  /*5080*/  DFMA R24, -R2, R10, 1 ;  /* 0x3ff000000218742b */ /* 0x001fd0000000010a */
[----:B------:R-:W-:-:S08]  /*5090*/  DFMA R24, R24, R24, R24 ;  /* 0x000000181818722b */ /* 0x000fd00000000018 */
[----:B------:R-:W-:-:S08]  /*50a0*/  DFMA R24, R10, R24, R10 ;  /* 0x000000180a18722b */ /* 0x000fd0000000000a */
[----:B------:R-:W-:Y:S01]  /*50b0*/  DFMA R6, -R2, R24, 1 ;  /* 0x3ff000000206742b */ /* 0x000fe20000000118 */
[----:B------:R-:W-:Y:S10]  /*50c0*/  @P1 BRA `(.L_x_53) ;  /* 0x0000000000181947 */ /* 0x000ff40003800000 */
[----:B------:R-:W-:-:S14]  /*50d0*/  DSETP.NAN.AND P0, PT, R12, R12, PT ;  /* 0x0000000c0c00722a */ /* 0x000fdc0003f08000 */
[----:B------:R-:W-:Y:S01]  /*50e0*/  @P0 DADD R4, -R12, 2 ;  /* 0x400000000c040429 */ /* 0x000fe20000000100 */
[----:B------:R-:W-:Y:S10]  /*50f0*/  @P0 BRA `(.L_x_53) ;  /* 0x00000000000c0947 */ /* 0x000ff40003800000 */
[----:B------:R-:W-:-:S14]  /*5100*/  DSETP.NEU.AND P0, PT, |R12|, +INF , PT ;  /* 0x7ff000000c00742a */ /* 0x000fdc0003f0d200 */
[----:B------:R-:W-:Y:S01]  /*5110*/  @!P0 MOV R4, 0x0 ;  /* 0x0000000000048802 */ /* 0x000fe20000000f00 */
[----:B------:R-:W-:-:S07]  /*5120*/  @!P0 IMAD.MOV.U32 R5, RZ, RZ, 0x7ff00000 ;  /* 0x7ff00000ff058424 */ /* 0x000fce00078e00ff */
.L_x_53:
[----:B------:R-:W-:Y:S05]  /*5130*/  BSYNC.RECONVERGENT B0 ;  /* 0x0000000000007941 */ /* 0x000fea0003800200 */
.L_x_52:
[----:B------:R-:W-:Y:S01]  /*5140*/  DFMA R6, R24, R6, R24 ;  /* 0x000000061806722b */ /* 0x000fe20000000018 */
[----:B------:R-:W-:Y:S01]  /*5150*/  FSEL R28, R4, RZ, P2 ;  /* 0x000000ff041c7208 */ /* 0x000fe20001000000 */
[----:B------:R-:W-:Y:S01]  /*5160*/  BSSY.RECONVERGENT B1, `(.L_x_54) ;  /* 0x000000d000017945 */ /* 0x000fe20003800200 */
[----:B------:R-:W-:-:S04]  /*5170*/  FSEL R29, R5, 1.875, P2 ;  /* 0x3ff00000051d7808 */ /* 0x000fc80001000000 */
[----:B------:R-:W-:Y:S02]  /*5180*/  FSETP.GEU.AND P1, PT, |R29|, 6.5827683646048100446e-37, PT ;  /* 0x036000001d00780b */ /* 0x000fe40003f2e200 */
        /* <DEDUP_REMOVED lines=10> */
.L_x_55:
[----:B------:R-:W-:Y:S05]  /*5230*/  BSYNC.RECONVERGENT B1 ;  /* 0x0000000000017941 */ /* 0x000fea0003800200 */
.L_x_54:
[----:B------:R0:W5:Y:S01]  /*5240*/  LDG.E.64 R10, desc[UR8][R14.64+0x2f108] ;  /* 0x02f108080e0a7981 */ /* 0x000162000c1e1b00 */
[----:B------:R-:W-:Y:S01]  /*5250*/  IMAD.MOV.U32 R26, RZ, RZ, 0x652b82fe ;  /* 0x652b82feff1a7424 */ /* 0x000fe200078e00ff */
[----:B------:R-:W-:Y:S01]  /*5260*/  MOV R27, 0x3ff71547 ;  /* 0x3ff71547001b7802 */ /* 0x000fe20000000f00 */
[----:B------:R-:W-:Y:S01]  /*5270*/  UMOV UR10, 0xfefa39ef ;  /* 0xfefa39ef000a7882 */ /* 0x000fe20000000000 */
[----:B------:R-:W-:Y:S01]  /*5280*/  UMOV UR11, 0x3fe62e42 ;  /* 0x3fe62e42000b7882 */ /* 0x000fe20000000000 */
[----:B------:R-:W-:Y:S01]  /*5290*/  FSETP.GEU.AND P0, PT, |R5|, 4.1917929649353027344, PT ;  /* 0x4086232b0500780b */ /* 0x000fe20003f0e200 */
[----:B------:R-:W-:Y:S02]  /*52a0*/  BSSY.RECONVERGENT B0, `(.L_x_56) ;  /* 0x0000036000007945 */ /* 0x000fe40003800200 */
[----:B------:R-:W-:-:S08]  /*52b0*/  DFMA R26, R4, R26, 6.75539944105574400000e+15 ;  /* 0x43380000041a742b */ /* 0x000fd0000000001a */
[----:B------:R-:W-:-:S08]  /*52c0*/  DADD R6, R26, -6.75539944105574400000e+15 ;  /* 0xc33800001a067429 */ /* 0x000fd00000000000 */
        /* <DEDUP_REMOVED lines=37> */
[----:B0-----:R-:W-:Y:S06]  /*5520*/  @!P0 BRA `(.L_x_57) ;  /* 0x0000000000348947 */ /* 0x001fec0003800000 */
        /* <DEDUP_REMOVED lines=8> */
[----:B------:R-:W-:-:S04]  /*55b0*/  @!P1 SHF.R.S32.HI R5, RZ, 0x1, R0 ;  /* 0x00000001ff059819 */ /* 0x000fc80000011400 */
[----:B------:R-:W-:Y:S01]  /*55c0*/  @!P1 IADD3 R26, PT, PT, R26, -R5, RZ ;  /* 0x800000051a1a9210 */ /* 0x000fe20007ffe0ff */
[----:B------:R-:W-:-:S03]  /*55d0*/  @!P1 IMAD R5, R5, 0x100000, R7 ;  /* 0x0010000005059824 */ /* 0x000fc600078e0207 */
[----:B------:R-:W-:-:S06]  /*55e0*/  @!P1 LEA R7, R26, 0x3ff00000, 0x14 ;  /* 0x3ff000001a079811 */ /* 0x000fcc00078ea0ff */
[----:B------:R-:W-:-:S11]  /*55f0*/  @!P1 DMUL R24, R4, R6 ;  /* 0x0000000604189228 */ /* 0x000fd60000000000 */
.L_x_57:
[----:B------:R-:W-:Y:S05]  /*5600*/  BSYNC.RECONVERGENT B0 ;  /* 0x0000000000007941 */ /* 0x000fea0003800200 */
.L_x_56:
[----:B------:R-:W-:Y:S01]  /*5610*/  UMOV UR10, 0x54442d18 ;  /* 0x54442d18000a7882 */ /* 0x000fe20000000000 */
[----:B------:R-:W-:Y:S01]  /*5620*/  UMOV UR11, 0x402921fb ;  /* 0x402921fb000b7882 */ /* 0x000fe20000000000 */
[----:B------:R0:W-:Y:S01]  /*5630*/  STG.E.64 desc[UR8][R14.64+0x42980], R24 ;  /* 0x042980180e007986 */ /* 0x0001e2000c101b08 */
[----:B------:R-:W-:Y:S01]  /*5640*/  DMUL R4, R24, UR10 ;  /* 0x0000000a18047c28 */ /* 0x000fe20008000000 */
[----:B------:R-:W-:Y:S01]  /*5650*/  BSSY.RECONVERGENT B0, `(.L_x_58) ;  /* 0x0000009000007945 */ /* 0x000fe20003800200 */
[----:B-----5:R-:W-:Y:S01]  /*5660*/  DADD R6, -RZ, |R10| ;  /* 0x00000000ff067229 */ /* 0x020fe2000000050a */
[----:B------:R-:W-:-:S05]  /*5670*/  MOV R0, 0x56e0 ;  /* 0x000056e000007802 */ /* 0x000fca0000000f00 */
[----:B------:R-:W-:-:S08]  /*5680*/  DMUL R4, R12, R4 ;  /* 0x000000040c047228 */ /* 0x000fd00000000000 */
[----:B------:R-:W-:-:S08]  /*5690*/  DMUL R4, R12, R4 ;  /* 0x000000040c047228 */ /* 0x000fd00000000000 */
[----:B------:R-:W-:Y:S01]  /*56a0*/  DFMA R16, R18, R4, R16 ;  /* 0x000000041210722b */ /* 0x000fe20000000010 */
[----:B------:R-:W-:-:S06]  /*56b0*/  IMAD.MOV.U32 R5, RZ, RZ, 0x40000000 ;  /* 0x40000000ff057424 */ /* 0x000fcc00078e00ff */
[----:B------:R0:W-:Y:S04]  /*56c0*/  STG.E.64 desc[UR8][R14.64+0x46800], R16 ;  /* 0x046800100e007986 */ /* 0x0001e8000c101b08 */
[----:B0-----:R-:W-:Y:S05]  /*56d0*/  CALL.REL.NOINC `($_Z9addKernelP9basic_run$__internal_accurate_pow) ;  /* 0x00000bc000187944 */ /* 0x001fea0003c00000 */
[----:B------:R-:W-:Y:S05]  /*56e0*/  BSYNC.RECONVERGENT B0 ;  /* 0x0000000000007941 */ /* 0x000fea0003800200 */
.L_x_58:
[C---:B------:R-:W-:Y:S01]  /*56f0*/  DADD R6, -R10.reuse, 2 ;  /* 0x400000000a067429 */ /* 0x040fe20000000100 */
[----:B------:R-:W-:Y:S01]  /*5700*/  BSSY.RECONVERGENT B0, `(.L_x_59) ;  /* 0x000000f000007945 */ /* 0x000fe20003800200 */
[----:B------:R-:W-:-:S06]  /*5710*/  DSETP.NEU.AND P0, PT, R10, RZ, PT ;  /* 0x000000ff0a00722a */ /* 0x000fcc0003f0d000 */
[----:B------:R-:W-:Y:S02]  /*5720*/  FSEL R24, R4, RZ, P0 ;  /* 0x000000ff04187208 */ /* 0x000fe40000000000 */
[----:B------:R-:W-:Y:S02]  /*5730*/  LOP3.LUT R6, R7, 0x7ff00000, RZ, 0xc0, !PT ;  /* 0x7ff0000007067812 */ /* 0x000fe400078ec0ff */
[----:B------:R-:W-:Y:S02]  /*5740*/  FSEL R25, R5, RZ, P0 ;  /* 0x000000ff05197208 */ /* 0x000fe40000000000 */
[----:B------:R-:W-:-:S13]  /*5750*/  ISETP.NE.AND P1, PT, R6, 0x7ff00000, PT ;  /* 0x7ff000000600780c */ /* 0x000fda0003f25270 */
[----:B------:R-:W-:Y:S05]  /*5760*/  @P1 BRA `(.L_x_60) ;  /* 0x0000000000201947 */ /* 0x000fea0003800000 */
[----:B------:R-:W-:-:S14]  /*5770*/  DSETP.NAN.AND P0, PT, R10, R10, PT ;  /* 0x0000000a0a00722a */ /* 0x000fdc0003f08000 */
[----:B------:R-:W-:Y:S05]  /*5780*/  @P0 BRA `(.L_x_61) ;  /* 0x0000000000140947 */ /* 0x000fea0003800000 */
[----:B------:R-:W-:-:S14]  /*5790*/  DSETP.NEU.AND P0, PT, |R10|, +INF , PT ;  /* 0x7ff000000a00742a */ /* 0x000fdc0003f0d200 */
[----:B------:R-:W-:Y:S05]  /*57a0*/  @P0 BRA `(.L_x_60) ;  /* 0x0000000000100947 */ /* 0x000fea0003800000 */
[----:B------:R-:W-:Y:S01]  /*57b0*/  MOV R24, 0x0 ;  /* 0x0000000000187802 */ /* 0x000fe20000000f00 */
[----:B------:R-:W-:Y:S01]  /*57c0*/  IMAD.MOV.U32 R25, RZ, RZ, 0x7ff00000 ;  /* 0x7ff00000ff197424 */ /* 0x000fe200078e00ff */
[----:B------:R-:W-:Y:S06]  /*57d0*/  BRA `(.L_x_60) ;  /* 0x0000000000047947 */ /* 0x000fec0003800000 */
.L_x_61:
[----:B------:R-:W-:-:S11]  /*57e0*/  DADD R24, -R10, 2 ;  /* 0x400000000a187429 */ /* 0x000fd60000000100 */
.L_x_60:
[----:B------:R-:W-:Y:S05]  /*57f0*/  BSYNC.RECONVERGENT B0 ;  /* 0x0000000000007941 */ /* 0x000fea0003800200 */
.L_x_59:
[----:B------:R-:W0:Y:S01]  /*5800*/  MUFU.RCP64H R5, R3 ;  /* 0x0000000300057308 */ /* 0x000e220000001800 */
[----:B------:R-:W-:Y:S01]  /*5810*/  IMAD.MOV.U32 R4, RZ, RZ, 0x1 ;  /* 0x00000001ff047424 */ /* 0x000fe200078e00ff */
[----:B------:R-:W-:Y:S01]  /*5820*/  DSETP.NEU.AND P0, PT, R10, -1, PT ;  /* 0xbff000000a00742a */ /* 0x000fe20003f0d000 */
[----:B------:R-:W-:Y:S05]  /*5830*/  BSSY.RECONVERGENT B1, `(.L_x_62) ;  /* 0x0000013000017945 */ /* 0x000fea0003800200 */
[----:B------:R-:W-:Y:S02]  /*5840*/  FSEL R28, R24, RZ, P0 ;  /* 0x000000ff181c7208 */ /* 0x000fe40000000000 */
[----:B------:R-:W-:-:S04]  /*5850*/  FSEL R29, R25, 1.875, P0 ;  /* 0x3ff00000191d7808 */ /* 0x000fc80000000000 */
[----:B------:R-:W-:Y:S01]  /*5860*/  FSETP.GEU.AND P1, PT, |R29|, 6.5827683646048100446e-37, PT ;  /* 0x036000001d00780b */ /* 0x000fe20003f2e200 */
        /* <DEDUP_REMOVED lines=15> */
.L_x_63:
[----:B------:R-:W-:Y:S05]  /*5960*/  BSYNC.RECONVERGENT B1 ;  /* 0x0000000000017941 */ /* 0x000fea0003800200 */
.L_x_62:
[----:B------:R-:W-:Y:S01]  /*5970*/  MOV R24, 0x652b82fe ;  /* 0x652b82fe00187802 */ /* 0x000fe20000000f00 */
[----:B------:R-:W-:Y:S01]  /*5980*/  IMAD.MOV.U32 R25, RZ, RZ, 0x3ff71547 ;  /* 0x3ff71547ff197424 */ /* 0x000fe200078e00ff */
        /* <DEDUP_REMOVED lines=57> */
.L_x_65:
[----:B------:R-:W-:Y:S05]  /*5d20*/  BSYNC.RECONVERGENT B0 ;  /* 0x0000000000007941 */ /* 0x000fea0003800200 */
.L_x_64:
[----:B------:R-:W-:Y:S01]  /*5d30*/  UMOV UR10, 0x54442d18 ;  /* 0x54442d18000a7882 */ /* 0x000fe20000000000 */
[----:B------:R-:W-:Y:S01]  /*5d40*/  UMOV UR11, 0x402921fb ;  /* 0x402921fb000b7882 */ /* 0x000fe20000000000 */
[----:B------:R0:W-:Y:S01]  /*5d50*/  STG.E.64 desc[UR8][R14.64+0x42988], R6 ;  /* 0x042988060e007986 */ /* 0x0001e2000c101b08 */
[----:B------:R-:W-:Y:S01]  /*5d60*/  DMUL R4, R6, UR10 ;  /* 0x0000000a06047c28 */ /* 0x000fe20008000000 */
[----:B------:R-:W-:-:S04]  /*5d70*/  IADD3 R20, PT, PT, R20, 0x2, RZ ;  /* 0x0000000214147810 */ /* 0x000fc80007ffe0ff */
[----:B------:R-:W-:-:S03]  /*5d80*/  ISETP.NE.AND P0, PT, R20, 0x7d0, PT ;  /* 0x000007d01400780c */ /* 0x000fc60003f05270 */
[----:B------:R-:W-:-:S08]  /*5d90*/  DMUL R4, R10, R4 ;  /* 0x000000040a047228 */ /* 0x000fd00000000000 */
[----:B------:R-:W-:-:S08]  /*5da0*/  DMUL R4, R10, R4 ;  /* 0x000000040a047228 */ /* 0x000fd00000000000 */
[----:B------:R-:W-:-:S07]  /*5db0*/  DFMA R16, R18, R4, R16 ;  /* 0x000000041210722b */ /* 0x000fce0000000010 */
[----:B------:R0:W-:Y:S01]  /*5dc0*/  STG.E.64 desc[UR8][R14.64+0x46808], R16 ;  /* 0x046808100e007986 */ /* 0x0001e2000c101b08 */
[----:B------:R-:W-:Y:S05]  /*5dd0*/  @P0 BRA `(.L_x_66) ;  /* 0xfffffff000600947 */ /* 0x000fea000383ffff */
[----:B------:R-:W2:Y:S01]  /*5de0*/  LDG.E.64 R2, desc[UR8][R8.64+0x4a680] ;  /* 0x04a6800808027981 */ /* 0x000ea2000c1e1b00 */
[----:B------:R-:W-:Y:S01]  /*5df0*/  IMAD.MOV.U32 R4, RZ, RZ, 0x1 ;  /* 0x00000001ff047424 */ /* 0x000fe200078e00ff */
[----:B------:R-:W-:Y:S01]  /*5e00*/  UMOV UR10, 0x85f06f69 ;  /* 0x85f06f69000a7882 */ /* 0x000fe20000000000 */
[----:B------:R-:W-:Y:S01]  /*5e10*/  UMOV UR11, 0x3fd554c9 ;  /* 0x3fd554c9000b7882 */ /* 0x000fe20000000000 */
[----:B------:R-:W-:Y:S01]  /*5e20*/  BSSY.RECONVERGENT B1, `(.L_x_67) ;  /* 0x0000013000017945 */ /* 0x000fe20003800200 */
[----:B--2---:R-:W0:Y:S02]  /*5e30*/  MUFU.RCP64H R5, R3 ;  /* 0x0000000300057308 */ /* 0x004e240000001800 */
[----:B0-----:R-:W-:-:S08]  /*5e40*/  DFMA R6, -R2, R4, 1 ;  /* 0x3ff000000206742b */ /* 0x001fd00000000104 */
[----:B------:R-:W-:-:S08]  /*5e50*/  DFMA R6, R6, R6, R6 ;  /* 0x000000060606722b */ /* 0x000fd00000000006 */
[----:B------:R-:W-:-:S08]  /*5e60*/  DFMA R6, R4, R6, R4 ;  /* 0x000000060406722b */ /* 0x000fd00000000004 */
[----:B------:R-:W-:-:S08]  /*5e70*/  DFMA R4, -R2, R6, 1 ;  /* 0x3ff000000204742b */ /* 0x000fd00000000106 */
[----:B------:R-:W-:-:S08]  /*5e80*/  DFMA R4, R6, R4, R6 ;  /* 0x000000040604722b */ /* 0x000fd00000000006 */
[----:B------:R-:W-:-:S08]  /*5e90*/  DMUL R6, R4, UR10 ;  /* 0x0000000a04067c28 */ /* 0x000fd00008000000 */
[----:B------:R-:W-:-:S08]  /*5ea0*/  DFMA R10, -R2, R6, UR10 ;  /* 0x0000000a020a7e2b */ /* 0x000fd00008000106 */
[----:B------:R-:W-:-:S10]  /*5eb0*/  DFMA R4, R4, R10, R6 ;  /* 0x0000000a0404722b */ /* 0x000fd40000000006 */
[----:B------:R-:W-:-:S05]  /*5ec0*/  FFMA R0, RZ, R3, R5 ;  /* 0x00000003ff007223 */ /* 0x000fca0000000005 */
[----:B------:R-:W-:-:S13]  /*5ed0*/  FSETP.GT.AND P0, PT, |R0|, 1.469367938527859385e-39, PT ;  /* 0x001000000000780b */ /* 0x000fda0003f04200 */
[----:B------:R-:W-:Y:S05]  /*5ee0*/  @P0 BRA `(.L_x_68) ;  /* 0x0000000000180947 */ /* 0x000fea0003800000 */
[----:B------:R-:W-:Y:S01]  /*5ef0*/  IMAD.MOV.U32 R4, RZ, RZ, R2 ;  /* 0x000000ffff047224 */ /* 0x000fe200078e0002 */
[----:B------:R-:W-:Y:S01]  /*5f00*/  MOV R29, 0x3fd554c9 ;  /* 0x3fd554c9001d7802 */ /* 0x000fe20000000f00 */
[----:B------:R-:W-:Y:S01]  /*5f10*/  IMAD.MOV.U32 R5, RZ, RZ, R3 ;  /* 0x000000ffff057224 */ /* 0x000fe200078e0003 */
[----:B------:R-:W-:Y:S01]  /*5f20*/  MOV R0, 0x5f50 ;  /* 0x00005f5000007802 */ /* 0x000fe20000000f00 */
[----:B------:R-:W-:-:S07]  /*5f30*/  IMAD.MOV.U32 R28, RZ, RZ, -0x7a0f9097 ;  /* 0x85f06f69ff1c7424 */ /* 0x000fce00078e00ff */
[----:B------:R-:W-:Y:S05]  /*5f40*/  CALL.REL.NOINC `($__internal_1_$__cuda_sm20_div_rn_f64_full) ;  /* 0x00000bac00c47944 */ /* 0x000fea0003c00000 */
.L_x_68:
[----:B------:R-:W-:Y:S05]  /*5f50*/  BSYNC.RECONVERGENT B1 ;  /* 0x0000000000017941 */ /* 0x000fea0003800200 */
.L_x_67:
[----:B------:R-:W-:-:S07]  /*5f60*/  IMAD.MOV.U32 R81, RZ, RZ, RZ ;  /* 0x000000ffff517224 */ /* 0x000fce00078e00ff */
.L_x_69:
[----:B0-----:R-:W-:-:S05]  /*5f70*/  IMAD.WIDE.U32 R2, R81, 0x8, R8 ;  /* 0x0000000851027825 */ /* 0x001fca00078e0008 */
[----:B------:R-:W2:Y:S04]  /*5f80*/  LDG.E.64 R6, desc[UR8][R2.64+0x46800] ;  /* 0x0468000802067981 */ /* 0x000ea8000c1e1b00 */
[----:B------:R-:W3:Y:S04]  /*5f90*/  LDG.E.64 R10, desc[UR8][R2.64+0x42980] ;  /* 0x04298008020a7981 */ /* 0x000ee8000c1e1b00 */
[----:B------:R-:W4:Y:S04]  /*5fa0*/  LDG.E.64 R12, desc[UR8][R2.64+0x46808] ;  /* 0x04680808020c7981 */ /* 0x000f28000c1e1b00 */
[----:B------:R-:W5:Y:S04]  /*5fb0*/  LDG.E.64 R14, desc[UR8][R2.64+0x42988] ;  /* 0x04298808020e7981 */ /* 0x000f68000c1e1b00 */
        /* <DEDUP_REMOVED lines=27> */
[----:B------:R-:W5:Y:S01]  /*6170*/  LDG.E.64 R78, desc[UR8][R2.64+0x429f8] ;  /* 0x0429f808024e7981 */ /* 0x000f62000c1e1b00 */
[----:B------:R-:W-:-:S05]  /*6180*/  VIADD R81, R81, 0x10 ;  /* 0x0000001051517836 */ /* 0x000fca0000000000 */
[----:B------:R-:W-:Y:S01]  /*6190*/  ISETP.NE.AND P0, PT, R81, 0x7d0, PT ;  /* 0x000007d05100780c */ /* 0x000fe20003f05270 */
[-C--:B--2---:R-:W-:Y:S02]  /*61a0*/  DMUL R6, R6, R4.reuse ;  /* 0x0000000406067228 */ /* 0x084fe40000000000 */
[----:B---3--:R-:W-:-:S05]  /*61b0*/  DMUL R10, R10, R4 ;  /* 0x000000040a0a7228 */ /* 0x008fca0000000000 */
[----:B------:R0:W-:Y:S01]  /*61c0*/  STG.E.64 desc[UR8][R2.64+0x46800], R6 ;  /* 0x0468000602007986 */ /* 0x0001e2000c101b08 */
[----:B----4-:R-:W-:-:S03]  /*61d0*/  DMUL R12, R12, R4 ;  /* 0x000000040c0c7228 */ /* 0x010fc60000000000 */
[----:B------:R0:W-:Y:S01]  /*61e0*/  STG.E.64 desc[UR8][R2.64+0x42980], R10 ;  /* 0x0429800a02007986 */ /* 0x0001e2000c101b08 */
[----:B-----5:R-:W-:-:S03]  /*61f0*/  DMUL R14, R14, R4 ;  /* 0x000000040e0e7228 */ /* 0x020fc60000000000 */
[----:B------:R0:W-:Y:S01]  /*6200*/  STG.E.64 desc[UR8][R2.64+0x46808], R12 ;  /* 0x0468080c02007986 */ /* 0x0001e2000c101b08 */
[----:B------:R-:W-:-:S03]  /*6210*/  DMUL R16, R16, R4 ;  /* 0x0000000410107228 */ /* 0x000fc60000000000 */
        /* <DEDUP_REMOVED lines=54> */
[----:B------:R0:W-:Y:S04]  /*6580*/  STG.E.64 desc[UR8][R2.64+0x46878], R76 ;  /* 0x0468784c02007986 */ /* 0x0001e8000c101b08 */
[----:B------:R0:W-:Y:S01]  /*6590*/  STG.E.64 desc[UR8][R2.64+0x429f8], R78 ;  /* 0x0429f84e02007986 */ /* 0x0001e2000c101b08 */
[----:B------:R-:W-:Y:S05]  /*65a0*/  @P0 BRA `(.L_x_69) ;  /* 0xfffffff800700947 */ /* 0x000fea000383ffff */
[----:B0-----:R-:W2:Y:S04]  /*65b0*/  LDG.E.64 R2, desc[UR8][R8.64+0x36e08] ;  /* 0x036e080808027981 */ /* 0x001ea8000c1e1b00 */
[----:B------:R-:W2:Y:S04]  /*65c0*/  LDG.E.64 R4, desc[UR8][R8.64+0x3eb08] ;  /* 0x03eb080808047981 */ /* 0x000ea8000c1e1b00 */
[----:B------:R-:W3:Y:S01]  /*65d0*/  LDG.E.64 R6, desc[UR8][R8.64+0x46808] ;  /* 0x0468080808067981 */ /* 0x000ee2000c1e1b00 */
[----:B------:R-:W-:Y:S01]  /*65e0*/  UMOV UR10, 0x382d7365 ;  /* 0x382d7365000a7882 */ /* 0x000fe20000000000 */
[----:B------:R-:W-:Y:S01]  /*65f0*/  UMOV UR11, 0x4010c152 ;  /* 0x4010c152000b7882 */ /* 0x000fe20000000000 */
[----:B------:R-:W-:Y:S01]  /*6600*/  IMAD.MOV.U32 R12, RZ, RZ, 0x1 ;  /* 0x00000001ff0c7424 */ /* 0x000fe200078e00ff */
[C---:B------:R-:W-:Y:S01]  /*6610*/  DMUL R10, R22.reuse, UR10 ;  /* 0x0000000a160a7c28 */ /* 0x040fe20008000000 */
[----:B------:R-:W-:Y:S07]  /*6620*/  BSSY.RECONVERGENT B1, `(.L_x_70) ;  /* 0x0000017000017945 */ /* 0x000fee0003800200 */
[----:B------:R-:W-:-:S08]  /*6630*/  DMUL R10, R22, R10 ;  /* 0x0000000a160a7228 */ /* 0x000fd00000000000 */
[----:B------:R-:W-:-:S06]  /*6640*/  DMUL R10, R22, R10 ;  /* 0x0000000a160a7228 */ /* 0x000fcc0000000000 */
[----:B------:R-:W0:Y:S02]  /*6650*/  MUFU.RCP64H R13, R11 ;  /* 0x0000000b000d7308 */ /* 0x000e240000001800 */
[----:B0-----:R-:W-:-:S08]  /*6660*/  DFMA R14, -R10, R12, 1 ;  /* 0x3ff000000a0e742b */ /* 0x001fd0000000010c */
[----:B------:R-:W-:-:S08]  /*6670*/  DFMA R14, R14, R14, R14 ;  /* 0x0000000e0e0e722b */ /* 0x000fd0000000000e */
[----:B------:R-:W-:Y:S02]  /*6680*/  DFMA R14, R12, R14, R12 ;  /* 0x0000000e0c0e722b */ /* 0x000fe4000000000c */
[----:B--2---:R-:W-:-:S06]  /*6690*/  DADD R2, R2, R4 ;  /* 0x0000000002027229 */ /* 0x004fcc0000000004 */
[----:B------:R-:W-:Y:S02]  /*66a0*/  DFMA R4, -R10, R14, 1 ;  /* 0x3ff000000a04742b */ /* 0x000fe4000000010e */
[----:B---3--:R-:W-:-:S06]  /*66b0*/  DADD R28, R2, R6 ;  /* 0x00000000021c7229 */ /* 0x008fcc0000000006 */
[----:B------:R-:W-:Y:S01]  /*66c0*/  DFMA R4, R14, R4, R14 ;  /* 0x000000040e04722b */ /* 0x000fe2000000000e */
[----:B------:R0:W-:Y:S07]  /*66d0*/  STG.E.64 desc[UR8][R8.64+0x4e508], R28 ;  /* 0x04e5081c08007986 */ /* 0x0001ee000c101b08 */
[----:B------:R-:W-:Y:S01]  /*66e0*/  DMUL R2, R28, R4 ;  /* 0x000000041c027228 */ /* 0x000fe20000000000 */
[----:B------:R-:W-:-:S07]  /*66f0*/  FSETP.GEU.AND P1, PT, |R29|, 6.5827683646048100446e-37, PT ;  /* 0x036000001d00780b */ /* 0x000fce0003f2e200 */
[----:B------:R-:W-:-:S08]  /*6700*/  DFMA R6, -R10, R2, R28 ;  /* 0x000000020a06722b */ /* 0x000fd0000000011c */
[----:B------:R-:W-:-:S10]  /*6710*/  DFMA R4, R4, R6, R2 ;  /* 0x000000060404722b */ /* 0x000fd40000000002 */
[----:B------:R-:W-:-:S05]  /*6720*/  FFMA R0, RZ, R11, R5 ;  /* 0x0000000bff007223 */ /* 0x000fca0000000005 */
[----:B------:R-:W-:-:S13]  /*6730*/  FSETP.GT.AND P0, PT, |R0|, 1.469367938527859385e-39, PT ;  /* 0x001000000000780b */ /* 0x000fda0003f04200 */
[----:B0-----:R-:W-:Y:S05]  /*6740*/  @P0 BRA P1, `(.L_x_71) ;  /* 0x0000000000100947 */ /* 0x001fea0000800000 */
[----:B------:R-:W-:Y:S01]  /*6750*/  IMAD.MOV.U32 R4, RZ, RZ, R10 ;  /* 0x000000ffff047224 */ /* 0x000fe200078e000a */
[----:B------:R-:W-:Y:S02]  /*6760*/  MOV R5, R11 ;  /* 0x0000000b00057202 */ /* 0x000fe40000000f00 */
[----:B------:R-:W-:-:S07]  /*6770*/  MOV R0, 0x6790 ;  /* 0x0000679000007802 */ /* 0x000fce0000000f00 */
[----:B------:R-:W-:Y:S05]  /*6780*/  CALL.REL.NOINC `($__internal_1_$__cuda_sm20_div_rn_f64_full) ;  /* 0x00000ba400b47944 */ /* 0x000fea0003c00000 */
.L_x_71:
[----:B------:R-:W-:Y:S05]  /*6790*/  BSYNC.RECONVERGENT B1 ;  /* 0x0000000000017941 */ /* 0x000fea0003800200 */
.L_x_70:
[----:B------:R0:W-:Y:S01]  /*67a0*/  STG.E.64 desc[UR8][R8.64+0x4a688], R4 ;  /* 0x04a6880408007986 */ /* 0x0001e2000c101b08 */
[----:B------:R-:W-:-:S07]  /*67b0*/  IMAD.MOV.U32 R43, RZ, RZ, 0x1 ;  /* 0x00000001ff2b7424 */ /* 0x000fce00078e00ff */
.L_x_81:
[----:B-1----:R-:W-:-:S05]  /*67c0*/  IMAD.WIDE.U32 R10, R43, 0x8, R8 ;  /* 0x000000082b0a7825 */ /* 0x002fca00078e0008 */
[----:B------:R-:W2:Y:S04]  /*67d0*/  LDG.E.64 R2, desc[UR8][R10.64+0x2f100] ;  /* 0x02f100080a027981 */ /* 0x000ea8000c1e1b00 */
[----:B0-----:R-:W3:Y:S04]  /*67e0*/  LDG.E.64 R4, desc[UR8][R10.64+0x36e00] ;  /* 0x036e00080a047981 */ /* 0x001ee8000c1e1b00 */
[----:B------:R-:W3:Y:S04]  /*67f0*/  LDG.E.64 R6, desc[UR8][R10.64+0x3eb00] ;  /* 0x03eb00080a067981 */ /* 0x000ee8000c1e1b00 */
[----:B------:R-:W4:Y:S04]  /*6800*/  LDG.E.64 R12, desc[UR8][R10.64+0x46800] ;  /* 0x046800080a0c7981 */ /* 0x000f28000c1e1b00 */
[----:B------:R-:W5:Y:S01]  /*6810*/  LDG.E.64 R14, desc[UR8][R10.64+0x4e4f8] ;  /* 0x04e4f8080a0e7981 */ /* 0x000f62000c1e1b00 */
[----:B------:R-:W-:Y:S01]  /*6820*/  UMOV UR10, 0x54442d18 ;  /* 0x54442d18000a7882 */ /* 0x000fe20000000000 */
[----:B------:R-:W-:Y:S01]  /*6830*/  UMOV UR11, 0x402921fb ;  /* 0x402921fb000b7882 */ /* 0x000fe20000000000 */
[----:B------:R-:W-:Y:S01]  /*6840*/  BSSY.RECONVERGENT B1, `(.L_x_72) ;  /* 0x000001a000017945 */ /* 0x000fe20003800200 */
[----:B--2---:R-:W-:-:S08]  /*6850*/  DMUL R16, R2, UR10 ;  /* 0x0000000a02107c28 */ /* 0x004fd00008000000 */
[----:B------:R-:W-:Y:S01]  /*6860*/  DMUL R16, R2, R16 ;  /* 0x0000001002107228 */ /* 0x000fe20000000000 */
[----:B------:R-:W-:Y:S01]  /*6870*/  IMAD.MOV.U32 R2, RZ, RZ, 0x1 ;  /* 0x00000001ff027424 */ /* 0x000fe200078e00ff */
[----:B---3--:R-:W-:-:S06]  /*6880*/  DADD R4, R4, R6 ;  /* 0x0000000004047229 */ /* 0x008fcc0000000006 */
[----:B------:R-:W-:Y:S02]  /*6890*/  DMUL R22, R18, R16 ;  /* 0x0000001012167228 */ /* 0x000fe40000000000 */
[----:B----4-:R-:W-:-:S04]  /*68a0*/  DADD R20, R4, R12 ;  /* 0x0000000004147229 */ /* 0x010fc8000000000c */
[----:B------:R-:W0:Y:S03]  /*68b0*/  MUFU.RCP64H R3, R23 ;  /* 0x0000001700037308 */ /* 0x000e260000001800 */
[----:B------:R1:W-:Y:S01]  /*68c0*/  STG.E.64 desc[UR8][R10.64+0x4e500], R20 ;  /* 0x04e500140a007986 */ /* 0x0003e2000c101b08 */
[----:B-----5:R-:W-:-:S10]  /*68d0*/  DADD R28, R20, -R14 ;  /* 0x00000000141c7229 */ /* 0x020fd4000000080e */
        /* <DEDUP_REMOVED lines=11> */
[----:B-1----:R-:W-:Y:S05]  /*6990*/  @P0 BRA P1, `(.L_x_73) ;  /* 0x0000000000100947 */ /* 0x002fea0000800000 */
[----:B------:R-:W-:Y:S01]  /*69a0*/  IMAD.MOV.U32 R4, RZ, RZ, R22 ;  /* 0x000000ffff047224 */ /* 0x000fe200078e0016 */
[----:B------:R-:W-:Y:S01]  /*69b0*/  MOV R0, 0x69e0 ;  /* 0x000069e000007802 */ /* 0x000fe20000000f00 */
[----:B------:R-:W-:-:S07]  /*69c0*/  IMAD.MOV.U32 R5, RZ, RZ, R23 ;  /* 0x000000ffff057224 */ /* 0x000fce00078e0017 */
[----:B------:R-:W-:Y:S05]  /*69d0*/  CALL.REL.NOINC `($__internal_1_$__cuda_sm20_div_rn_f64_full) ;  /* 0x00000ba400207944 */ /* 0x000fea0003c00000 */
.L_x_73:
[----:B------:R-:W-:Y:S05]  /*69e0*/  BSYNC.RECONVERGENT B1 ;  /* 0x0000000000017941 */ /* 0x000fea0003800200 */
.L_x_72:
[----:B------:R-:W2:Y:S04]  /*69f0*/  LDG.E.64 R2, desc[UR8][R10.64+0x2f108] ;  /* 0x02f108080a027981 */ /* 0x000ea8000c1e1b00 */
[----:B------:R-:W3:Y:S04]  /*6a00*/  LDG.E.64 R6, desc[UR8][R10.64+0x36e08] ;  /* 0x036e08080a067981 */ /* 0x000ee8000c1e1b00 */
[----:B------:R-:W3:Y:S04]  /*6a10*/  LDG.E.64 R12, desc[UR8][R10.64+0x3eb08] ;  /* 0x03eb08080a0c7981 */ /* 0x000ee8000c1e1b00 */
[----:B------:R-:W4:Y:S01]  /*6a20*/  LDG.E.64 R14, desc[UR8][R10.64+0x46808] ;  /* 0x046808080a0e7981 */ /* 0x000f22000c1e1b00 */
[----:B------:R-:W-:Y:S01]  /*6a30*/  UMOV UR10, 0x54442d18 ;  /* 0x54442d18000a7882 */ /* 0x000fe20000000000 */
[----:B------:R-:W-:Y:S01]  /*6a40*/  UMOV UR11, 0x402921fb ;  /* 0x402921fb000b7882 */ /* 0x000fe20000000000 */
[----:B------:R-:W-:Y:S01]  /*6a50*/  BSSY.RECONVERGENT B1, `(.L_x_74) ;  /* 0x000001d000017945 */ /* 0x000fe20003800200 */
[----:B------:R0:W-:Y:S01]  /*6a60*/  STG.E.64 desc[UR8][R10.64+0x4a680], R4 ;  /* 0x04a680040a007986 */ /* 0x0001e2000c101b08 */
[----:B--2---:R-:W-:-:S08]  /*6a70*/  DMUL R16, R2, UR10 ;  /* 0x0000000a02107c28 */ /* 0x004fd00008000000 */
[----:B------:R-:W-:Y:S01]  /*6a80*/  DMUL R16, R2, R16 ;  /* 0x0000001002107228 */ /* 0x000fe20000000000 */
[----:B------:R-:W-:Y:S01]  /*6a90*/  MOV R2, 0x1 ;  /* 0x0000000100027802 */ /* 0x000fe20000000f00 */
[----:B---3--:R-:W-:-:S06]  /*6aa0*/  DADD R6, R6, R12 ;  /* 0x0000000006067229 */ /* 0x008fcc000000000c */
[----:B------:R-:W-:Y:S02]  /*6ab0*/  DMUL R24, R18, R16 ;  /* 0x0000001012187228 */ /* 0x000fe40000000000 */
[----:B----4-:R-:W-:-:S04]  /*6ac0*/  DADD R22, R6, R14 ;  /* 0x0000000006167229 */ /* 0x010fc8000000000e */
[----:B------:R-:W1:Y:S03]  /*6ad0*/  MUFU.RCP64H R3, R25 ;  /* 0x0000001900037308 */ /* 0x000e660000001800 */
[----:B------:R0:W-:Y:S01]  /*6ae0*/  STG.E.64 desc[UR8][R10.64+0x4e508], R22 ;  /* 0x04e508160a007986 */ /* 0x0001e2000c101b08 */
[----:B------:R-:W-:-:S10]  /*6af0*/  DADD R28, -R20, R22 ;  /* 0x00000000141c7229 */ /* 0x000fd40000000116 */
[----:B------:R-:W-:Y:S01]  /*6b00*/  FSETP.GEU.AND P1, PT, |R29|, 6.5827683646048100446e-37, PT ;  /* 0x036000001d00780b */ /* 0x000fe20003f2e200 */
[----:B-1----:R-:W-:-:S08]  /*6b10*/  DFMA R16, -R24, R2, 1 ;  /* 0x3ff000001810742b */ /* 0x002fd00000000102 */
        /* <DEDUP_REMOVED lines=16> */
.L_x_75:
[----:B------:R-:W-:Y:S05]  /*6c20*/  BSYNC.RECONVERGENT B1 ;  /* 0x0000000000017941 */ /* 0x000fea0003800200 */
.L_x_74:
        /* <DEDUP_REMOVED lines=33> */
.L_x_77:
[----:B------:R-:W-:Y:S05]  /*6e40*/  BSYNC.RECONVERGENT B1 ;  /* 0x0000000000017941 */ /* 0x000fea0003800200 */
.L_x_76:
[----:B------:R0:W-:Y:S01]  /*6e50*/  STG.E.64 desc[UR8][R10.64+0x4a690], R4 ;  /* 0x04a690040a007986 */ /* 0x0001e2000c101b08 */
[----:B------:R-:W-:-:S13]  /*6e60*/  ISETP.NE.AND P0, PT, R43, 0x7cd, PT ;  /* 0x000007cd2b00780c */ /* 0x000fda0003f05270 */
[----:B0-----:R-:W-:Y:S05]  /*6e70*/  @!P0 BRA `(.L_x_78) ;  /* 0x0000000000908947 */ /* 0x001fea0003800000 */
[----:B------:R-:W2:Y:S04]  /*6e80*/  LDG.E.64 R2, desc[UR8][R10.64+0x2f118] ;  /* 0x02f118080a027981 */ /* 0x000ea8000c1e1b00 */
[----:B------:R-:W3:Y:S04]  /*6e90*/  LDG.E.64 R4, desc[UR8][R10.64+0x36e18] ;  /* 0x036e18080a047981 */ /* 0x000ee8000c1e1b00 */
[----:B------:R-:W3:Y:S04]  /*6ea0*/  LDG.E.64 R6, desc[UR8][R10.64+0x3eb18] ;  /* 0x03eb18080a067981 */ /* 0x000ee8000c1e1b00 */
[----:B------:R-:W4:Y:S01]  /*6eb0*/  LDG.E.64 R12, desc[UR8][R10.64+0x46818] ;  /* 0x046818080a0c7981 */ /* 0x000f22000c1e1b00 */
        /* <DEDUP_REMOVED lines=11> */
[----:B------:R-:W-:-:S10]  /*6f70*/  DADD R28, -R20, R12 ;  /* 0x00000000141c7229 */ /* 0x000fd4000000010c */
        /* <DEDUP_REMOVED lines=13> */
[----:B------:R-:W-:Y:S02]  /*7050*/  MOV R5, R17 ;  /* 0x0000001100057202 */ /* 0x000fe40000000f00 */
[----:B------:R-:W-:-:S07]  /*7060*/  MOV R0, 0x7080 ;  /* 0x0000708000007802 */ /* 0x000fce0000000f00 */
[----:B------:R-:W-:Y:S05]  /*7070*/  CALL.REL.NOINC `($__internal_1_$__cuda_sm20_div_rn_f64_full) ;  /* 0x00000b9c00787944 */ /* 0x000fea0003c00000 */
.L_x_80:
[----:B------:R-:W-:Y:S05]  /*7080*/  BSYNC.RECONVERGENT B1 ;  /* 0x0000000000017941 */ /* 0x000fea0003800200 */
.L_x_79:
[----:B------:R1:W-:Y:S01]  /*7090*/  STG.E.64 desc[UR8][R10.64+0x4a698], R4 ;  /* 0x04a698040a007986 */ /* 0x0003e2000c101b08 */
[----:B------:R-:W-:Y:S01]  /*70a0*/  VIADD R43, R43, 0x4 ;  /* 0x000000042b2b7836 */ /* 0x000fe20000000000 */
[----:B------:R-:W-:Y:S06]  /*70b0*/  BRA `(.L_x_81) ;  /* 0xfffffff400c07947 */ /* 0x000fec000383ffff */
.L_x_78:
[----:B------:R-:W-:Y:S01]  /*70c0*/  UMOV UR5, URZ ;  /* 0x000000ff00057c82 */ /* 0x000fe20008000000 */
[----:B------:R-:W-:-:S05]  /*70d0*/  UMOV UR6, URZ ;  /* 0x000000ff00067c82 */ /* 0x000fca0008000000 */
.L_x_82:
[----:B0-----:R-:W-:-:S04]  /*70e0*/  IADD3 R2, P0, PT, R8, UR5, RZ ;  /* 0x0000000508027c10 */ /* 0x001fc8000ff1e0ff */
[----:B------:R-:W-:-:S05]  /*70f0*/  IADD3.X R3, PT, PT, R9, UR6, RZ, P0, !PT ;  /* 0x0000000609037c10 */ /* 0x000fca00087fe4ff */
[----:B------:R-:W2:Y:S04]  /*7100*/  LDG.E.U8 R5, desc[UR8][R2.64+0x4e531] ;  /* 0x04e5310802057981 */ /* 0x000ea8000c1e1100 */
[----:B------:R-:W3:Y:S04]  /*7110*/  LDG.E.U8 R7, desc[UR8][R2.64+0x4e500] ;  /* 0x04e5000802077981 */ /* 0x000ee8000c1e1100 */
[----:B------:R-:W4:Y:S04]  /*7120*/  LDG.E.U8 R11, desc[UR8][R2.64+0x4e501] ;  /* 0x04e50108020b7981 */ /* 0x000f28000c1e1100 */
[----:B------:R-:W5:Y:S04]  /*7130*/  LDG.E.U8 R13, desc[UR8][R2.64+0x4e502] ;  /* 0x04e50208020d7981 */ /* 0x000f68000c1e1100 */
        /* <DEDUP_REMOVED lines=45> */
[----:B------:R-:W5:Y:S01]  /*7410*/  LDG.E.U8 R111, desc[UR8][R2.64+0x4e530] ;  /* 0x04e53008026f7981 */ /* 0x000f62000c1e1100 */
[----:B------:R-:W-:-:S04]  /*7420*/  UIADD3 UR5, UP0, UPT, UR5, 0x32, URZ ;  /* 0x0000003205057890 */ /* 0x000fc8000ff1e0ff */
[----:B------:R-:W-:Y:S02]  /*7430*/  UIADD3.X UR6, UPT, UPT, URZ, UR6, URZ, UP0, !UPT ;  /* 0x00000006ff067290 */ /* 0x000fe400087fe4ff */
[----:B------:R-:W-:-:S04]  /*7440*/  UISETP.GE.U32.AND UP0, UPT, UR5, 0x1f40, UPT ;  /* 0x00001f400500788c */ /* 0x000fc8000bf06070 */
[----:B------:R-:W-:Y:S01]  /*7450*/  UISETP.GE.U32.AND.EX UP0, UPT, UR6, URZ, UPT, UP0 ;  /* 0x000000ff0600728c */ /* 0x000fe2000bf06100 */
[----:B--2---:R0:W-:Y:S04]  /*7460*/  STG.E.U8 desc[UR8][R2.64+0x523b1], R5 ;  /* 0x0523b10502007986 */ /* 0x0041e8000c101108 */
[----:B---3--:R0:W-:Y:S04]  /*7470*/  STG.E.U8 desc[UR8][R2.64+0x52380], R7 ;  /* 0x0523800702007986 */ /* 0x0081e8000c101108 */
[----:B----4-:R0:W-:Y:S04]  /*7480*/  STG.E.U8 desc[UR8][R2.64+0x52381], R11 ;  /* 0x0523810b02007986 */ /* 0x0101e8000c101108 */
[----:B-----5:R0:W-:Y:S04]  /*7490*/  STG.E.U8 desc[UR8][R2.64+0x52382], R13 ;  /* 0x0523820d02007986 */ /* 0x0201e8000c101108 */
[----:B------:R0:W-:Y:S04]  /*74a0*/  STG.E.U8 desc[UR8][R2.64+0x52383], R15 ;  /* 0x0523830f02007986 */ /* 0x0001e8000c101108 */
        /* <DEDUP_REMOVED lines=44> */
[----:B------:R0:W-:Y:S01]  /*7770*/  STG.E.U8 desc[UR8][R2.64+0x523b0], R111 ;  /* 0x0523b06f02007986 */ /* 0x0001e2000c101108 */
[----:B------:R-:W-:Y:S05]  /*7780*/  BRA.U !UP0, `(.L_x_82) ;  /* 0xfffffff908547547 */ /* 0x000fea000b83ffff */
[----:B------:R-:W-:Y:S01]  /*7790*/  UMOV UR5, URZ ;  /* 0x000000ff00057c82 */ /* 0x000fe20008000000 */
[----:B------:R-:W-:-:S05]  /*77a0*/  UMOV UR6, URZ ;  /* 0x000000ff00067c82 */ /* 0x000fca0008000000 */
.L_x_83:
[----:B01----:R-:W-:-:S04]  /*77b0*/  IADD3 R2, P0, PT, R8, UR5, RZ ;  /* 0x0000000508027c10 */ /* 0x003fc8000ff1e0ff */
        /* <DEDUP_REMOVED lines=108> */
.L_x_84:
        /* <DEDUP_REMOVED lines=107> */
[----:B0-----:R-:W2:Y:S01]  /*8530*/  LDG.E.64 R28, desc[UR8][R8.64+0x5a080] ;  /* 0x05a08008081c7981 */ /* 0x001ea2000c1e1b00 */
[----:B------:R-:W0:Y:S01]  /*8540*/  MUFU.RCP64H R3, 2000 ;  /* 0x409f400000037908 */ /* 0x000e220000001800 */
        /* <DEDUP_REMOVED lines=13> */
[----:B------:R-:W-:-:S05]  /*8620*/  FFMA R0, RZ, 4.9765625, R3 ;  /* 0x409f4000ff007823 */ /* 0x000fca0000000003 */
[----:B------:R-:W-:-:S13]  /*8630*/  FSETP.GT.AND P0, PT, |R0|, 1.469367938527859385e-39, PT ;  /* 0x001000000000780b */ /* 0x000fda0003f04200 */
[----:B------:R-:W-:Y:S05]  /*8640*/  @P0 BRA P1, `(.L_x_86) ;  /* 0x0000000000180947 */ /* 0x000fea0000800000 */
[----:B------:R-:W-:Y:S01]  /*8650*/  MOV R4, RZ ;  /* 0x000000ff00047202 */ /* 0x000fe20000000f00 */
[----:B------:R-:W-:Y:S01]  /*8660*/  IMAD.MOV.U32 R5, RZ, RZ, 0x409f4000 ;  /* 0x409f4000ff057424 */ /* 0x000fe200078e00ff */
[----:B------:R-:W-:-:S07]  /*8670*/  MOV R0, 0x8690 ;  /* 0x0000869000007802 */ /* 0x000fce0000000f00 */
[----:B------:R-:W-:Y:S05]  /*8680*/  CALL.REL.NOINC `($__internal_1_$__cuda_sm20_div_rn_f64_full) ;  /* 0x00000b8400f47944 */ /* 0x000fea0003c00000 */
[----:B------:R-:W-:Y:S02]  /*8690*/  IMAD.MOV.U32 R2, RZ, RZ, R4 ;  /* 0x000000ffff027224 */ /* 0x000fe400078e0004 */
[----:B------:R-:W-:-:S07]  /*86a0*/  IMAD.MOV.U32 R3, RZ, RZ, R5 ;  /* 0x000000ffff037224 */ /* 0x000fce00078e0005 */
.L_x_86:
[----:B------:R-:W-:Y:S05]  /*86b0*/  BSYNC.RECONVERGENT B1 ;  /* 0x0000000000017941 */ /* 0x000fea0003800200 */
.L_x_85:
[----:B------:R-:W-:Y:S01]  /*86c0*/  IADD3 R22, P0, PT, R8, 0x5a098, RZ ;  /* 0x0005a09808167810 */ /* 0x000fe20007f1e0ff */
[----:B------:R-:W-:-:S03]  /*86d0*/  IMAD.MOV.U32 R17, RZ, RZ, RZ ;  /* 0x000000ffff117224 */ /* 0x000fc600078e00ff */
[----:B------:R-:W-:-:S09]  /*86e0*/  IADD3.X R23, PT, PT, RZ, R9, RZ, P0, !PT ;  /* 0x00000009ff177210 */ /* 0x000fd200007fe4ff */
.L_x_135:
[----:B------:R-:W-:-:S05]  /*86f0*/  IMAD.WIDE.U32 R20, R17, 0x8, R8 ;  /* 0x0000000811147825 */ /* 0x000fca00078e0008 */
[----:B------:R0:W5:Y:S01]  /*8700*/  LDG.E.64 R14, desc[UR8][R20.64+0x56200] ;  /* 0x05620008140e7981 */ /* 0x000162000c1e1b00 */
[--C-:B------:R-:W-:Y:S01]  /*8710*/  IMAD.MOV R10, RZ, RZ, -R17.reuse ;  /* 0x000000ffff0a7224 */ /* 0x100fe200078e0a11 */
[----:B------:R-:W-:Y:S01]  /*8720*/  CS2R R12, SRZ ;  /* 0x00000000000c7805 */ /* 0x000fe2000001ff00 */
[----:B------:R-:W-:-:S03]  /*8730*/  IMAD.MOV.U32 R16, RZ, RZ, R17 ;  /* 0x000000ffff107224 */ /* 0x000fc600078e0011 */
[----:B------:R-:W-:-:S13]  /*8740*/  LOP3.LUT P0, R10, R10, 0x3, RZ, 0xc0, !PT ;  /* 0x000000030a0a7812 */ /* 0x000fda000780c0ff */
[----:B0-----:R-:W-:Y:S05]  /*8750*/  @!P0 BRA `(.L_x_87) ;  /* 0x0000000800988947 */ /* 0x001fea0003800000 */
[----:B------:R-:W2:Y:S04]  /*8760*/  LDG.E.64 R12, desc[UR8][R20.64+0x52380] ;  /* 0x05238008140c7981 */ /* 0x000ea8000c1e1b00 */
[----:B------:R-:W2:Y:S01]  /*8770*/  LDG.E.64 R4, desc[UR8][R20.64+0x5a080] ;  /* 0x05a0800814047981 */ /* 0x000ea2000c1e1b00 */
[----:B-----5:R-:W-:Y:S01]  /*8780*/  DADD R14, R14, R2 ;  /* 0x000000000e0e7229 */ /* 0x020fe20000000002 */
[----:B------:R-:W-:Y:S01]  /*8790*/  BSSY.RECONVERGENT B0, `(.L_x_88) ;  /* 0x0000006000007945 */ /* 0x000fe20003800200 */
[----:B------:R-:W-:-:S06]  /*87a0*/  MOV R0, 0x87f0 ;  /* 0x000087f000007802 */ /* 0x000fcc0000000f00 */
[----:B------:R-:W-:Y:S02]  /*87b0*/  DADD R6, -RZ, |R14| ;  /* 0x00000000ff067229 */ /* 0x000fe4000000050e */
[----:B--2---:R-:W-:Y:S01]  /*87c0*/  DMUL R12, R12, R4 ;  /* 0x000000040c0c7228 */ /* 0x004fe20000000000 */
[----:B------:R-:W-:-:S10]  /*87d0*/  IMAD.MOV.U32 R5, RZ, RZ, 0x40000000 ;  /* 0x40000000ff057424 */ /* 0x000fd400078e00ff */
[----:B------:R-:W-:Y:S05]  /*87e0*/  CALL.REL.NOINC `($_Z9addKernelP9basic_run$__internal_accurate_pow) ;  /* 0x00000b8c00d47944 */ /* 0x000fea0003c00000 */
[----:B------:R-:W-:Y:S05]  /*87f0*/  BSYNC.RECONVERGENT B0 ;  /* 0x0000000000007941 */ /* 0x000fea0003800200 */
.L_x_88:
[C---:B------:R-:W-:Y:S01]  /*8800*/  DADD R6, R14.reuse, 2 ;  /* 0x400000000e067429 */ /* 0x040fe20000000000 */
        /* <DEDUP_REMOVED lines=11> */
[----:B------:R-:W-:Y:S01]  /*88c0*/  IMAD.MOV.U32 R4, RZ, RZ, 0x0 ;  /* 0x00000000ff047424 */ /* 0x000fe200078e00ff */
[----:B------:R-:W-:Y:S01]  /*88d0*/  MOV R5, 0x7ff00000 ;  /* 0x7ff0000000057802 */ /* 0x000fe20000000f00 */
[----:B------:R-:W-:Y:S06]  /*88e0*/  BRA `(.L_x_90) ;  /* 0x0000000000047947 */ /* 0x000fec0003800000 */
.L_x_91:
[----:B------:R-:W-:-:S11]  /*88f0*/  DADD R4, R14, 2 ;  /* 0x400000000e047429 */ /* 0x000fd60000000000 */
.L_x_90:
[----:B------:R-:W-:Y:S05]  /*8900*/  BSYNC.RECONVERGENT B0 ;  /* 0x0000000000007941 */ /* 0x000fea0003800200 */
.L_x_89:
[----:B------:R-:W-:Y:S01]  /*8910*/  DSETP.NEU.AND P0, PT, R14, 1, PT ;  /* 0x3ff000000e00742a */ /* 0x000fe20003f0d000 */
[----:B------:R-:W-:Y:S01]  /*8920*/  FSETP.GEU.AND P1, PT, |R13|, 6.5827683646048100446e-37, PT ;  /* 0x036000000d00780b */ /* 0x000fe20003f2e200 */
[----:B------:R-:W-:Y:S04]  /*8930*/  BSSY.RECONVERGENT B1, `(.L_x_92) ;  /* 0x0000016000017945 */ /* 0x000fe80003800200 */
[----:B------:R-:W-:Y:S02]  /*8940*/  FSEL R7, R5, 1.875, P0 ;  /* 0x3ff0000005077808 */ /* 0x000fe40000000000 */
[----:B------:R-:W-:Y:S01]  /*8950*/  FSEL R6, R4, RZ, P0 ;  /* 0x000000ff04067208 */ /* 0x000fe20000000000 */
[----:B------:R-:W-:Y:S01]  /*8960*/  IMAD.MOV.U32 R4, RZ, RZ, 0x1 ;  /* 0x00000001ff047424 */ /* 0x000fe200078e00ff */
[----:B------:R-:W0:Y:S05]  /*8970*/  MUFU.RCP64H R5, R7 ;  /* 0x0000000700057308 */ /* 0x000e2a0000001800 */
        /* <DEDUP_REMOVED lines=12> */
[----:B------:R-:W-:Y:S01]  /*8a40*/  MOV R5, R7 ;  /* 0x0000000700057202 */ /* 0x000fe20000000f00 */
[----:B------:R-:W-:Y:S01]  /*8a50*/  IMAD.MOV.U32 R29, RZ, RZ, R13 ;  /* 0x000000ffff1d7224 */ /* 0x000fe200078e000d */
[----:B------:R-:W-:Y:S01]  /*8a60*/  MOV R0, 0x8a90 ;  /* 0x00008a9000007802 */ /* 0x000fe20000000f00 */
[----:B------:R-:W-:-:S07]  /*8a70*/  IMAD.MOV.U32 R4, RZ, RZ, R6 ;  /* 0x000000ffff047224 */ /* 0x000fce00078e0006 */
[----:B------:R-:W-:Y:S05]  /*8a80*/  CALL.REL.NOINC `($__internal_1_$__cuda_sm20_div_rn_f64_full) ;  /* 0x00000b8000f47944 */ /* 0x000fea0003c00000 */
.L_x_93:
[----:B------:R-:W-:Y:S05]  /*8a90*/  BSYNC.RECONVERGENT B1 ;  /* 0x0000000000017941 */ /* 0x000fea0003800200 */
.L_x_92:
[----:B------:R-:W-:Y:S01]  /*8aa0*/  ISETP.NE.AND P0, PT, R10, 0x1, PT ;  /* 0x000000010a00780c */ /* 0x000fe20003f05270 */
[----:B------:R-:W-:Y:S01]  /*8ab0*/  DFMA R12, R4, R2, RZ ;  /* 0x00000002040c722b */ /* 0x000fe200000000ff */
[----:B------:R-:W-:-:S11]  /*8ac0*/  VIADD R16, R17, 0x1 ;  /* 0x0000000111107836 */ /* 0x000fd60000000000 */
[----:B------:R-:W-:Y:S05]  /*8ad0*/  @!P0 BRA `(.L_x_87) ;  /* 0x0000000400b88947 */ /* 0x000fea0003800000 */
[----:B------:R-:W2:Y:S04]  /*8ae0*/  LDG.E.64 R24, desc[UR8][R20.64+0x52388] ;  /* 0x0523880814187981 */ /* 0x000ea8000c1e1b00 */
[----:B------:R-:W2:Y:S01]  /*8af0*/  LDG.E.64 R4, desc[UR8][R20.64+0x5a088] ;  /* 0x05a0880814047981 */ /* 0x000ea2000c1e1b00 */
[----:B------:R-:W-:Y:S01]  /*8b00*/  DADD R14, R14, R2 ;  /* 0x000000000e0e7229 */ /* 0x000fe20000000002 */
[----:B------:R-:W-:Y:S01]  /*8b10*/  BSSY.RECONVERGENT B0, `(.L_x_94) ;  /* 0x0000006000007945 */ /* 0x000fe20003800200 */
[----:B------:R-:W-:-:S06]  /*8b20*/  MOV R0, 0x8b70 ;  /* 0x00008b7000007802 */ /* 0x000fcc0000000f00 */
[----:B------:R-:W-:Y:S02]  /*8b30*/  DADD R6, -RZ, |R14| ;  /* 0x00000000ff067229 */ /* 0x000fe4000000050e */
[----:B--2---:R-:W-:Y:S01]  /*8b40*/  DMUL R24, R24, R4 ;  /* 0x0000000418187228 */ /* 0x004fe20000000000 */
[----:B------:R-:W-:-:S10]  /*8b50*/  IMAD.MOV.U32 R5, RZ, RZ, 0x40000000 ;  /* 0x40000000ff057424 */ /* 0x000fd400078e00ff */
[----:B------:R-:W-:Y:S05]  /*8b60*/  CALL.REL.NOINC `($_Z9addKernelP9basic_run$__internal_accurate_pow) ;  /* 0x00000b8800f47944 */ /* 0x000fea0003c00000 */
[----:B------:R-:W-:Y:S05]  /*8b70*/  BSYNC.RECONVERGENT B0 ;  /* 0x0000000000007941 */ /* 0x000fea0003800200 */
.L_x_94:
        /* <DEDUP_REMOVED lines=12> */
[----:B------:R-:W-:Y:S02]  /*8c40*/  IMAD.MOV.U32 R4, RZ, RZ, 0x0 ;  /* 0x00000000ff047424 */ /* 0x000fe400078e00ff */
[----:B------:R-:W-:Y:S01]  /*8c50*/  IMAD.MOV.U32 R5, RZ, RZ, 0x7ff00000 ;  /* 0x7ff00000ff057424 */ /* 0x000fe200078e00ff */
[----:B------:R-:W-:Y:S06]  /*8c60*/  BRA `(.L_x_96) ;  /* 0x0000000000047947 */ /* 0x000fec0003800000 */
.L_x_97:
[----:B------:R-:W-:-:S11]  /*8c70*/  DADD R4, R14, 2 ;  /* 0x400000000e047429 */ /* 0x000fd60000000000 */
.L_x_96:
[----:B------:R-:W-:Y:S05]  /*8c80*/  BSYNC.RECONVERGENT B0 ;  /* 0x0000000000007941 */ /* 0x000fea0003800200 */
.L_x_95:
[----:B------:R-:W-:Y:S01]  /*8c90*/  DSETP.NEU.AND P0, PT, R14, 1, PT ;  /* 0x3ff000000e00742a */ /* 0x000fe20003f0d000 */
[----:B------:R-:W-:Y:S01]  /*8ca0*/  FSETP.GEU.AND P1, PT, |R25|, 6.5827683646048100446e-37, PT ;  /* 0x036000001900780b */ /* 0x000fe20003f2e200 */
[----:B------:R-:W-:Y:S04]  /*8cb0*/  BSSY.RECONVERGENT B1, `(.L_x_98) ;  /* 0x0000016000017945 */ /* 0x000fe80003800200 */
[----:B------:R-:W-:Y:S02]  /*8cc0*/  FSEL R7, R5, 1.875, P0 ;  /* 0x3ff0000005077808 */ /* 0x000fe40000000000 */
[----:B------:R-:W-:Y:S02]  /*8cd0*/  FSEL R6, R4, RZ, P0 ;  /* 0x000000ff04067208 */ /* 0x000fe40000000000 */
[----:B------:R-:W0:Y:S01]  /*8ce0*/  MUFU.RCP64H R5, R7 ;  /* 0x0000000700057308 */ /* 0x000e220000001800 */
[----:B------:R-:W-:-:S06]  /*8cf0*/  MOV R4, 0x1 ;  /* 0x0000000100047802 */ /* 0x000fcc0000000f00 */
        /* <DEDUP_REMOVED lines=13> */
[----:B------:R-:W-:Y:S02]  /*8dd0*/  IMAD.MOV.U32 R29, RZ, RZ, R25 ;  /* 0x000000ffff1d7224 */ /* 0x000fe400078e0019 */
[----:B------:R-:W-:Y:S02]  /*8de0*/  IMAD.MOV.U32 R4, RZ, RZ, R6 ;  /* 0x000000ffff047224 */ /* 0x000fe400078e0006 */
[----:B------:R-:W-:-:S07]  /*8df0*/  IMAD.MOV.U32 R5, RZ, RZ, R7 ;  /* 0x000000ffff057224 */ /* 0x000fce00078e0007 */
[----:B------:R-:W-:Y:S05]  /*8e00*/  CALL.REL.NOINC `($__internal_1_$__cuda_sm20_div_rn_f64_full) ;  /* 0x00000b8000147944 */ /* 0x000fea0003c00000 */
.L_x_99:
[----:B------:R-:W-:Y:S05]  /*8e10*/  BSYNC.RECONVERGENT B1 ;  /* 0x0000000000017941 */ /* 0x000fea0003800200 */
.L_x_98:
[----:B------:R-:W-:Y:S01]  /*8e20*/  ISETP.NE.AND P0, PT, R10, 0x2, PT ;  /* 0x000000020a00780c */ /* 0x000fe20003f05270 */
[----:B------:R-:W-:Y:S01]  /*8e30*/  DFMA R12, R4, R2, R12 ;  /* 0x00000002040c722b */ /* 0x000fe2000000000c */
[----:B------:R-:W-:-:S11]  /*8e40*/  IADD3 R16, PT, PT, R17, 0x2, RZ ;  /* 0x0000000211107810 */ /* 0x000fd60007ffe0ff */
        /* <DEDUP_REMOVED lines=11> */
.L_x_100:
        /* <DEDUP_REMOVED lines=15> */
.L_x_103:
[----:B------:R-:W-:-:S11]  /*8ff0*/  DADD R4, R14, 2 ;  /* 0x400000000e047429 */ /* 0x000fd60000000000 */
.L_x_102:
[----:B------:R-:W-:Y:S05]  /*9000*/  BSYNC.RECONVERGENT B0 ;  /* 0x0000000000007941 */ /* 0x000fea0003800200 */
.L_x_101:
        /* <DEDUP_REMOVED lines=18> */
[----:B------:R-:W-:Y:S01]  /*9130*/  MOV R28, R10 ;  /* 0x0000000a001c7202 */ /* 0x000fe20000000f00 */
[----:B------:R-:W-:Y:S01]  /*9140*/  IMAD.MOV.U32 R29, RZ, RZ, R11 ;  /* 0x000000ffff1d7224 */ /* 0x000fe200078e000b */
[----:B------:R-:W-:Y:S01]  /*9150*/  MOV R0, 0x9190 ;  /* 0x0000919000007802 */ /* 0x000fe20000000f00 */
[----:B------:R-:W-:Y:S02]  /*9160*/  IMAD.MOV.U32 R4, RZ, RZ, R6 ;  /* 0x000000ffff047224 */ /* 0x000fe400078e0006 */
[----:B------:R-:W-:-:S07]  /*9170*/  IMAD.MOV.U32 R5, RZ, RZ, R7 ;  /* 0x000000ffff057224 */ /* 0x000fce00078e0007 */
[----:B------:R-:W-:Y:S05]  /*9180*/  CALL.REL.NOINC `($__internal_1_$__cuda_sm20_div_rn_f64_full) ;  /* 0x00000b7c00347944 */ /* 0x000fea0003c00000 */
.L_x_105:
[----:B------:R-:W-:Y:S05]  /*9190*/  BSYNC.RECONVERGENT B1 ;  /* 0x0000000000017941 */ /* 0x000fea0003800200 */
.L_x_104:
[----:B------:R-:W-:Y:S01]  /*91a0*/  DFMA R12, R4, R2, R12 ;  /* 0x00000002040c722b */ /* 0x000fe2000000000c */
[----:B------:R-:W-:-:S10]  /*91b0*/  VIADD R16, R17, 0x3 ;  /* 0x0000000311107836 */ /* 0x000fd40000000000 */
.L_x_87:
[----:B------:R-:W-:-:S04]  /*91c0*/  IADD3 R0, PT, PT, R17, -0x7cd, RZ ;  /* 0xfffff83311007810 */ /* 0x000fc80007ffe0ff */
[----:B------:R-:W-:-:S13]  /*91d0*/  ISETP.GE.U32.AND P0, PT, R0, 0x3, PT ;  /* 0x000000030000780c */ /* 0x000fda0003f06070 */
[----:B------:R-:W-:Y:S05]  /*91e0*/  @!P0 BRA `(.L_x_106) ;  /* 0x0000000c00808947 */ /* 0x000fea0003800000 */
[----:B------:R-:W-:-:S04]  /*91f0*/  IMAD.WIDE.U32 R4, R16, 0x8, R22 ;  /* 0x0000000810047825 */ /* 0x000fc800078e0016 */
[----:B------:R-:W-:Y:S02]  /*9200*/  IMAD.MOV.U32 R10, RZ, RZ, R4 ;  /* 0x000000ffff0a7224 */ /* 0x000fe400078e0004 */
[----:B------:R-:W-:-:S07]  /*9210*/  IMAD.MOV.U32 R11, RZ, RZ, R5 ;  /* 0x000000ffff0b7224 */ /* 0x000fce00078e0005 */
.L_x_130:
[----:B------:R-:W2:Y:S04]  /*9220*/  LDG.E.64 R24, desc[UR8][R10.64+-0x7d18] ;  /* 0xff82e8080a187981 */ /* 0x000ea8000c1e1b00 */
[----:B------:R-:W2:Y:S01]  /*9230*/  LDG.E.64 R4, desc[UR8][R10.64+-0x18] ;  /* 0xffffe8080a047981 */ /* 0x000ea2000c1e1b00 */
[----:B-----5:R-:W-:Y:S01]  /*9240*/  DADD R14, R14, R2 ;  /* 0x000000000e0e7229 */ /* 0x020fe20000000002 */
[----:B------:R-:W-:Y:S01]  /*9250*/  VIADD R16, R16, 0x4 ;  /* 0x0000000410107836 */ /* 0x000fe20000000000 */
[----:B------:R-:W-:Y:S01]  /*9260*/  BSSY.RECONVERGENT B0, `(.L_x_107) ;  /* 0x0000007000007945 */ /* 0x000fe20003800200 */
[----:B------:R-:W-:-:S03]  /*9270*/  MOV R0, 0x92d0 ;  /* 0x000092d000007802 */ /* 0x000fc60000000f00 */
[----:B------:R-:W-:Y:S02]  /*9280*/  ISETP.NE.AND P0, PT, R16, 0x7d0, PT ;  /* 0x000007d01000780c */ /* 0x000fe40003f05270 */
[----:B------:R-:W-:Y:S02]  /*9290*/  DADD R6, -RZ, |R14| ;  /* 0x00000000ff067229 */ /* 0x000fe4000000050e */
[----:B--2---:R-:W-:Y:S01]  /*92a0*/  DMUL R24, R24, R4 ;  /* 0x0000000418187228 */ /* 0x004fe20000000000 */
[----:B------:R-:W-:-:S10]  /*92b0*/  IMAD.MOV.U32 R5, RZ, RZ, 0x40000000 ;  /* 0x40000000ff057424 */ /* 0x000fd400078e00ff */
[----:B------:R-:W-:Y:S05]  /*92c0*/  CALL.REL.NOINC `($_Z9addKernelP9basic_run$__internal_accurate_pow) ;  /* 0x00000b84001c7944 */ /* 0x000fea0003c00000 */
[----:B------:R-:W-:Y:S05]  /*92d0*/  BSYNC.RECONVERGENT B0 ;  /* 0x0000000000007941 */ /* 0x000fea0003800200 */
.L_x_107:
[C---:B------:R-:W-:Y:S01]  /*92e0*/  DADD R6, R14.reuse, 2 ;  /* 0x400000000e067429 */ /* 0x040fe20000000000 */
[----:B------:R-:W-:Y:S01]  /*92f0*/  BSSY.RECONVERGENT B0, `(.L_x_108) ;  /* 0x000000e000007945 */ /* 0x000fe20003800200 */
[C---:B------:R-:W-:Y:S02]  /*9300*/  DSETP.NEU.AND P1, PT, R14.reuse, RZ, PT ;  /* 0x000000ff0e00722a */ /* 0x040fe40003f2d000 */
[----:B------:R-:W-:-:S04]  /*9310*/  DSETP.NEU.AND P3, PT, R14, 1, PT ;  /* 0x3ff000000e00742a */ /* 0x000fc80003f6d000 */
[----:B------:R-:W-:Y:S02]  /*9320*/  FSEL R4, R4, RZ, P1 ;  /* 0x000000ff04047208 */ /* 0x000fe40000800000 */
[----:B------:R-:W-:Y:S02]  /*9330*/  LOP3.LUT R6, R7, 0x7ff00000, RZ, 0xc0, !PT ;  /* 0x7ff0000007067812 */ /* 0x000fe400078ec0ff */
[----:B------:R-:W-:Y:S02]  /*9340*/  FSEL R5, R5, RZ, P1 ;  /* 0x000000ff05057208 */ /* 0x000fe40000800000 */
[----:B------:R-:W-:-:S13]  /*9350*/  ISETP.NE.AND P2, PT, R6, 0x7ff00000, PT ;  /* 0x7ff000000600780c */ /* 0x000fda0003f45270 */
[----:B------:R-:W-:Y:S05]  /*9360*/  @P2 BRA `(.L_x_109) ;  /* 0x0000000000182947 */ /* 0x000fea0003800000 */
[----:B------:R-:W-:-:S14]  /*9370*/  DSETP.NAN.AND P1, PT, R14, R14, PT ;  /* 0x0000000e0e00722a */ /* 0x000fdc0003f28000 */
[----:B------:R-:W-:Y:S01]  /*9380*/  @P1 DADD R4, R14, 2 ;  /* 0x400000000e041429 */ /* 0x000fe20000000000 */
[----:B------:R-:W-:Y:S10]  /*9390*/  @P1 BRA `(.L_x_109) ;  /* 0x00000000000c1947 */ /* 0x000ff40003800000 */
[----:B------:R-:W-:-:S14]  /*93a0*/  DSETP.NEU.AND P1, PT, |R14|, +INF , PT ;  /* 0x7ff000000e00742a */ /* 0x000fdc0003f2d200 */
[----:B------:R-:W-:Y:S01]  /*93b0*/  @!P1 MOV R4, 0x0 ;  /* 0x0000000000049802 */ /* 0x000fe20000000f00 */
[----:B------:R-:W-:-:S07]  /*93c0*/  @!P1 IMAD.MOV.U32 R5, RZ, RZ, 0x7ff00000 ;  /* 0x7ff00000ff059424 */ /* 0x000fce00078e00ff */
.L_x_109:
[----:B------:R-:W-:Y:S05]  /*93d0*/  BSYNC.RECONVERGENT B0 ;  /* 0x0000000000007941 */ /* 0x000fea0003800200 */
.L_x_108:
[----:B------:R-:W-:Y:S01]  /*93e0*/  FSEL R7, R5, 1.875, P3 ;  /* 0x3ff0000005077808 */ /* 0x000fe20001800000 */
[----:B------:R-:W-:Y:S01]  /*93f0*/  BSSY.RECONVERGENT B1, `(.L_x_110) ;  /* 0x0000016000017945 */ /* 0x000fe20003800200 */
[----:B------:R-:W-:Y:S01]  /*9400*/  FSEL R6, R4, RZ, P3 ;  /* 0x000000ff04067208 */ /* 0x000fe20001800000 */
[----:B------:R-:W-:Y:S01]  /*9410*/  IMAD.MOV.U32 R4, RZ, RZ, 0x1 ;  /* 0x00000001ff047424 */ /* 0x000fe200078e00ff */
[----:B------:R-:W0:Y:S01]  /*9420*/  MUFU.RCP64H R5, R7 ;  /* 0x0000000700057308 */ /* 0x000e220000001800 */
[----:B------:R-:W-:-:S04]  /*9430*/  FSETP.GEU.AND P2, PT, |R25|, 6.5827683646048100446e-37, PT ;  /* 0x036000001900780b */ /* 0x000fc80003f4e200 */
        /* <DEDUP_REMOVED lines=17> */
.L_x_111:
[----:B------:R-:W-:Y:S05]  /*9550*/  BSYNC.RECONVERGENT B1 ;  /* 0x0000000000017941 */ /* 0x000fea0003800200 */
.L_x_110:
[----:B------:R-:W2:Y:S04]  /*9560*/  LDG.E.64 R24, desc[UR8][R10.64+-0x7d10] ;  /* 0xff82f0080a187981 */ /* 0x000ea8000c1e1b00 */
[----:B------:R-:W2:Y:S01]  /*9570*/  LDG.E.64 R6, desc[UR8][R10.64+-0x10] ;  /* 0xfffff0080a067981 */ /* 0x000ea2000c1e1b00 */
[----:B------:R-:W-:Y:S01]  /*9580*/  DADD R14, R14, R2 ;  /* 0x000000000e0e7229 */ /* 0x000fe20000000002 */
[----:B------:R-:W-:Y:S01]  /*9590*/  BSSY.RECONVERGENT B0, `(.L_x_112) ;  /* 0x0000009000007945 */ /* 0x000fe20003800200 */
[----:B------:R-:W-:Y:S01]  /*95a0*/  DFMA R12, R4, R2, R12 ;  /* 0x00000002040c722b */ /* 0x000fe2000000000c */
[----:B------:R-:W-:Y:S01]  /*95b0*/  MOV R0, 0x9620 ;  /* 0x0000962000007802 */ /* 0x000fe20000000f00 */
[----:B------:R-:W-:-:S04]  /*95c0*/  IMAD.MOV.U32 R5, RZ, RZ, 0x40000000 ;  /* 0x40000000ff057424 */ /* 0x000fc800078e00ff */
[----:B------:R-:W-:Y:S02]  /*95d0*/  DADD R26, -RZ, |R14| ;  /* 0x00000000ff1a7229 */ /* 0x000fe4000000050e */
[----:B--2---:R-:W-:-:S08]  /*95e0*/  DMUL R24, R24, R6 ;  /* 0x0000000618187228 */ /* 0x004fd00000000000 */
[----:B------:R-:W-:Y:S02]  /*95f0*/  IMAD.MOV.U32 R6, RZ, RZ, R26 ;  /* 0x000000ffff067224 */ /* 0x000fe400078e001a */
[----:B------:R-:W-:-:S07]  /*9600*/  IMAD.MOV.U32 R7, RZ, RZ, R27 ;  /* 0x000000ffff077224 */ /* 0x000fce00078e001b */
[----:B------:R-:W-:Y:S05]  /*9610*/  CALL.REL.NOINC `($_Z9addKernelP9basic_run$__internal_accurate_pow) ;  /* 0x00000b8000487944 */ /* 0x000fea0003c00000 */
[----:B------:R-:W-:Y:S05]  /*9620*/  BSYNC.RECONVERGENT B0 ;  /* 0x0000000000007941 */ /* 0x000fea0003800200 */
.L_x_112:
        /* <DEDUP_REMOVED lines=15> */
.L_x_115:
[----:B------:R-:W-:-:S11]  /*9720*/  DADD R4, R14, 2 ;  /* 0x400000000e047429 */ /* 0x000fd60000000000 */
.L_x_114:
[----:B------:R-:W-:Y:S05]  /*9730*/  BSYNC.RECONVERGENT B0 ;  /* 0x0000000000007941 */ /* 0x000fea0003800200 */
.L_x_113:
        /* <DEDUP_REMOVED lines=24> */
.L_x_117:
[----:B------:R-:W-:Y:S05]  /*98c0*/  BSYNC.RECONVERGENT B1 ;  /* 0x0000000000017941 */ /* 0x000fea0003800200 */
.L_x_116:
        /* <DEDUP_REMOVED lines=13> */
.L_x_118:
        /* <DEDUP_REMOVED lines=15> */
.L_x_121:
[----:B------:R-:W-:-:S11]  /*9a90*/  DADD R4, R14, 2 ;  /* 0x400000000e047429 */ /* 0x000fd60000000000 */
.L_x_120:
[----:B------:R-:W-:Y:S05]  /*9aa0*/  BSYNC.RECONVERGENT B0 ;  /* 0x0000000000007941 */ /* 0x000fea0003800200 */
.L_x_119:
        /* <DEDUP_REMOVED lines=24> */
.L_x_123:
[----:B------:R-:W-:Y:S05]  /*9c30*/  BSYNC.RECONVERGENT B1 ;  /* 0x0000000000017941 */ /* 0x000fea0003800200 */
.L_x_122:
        /* <DEDUP_REMOVED lines=13> */
.L_x_124:
        /* <DEDUP_REMOVED lines=15> */
.L_x_127:
[----:B------:R-:W-:-:S11]  /*9e00*/  DADD R4, R14, 2 ;  /* 0x400000000e047429 */ /* 0x000fd60000000000 */
.L_x_126:
[----:B------:R-:W-:Y:S05]  /*9e10*/  BSYNC.RECONVERGENT B0 ;  /* 0x0000000000007941 */ /* 0x000fea0003800200 */
.L_x_125:
        /* <DEDUP_REMOVED lines=24> */
.L_x_129:
[----:B------:R-:W-:Y:S05]  /*9fa0*/  BSYNC.RECONVERGENT B1 ;  /* 0x0000000000017941 */ /* 0x000fea0003800200 */
.L_x_128:
[----:B------:R-:W-:Y:S01]  /*9fb0*/  IADD3 R10, P1, PT, R10, 0x20, RZ ;  /* 0x000000200a0a7810 */ /* 0x000fe20007f3e0ff */
[----:B------:R-:W-:-:S04]  /*9fc0*/  DFMA R12, R4, R2, R12 ;  /* 0x00000002040c722b */ /* 0x000fc8000000000c */
[----:B------:R-:W-:Y:S01]  /*9fd0*/  IMAD.X R11, RZ, RZ, R11, P1 ;  /* 0x000000ffff0b7224 */ /* 0x000fe200008e060b */
[----:B------:R-:W-:Y:S07]  /*9fe0*/  @P0 BRA `(.L_x_130) ;  /* 0xfffffff0008c0947 */ /* 0x000fee000383ffff */
.L_x_106:
[----:B-----5:R-:W2:Y:S01]  /*9ff0*/  LDG.E.64 R14, desc[UR8][R20.64+0x5a080] ;  /* 0x05a08008140e7981 */ /* 0x020ea2000c1e1b00 */
[----:B------:R-:W-:Y:S01]  /*a000*/  BSSY.RECONVERGENT B0, `(.L_x_131) ;  /* 0x0000010000007945 */ /* 0x000fe20003800200 */
[----:B--2---:R-:W0:Y:S01]  /*a010*/  MUFU.RCP64H R5, R15 ;  /* 0x0000000f00057308 */ /* 0x004e220000001800 */
[----:B------:R-:W-:-:S05]  /*a020*/  VIADD R4, R15, 0x300402 ;  /* 0x003004020f047836 */ /* 0x000fca0000000000 */
        /* <DEDUP_REMOVED lines=9> */
[----:B------:R-:W-:Y:S02]  /*a0c0*/  MOV R29, R15 ;  /* 0x0000000f001d7202 */ /* 0x000fe40000000f00 */
[----:B------:R-:W-:Y:S01]  /*a0d0*/  MOV R30, 0xa100 ;  /* 0x0000a100001e7802 */ /* 0x000fe20000000f00 */
[----:B------:R-:W-:-:S07]  /*a0e0*/  VIADD R27, R0, 0xfff00000 ;  /* 0xfff00000001b7836 */ /* 0x000fce0000000000 */
[----:B------:R-:W-:Y:S05]  /*a0f0*/  CALL.REL.NOINC `($__internal_0_$__cuda_sm20_dblrcp_rn_slowpath_v3) ;  /* 0x00000b6800ac7944 */ /* 0x000fea0003c00000 */
.L_x_132:
[----:B------:R-:W-:Y:S05]  /*a100*/  BSYNC.RECONVERGENT B0 ;  /* 0x0000000000007941 */ /* 0x000fea0003800200 */
.L_x_131:
[----:B------:R-:W-:Y:S01]  /*a110*/  DMUL R12, R6, R12 ;  /* 0x0000000c060c7228 */ /* 0x000fe20000000000 */
[----:B------:R-:W-:Y:S01]  /*a120*/  BSSY.RECONVERGENT B1, `(.L_x_133) ;  /* 0x0000019000017945 */ /* 0x000fe20003800200 */
[----:B------:R-:W-:Y:S02]  /*a130*/  IMAD.MOV.U32 R6, RZ, RZ, 0x0 ;  /* 0x00000000ff067424 */ /* 0x000fe400078e00ff */
[----:B------:R-:W-:Y:S02]  /*a140*/  IMAD.MOV.U32 R7, RZ, RZ, 0x3fd80000 ;  /* 0x3fd80000ff077424 */ /* 0x000fe400078e00ff */
[----:B------:R-:W0:Y:S01]  /*a150*/  MUFU.RSQ64H R31, R13 ;  /* 0x0000000d001f7308 */ /* 0x000e220000001c00 */
[----:B------:R1:W-:Y:S03]  /*a160*/  STG.E.64 desc[UR8][R20.64+0x5df00], R12 ;  /* 0x05df000c14007986 */ /* 0x0003e6000c101b08 */
[----:B------:R-:W-:-:S05]  /*a170*/  VIADD R30, R13, 0xfcb00000 ;  /* 0xfcb000000d1e7836 */ /* 0x000fca0000000000 */
[----:B------:R-:W-:Y:S01]  /*a180*/  ISETP.GE.U32.AND P0, PT, R30, 0x7ca00000, PT ;  /* 0x7ca000001e00780c */ /* 0x000fe20003f06070 */
[----:B0-----:R-:W-:-:S08]  /*a190*/  DMUL R4, R30, R30 ;  /* 0x0000001e1e047228 */ /* 0x001fd00000000000 */
[----:B------:R-:W-:-:S08]  /*a1a0*/  DFMA R4, R12, -R4, 1 ;  /* 0x3ff000000c04742b */ /* 0x000fd00000000804 */
[----:B------:R-:W-:Y:S02]  /*a1b0*/  DFMA R6, R4, R6, 0.5 ;  /* 0x3fe000000406742b */ /* 0x000fe40000000006 */
[----:B------:R-:W-:-:S08]  /*a1c0*/  DMUL R4, R30, R4 ;  /* 0x000000041e047228 */ /* 0x000fd00000000000 */
[----:B------:R-:W-:-:S08]  /*a1d0*/  DFMA R4, R6, R4, R30 ;  /* 0x000000040604722b */ /* 0x000fd0000000001e */
[----:B------:R-:W-:Y:S02]  /*a1e0*/  DMUL R28, R12, R4 ;  /* 0x000000040c1c7228 */ /* 0x000fe40000000000 */
[----:B------:R-:W-:Y:S01]  /*a1f0*/  IADD3 R27, PT, PT, R5, -0x100000, RZ ;  /* 0xfff00000051b7810 */ /* 0x000fe20007ffe0ff */
[----:B------:R-:W-:-:S05]  /*a200*/  IMAD.MOV.U32 R26, RZ, RZ, R4 ;  /* 0x000000ffff1a7224 */ /* 0x000fca00078e0004 */
[----:B------:R-:W-:-:S08]  /*a210*/  DFMA R10, R28, -R28, R12 ;  /* 0x8000001c1c0a722b */ /* 0x000fd0000000000c */
[----:B------:R-:W-:Y:S01]  /*a220*/  DFMA R6, R10, R26, R28 ;  /* 0x0000001a0a06722b */ /* 0x000fe2000000001c */
[----:B-1----:R-:W-:Y:S10]  /*a230*/  @!P0 BRA `(.L_x_134) ;  /* 0x00000000001c8947 */ /* 0x002ff40003800000 */
[----:B------:R-:W-:Y:S01]  /*a240*/  IMAD.MOV.U32 R26, RZ, RZ, R4 ;  /* 0x000000ffff1a7224 */ /* 0x000fe200078e0004 */
[----:B------:R-:W-:Y:S01]  /*a250*/  MOV R6, R10 ;  /* 0x0000000a00067202 */ /* 0x000fe20000000f00 */
[----:B------:R-:W-:Y:S01]  /*a260*/  IMAD.MOV.U32 R4, RZ, RZ, R12 ;  /* 0x000000ffff047224 */ /* 0x000fe200078e000c */
[----:B------:R-:W-:Y:S01]  /*a270*/  MOV R0, 0xa2b0 ;  /* 0x0000a2b000007802 */ /* 0x000fe20000000f00 */
[----:B------:R-:W-:Y:S02]  /*a280*/  IMAD.MOV.U32 R5, RZ, RZ, R13 ;  /* 0x000000ffff057224 */ /* 0x000fe400078e000d */
[----:B------:R-:W-:-:S07]  /*a290*/  IMAD.MOV.U32 R7, RZ, RZ, R11 ;  /* 0x000000ffff077224 */ /* 0x000fce00078e000b */
[----:B------:R-:W-:Y:S05]  /*a2a0*/  CALL.REL.NOINC `($__internal_2_$__cuda_sm20_dsqrt_rn_f64_mediumpath_v1) ;  /* 0x00000b7000807944 */ /* 0x000fea0003c00000 */
.L_x_134:
[----:B------:R-:W-:Y:S05]  /*a2b0*/  BSYNC.RECONVERGENT B1 ;  /* 0x0000000000017941 */ /* 0x000fea0003800200 */
.L_x_133:
[----:B------:R0:W-:Y:S01]  /*a2c0*/  STG.E.64 desc[UR8][R20.64+0x61d80], R6 ;  /* 0x061d800614007986 */ /* 0x0001e2000c101b08 */
[----:B------:R-:W-:-:S05]  /*a2d0*/  VIADD R17, R17, 0x1 ;  /* 0x0000000111117836 */ /* 0x000fca0000000000 */
[----:B------:R-:W-:-:S13]  /*a2e0*/  ISETP.NE.AND P0, PT, R17, 0x7d0, PT ;  /* 0x000007d01100780c */ /* 0x000fda0003f05270 */
[----:B0-----:R-:W-:Y:S05]  /*a2f0*/  @P0 BRA `(.L_x_135) ;  /* 0xffffffe000fc0947 */ /* 0x001fea000383ffff */
[----:B------:R-:W-:Y:S01]  /*a300*/  UMOV UR5, URZ ;  /* 0x000000ff00057c82 */ /* 0x000fe20008000000 */
[----:B------:R-:W-:-:S05]  /*a310*/  UMOV UR6, URZ ;  /* 0x000000ff00067c82 */ /* 0x000fca0008000000 */
.L_x_136:
        /* <DEDUP_REMOVED lines=109> */
.L_x_137:
        /* <DEDUP_REMOVED lines=109> */
.L_x_138:
        /* <DEDUP_REMOVED lines=125> */
[----:B------:R-:W-:Y:S01]  /*b890*/  IMAD.MOV.U32 R4, RZ, RZ, RZ ;  /* 0x000000ffff047224 */ /* 0x000fe200078e00ff */
[----:B------:R-:W-:Y:S01]  /*b8a0*/  MOV R0, 0xb8d0 ;  /* 0x0000b8d000007802 */ /* 0x000fe20000000f00 */
[----:B------:R-:W-:-:S07]  /*b8b0*/  IMAD.MOV.U32 R5, RZ, RZ, 0x409f4000 ;  /* 0x409f4000ff057424 */ /* 0x000fce00078e00ff */
[----:B------:R-:W-:Y:S05]  /*b8c0*/  CALL.REL.NOINC `($__internal_1_$__cuda_sm20_div_rn_f64_full) ;  /* 0x00000b5400647944 */ /* 0x000fea0003c00000 */
[----:B------:R-:W-:Y:S02]  /*b8d0*/  IMAD.MOV.U32 R2, RZ, RZ, R4 ;  /* 0x000000ffff027224 */ /* 0x000fe400078e0004 */
[----:B------:R-:W-:-:S07]  /*b8e0*/  IMAD.MOV.U32 R3, RZ, RZ, R5 ;  /* 0x000000ffff037224 */ /* 0x000fce00078e0005 */
.L_x_140:
[----:B------:R-:W-:Y:S05]  /*b8f0*/  BSYNC.RECONVERGENT B1 ;  /* 0x0000000000017941 */ /* 0x000fea0003800200 */
.L_x_139:
[----:B------:R-:W-:-:S07]  /*b900*/  MOV R17, RZ ;  /* 0x000000ff00117202 */ /* 0x000fce0000000f00 */
.L_x_189:
        /* <DEDUP_REMOVED lines=17> */
.L_x_142:
        /* <DEDUP_REMOVED lines=15> */
.L_x_145:
[----:B------:R-:W-:-:S11]  /*bb10*/  DADD R4, R14, 2 ;  /* 0x400000000e047429 */ /* 0x000fd60000000000 */
.L_x_144:
[----:B------:R-:W-:Y:S05]  /*bb20*/  BSYNC.RECONVERGENT B0 ;  /* 0x0000000000007941 */ /* 0x000fea0003800200 */
.L_x_143:
        /* <DEDUP_REMOVED lines=24> */
.L_x_147:
[----:B------:R-:W-:Y:S05]  /*bcb0*/  BSYNC.RECONVERGENT B1 ;  /* 0x0000000000017941 */ /* 0x000fea0003800200 */
.L_x_146:
        /* <DEDUP_REMOVED lines=14> */
.L_x_148:
        /* <DEDUP_REMOVED lines=15> */
.L_x_151:
[----:B------:R-:W-:-:S11]  /*be90*/  DADD R4, R14, 2 ;  /* 0x400000000e047429 */ /* 0x000fd60000000000 */
.L_x_150:
[----:B------:R-:W-:Y:S05]  /*bea0*/  BSYNC.RECONVERGENT B0 ;  /* 0x0000000000007941 */ /* 0x000fea0003800200 */
.L_x_149:
        /* <DEDUP_REMOVED lines=24> */
.L_x_153:
[----:B------:R-:W-:Y:S05]  /*c030*/  BSYNC.RECONVERGENT B1 ;  /* 0x0000000000017941 */ /* 0x000fea0003800200 */
.L_x_152:
        /* <DEDUP_REMOVED lines=14> */
.L_x_154:
        /* <DEDUP_REMOVED lines=15> */
.L_x_157:
[----:B------:R-:W-:-:S11]  /*c210*/  DADD R4, R14, 2 ;  /* 0x400000000e047429 */ /* 0x000fd60000000000 */
.L_x_156:
[----:B------:R-:W-:Y:S05]  /*c220*/  BSYNC.RECONVERGENT B0 ;  /* 0x0000000000007941 */ /* 0x000fea0003800200 */
.L_x_155:
        /* <DEDUP_REMOVED lines=24> */
.L_x_159:
[----:B------:R-:W-:Y:S05]  /*c3b0*/  BSYNC.RECONVERGENT B1 ;  /* 0x0000000000017941 */ /* 0x000fea0003800200 */
.L_x_158:
[----:B------:R-:W-:Y:S01]  /*c3c0*/  DFMA R12, R4, R2, R12 ;  /* 0x00000002040c722b */ /* 0x000fe2000000000c */
[----:B------:R-:W-:-:S10]  /*c3d0*/  VIADD R16, R17, 0x3 ;  /* 0x0000000311107836 */ /* 0x000fd40000000000 */
.L_x_141:
[----:B------:R-:W-:-:S04]  /*c3e0*/  IADD3 R0, PT, PT, R17, -0x7cd, RZ ;  /* 0xfffff83311007810 */ /* 0x000fc80007ffe0ff */
[----:B------:R-:W-:-:S13]  /*c3f0*/  ISETP.GE.U32.AND P0, PT, R0, 0x3, PT ;  /* 0x000000030000780c */ /* 0x000fda0003f06070 */
[----:B------:R-:W-:Y:S05]  /*c400*/  @!P0 BRA `(.L_x_160) ;  /* 0x0000000c00808947 */ /* 0x000fea0003800000 */
[----:B------:R-:W-:-:S04]  /*c410*/  IMAD.WIDE.U32 R4, R16, 0x8, R22 ;  /* 0x0000000810047825 */ /* 0x000fc800078e0016 */
[----:B------:R-:W-:Y:S02]  /*c420*/  IMAD.MOV.U32 R10, RZ, RZ, R4 ;  /* 0x000000ffff0a7224 */ /* 0x000fe400078e0004 */
[----:B------:R-:W-:-:S07]  /*c430*/  IMAD.MOV.U32 R11, RZ, RZ, R5 ;  /* 0x000000ffff0b7224 */ /* 0x000fce00078e0005 */
.L_x_184:
        /* <DEDUP_REMOVED lines=12> */
.L_x_161:
        /* <DEDUP_REMOVED lines=15> */
.L_x_163:
[----:B------:R-:W-:Y:S05]  /*c5f0*/  BSYNC.RECONVERGENT B0 ;  /* 0x0000000000007941 */ /* 0x000fea0003800200 */
.L_x_162:
        /* <DEDUP_REMOVED lines=23> */
.L_x_165:
[----:B------:R-:W-:Y:S05]  /*c770*/  BSYNC.RECONVERGENT B1 ;  /* 0x0000000000017941 */ /* 0x000fea0003800200 */
.L_x_164:
        /* <DEDUP_REMOVED lines=13> */
.L_x_166:
        /* <DEDUP_REMOVED lines=15> */
.L_x_169:
[----:B------:R-:W-:-:S11]  /*c940*/  DADD R4, R14, 2 ;  /* 0x400000000e047429 */ /* 0x000fd60000000000 */
.L_x_168:
[----:B------:R-:W-:Y:S05]  /*c950*/  BSYNC.RECONVERGENT B0 ;  /* 0x0000000000007941 */ /* 0x000fea0003800200 */
.L_x_167:
        /* <DEDUP_REMOVED lines=24> */
.L_x_171:
[----:B------:R-:W-:Y:S05]  /*cae0*/  BSYNC.RECONVERGENT B1 ;  /* 0x0000000000017941 */ /* 0x000fea0003800200 */
.L_x_170:
        /* <DEDUP_REMOVED lines=13> */
.L_x_172:
        /* <DEDUP_REMOVED lines=15> */
.L_x_175:
[----:B------:R-:W-:-:S11]  /*ccb0*/  DADD R4, R14, 2 ;  /* 0x400000000e047429 */ /* 0x000fd60000000000 */
.L_x_174:
[----:B------:R-:W-:Y:S05]  /*ccc0*/  BSYNC.RECONVERGENT B0 ;  /* 0x0000000000007941 */ /* 0x000fea0003800200 */
.L_x_173:
        /* <DEDUP_REMOVED lines=24> */
.L_x_177:
[----:B------:R-:W-:Y:S05]  /*ce50*/  BSYNC.RECONVERGENT B1 ;  /* 0x0000000000017941 */ /* 0x000fea0003800200 */
.L_x_176:
        /* <DEDUP_REMOVED lines=13> */
.L_x_178:
        /* <DEDUP_REMOVED lines=15> */
.L_x_181:
[----:B------:R-:W-:-:S11]  /*d020*/  DADD R4, R14, 2 ;  /* 0x400000000e047429 */ /* 0x000fd60000000000 */
.L_x_180:
[----:B------:R-:W-:Y:S05]  /*d030*/  BSYNC.RECONVERGENT B0 ;  /* 0x0000000000007941 */ /* 0x000fea0003800200 */
.L_x_179:
        /* <DEDUP_REMOVED lines=24> */
.L_x_183:
[----:B------:R-:W-:Y:S05]  /*d1c0*/  BSYNC.RECONVERGENT B1 ;  /* 0x0000000000017941 */ /* 0x000fea0003800200 */
.L_x_182:
[----:B------:R-:W-:Y:S01]  /*d1d0*/  IADD3 R10, P1, PT, R10, 0x20, RZ ;  /* 0x000000200a0a7810 */ /* 0x000fe20007f3e0ff */
[----:B------:R-:W-:-:S04]  /*d1e0*/  DFMA R12, R4, R2, R12 ;  /* 0x00000002040c722b */ /* 0x000fc8000000000c */
[----:B------:R-:W-:Y:S01]  /*d1f0*/  IMAD.X R11, RZ, RZ, R11, P1 ;  /* 0x000000ffff0b7224 */ /* 0x000fe200008e060b */
[----:B------:R-:W-:Y:S07]  /*d200*/  @P0 BRA `(.L_x_184) ;  /* 0xfffffff0008c0947 */ /* 0x000fee000383ffff */
.L_x_160:
        /* <DEDUP_REMOVED lines=17> */
.L_x_186:
[----:B------:R-:W-:Y:S05]  /*d320*/  BSYNC.RECONVERGENT B0 ;  /* 0x0000000000007941 */ /* 0x000fea0003800200 */
.L_x_185:
        /* <DEDUP_REMOVED lines=26> */
.L_x_188:
[----:B------:R-:W-:Y:S05]  /*d4d0*/  BSYNC.RECONVERGENT B1 ;  /* 0x0000000000017941 */ /* 0x000fea0003800200 */
.L_x_187:
[----:B------:R0:W-:Y:S01]  /*d4e0*/  STG.E.64 desc[UR8][R20.64+0x61d80], R6 ;  /* 0x061d800614007986 */ /* 0x0001e2000c101b08 */
[----:B------:R-:W-:-:S05]  /*d4f0*/  VIADD R17, R17, 0x1 ;  /* 0x0000000111117836 */ /* 0x000fca0000000000 */
[----:B------:R-:W-:-:S13]  /*d500*/  ISETP.NE.AND P0, PT, R17, 0x7d0, PT ;  /* 0x000007d01100780c */ /* 0x000fda0003f05270 */
[----:B0-----:R-:W-:Y:S05]  /*d510*/  @P0 BRA `(.L_x_189) ;  /* 0xffffffe000fc0947 */ /* 0x001fea000383ffff */
[----:B------:R-:W-:Y:S01]  /*d520*/  UMOV UR5, URZ ;  /* 0x000000ff00057c82 */ /* 0x000fe20008000000 */
[----:B------:R-:W-:-:S05]  /*d530*/  UMOV UR6, URZ ;  /* 0x000000ff00067c82 */ /* 0x000fca0008000000 */
.L_x_190:
        /* <DEDUP_REMOVED lines=109> */
.L_x_191:
        /* <DEDUP_REMOVED lines=109> */
.L_x_192:
        /* <DEDUP_REMOVED lines=107> */
[----:B------:R-:W-:-:S07]  /*e990*/  IMAD.MOV.U32 R10, RZ, RZ, RZ ;  /* 0x000000ffff0a7224 */ /* 0x000fce00078e00ff */
.L_x_216:
[----:B01----:R-:W-:-:S05]  /*e9a0*/  IMAD.WIDE.U32 R2, R10, 0x8, R8 ;  /* 0x000000080a027825 */ /* 0x003fca00078e0008 */
[----:B------:R-:W2:Y:S04]  /*e9b0*/  LDG.E.64 R14, desc[UR8][R2.64+0x56200] ;  /* 0x05620008020e7981 */ /* 0x000ea8000c1e1b00 */
[----:B------:R0:W5:Y:S01]  /*e9c0*/  LDG.E.64 R12, desc[UR8][R2.64+0x52380] ;  /* 0x05238008020c7981 */ /* 0x000162000c1e1b00 */
[----:B------:R-:W-:Y:S01]  /*e9d0*/  VIADD R10, R10, 0x4 ;  /* 0x000000040a0a7836 */ /* 0x000fe20000000000 */
[----:B------:R-:W-:Y:S01]  /*e9e0*/  BSSY.RECONVERGENT B0, `(.L_x_193) ;  /* 0x0000006000007945 */ /* 0x000fe20003800200 */
[----:B------:R-:W-:Y:S02]  /*e9f0*/  MOV R5, 0x40000000 ;  /* 0x4000000000057802 */ /* 0x000fe40000000f00 */
[----:B------:R-:W-:Y:S02]  /*ea00*/  MOV R0, 0xea40 ;  /* 0x0000ea4000007802 */ /* 0x000fe40000000f00 */
[----:B------:R-:W-:Y:S01]  /*ea10*/  ISETP.NE.AND P0, PT, R10, 0x7d0, PT ;  /* 0x000007d00a00780c */ /* 0x000fe20003f05270 */
[----:B0-2---:R-:W-:-:S12]  /*ea20*/  DADD R6, -RZ, |R14| ;  /* 0x00000000ff067229 */ /* 0x005fd8000000050e */
[----:B-----5:R-:W-:Y:S05]  /*ea30*/  CALL.REL.NOINC `($_Z9addKernelP9basic_run$__internal_accurate_pow) ;  /* 0x00000b2c00407944 */ /* 0x020fea0003c00000 */
[----:B------:R-:W-:Y:S05]  /*ea40*/  BSYNC.RECONVERGENT B0 ;  /* 0x0000000000007941 */ /* 0x000fea0003800200 */
.L_x_193:
        /* <DEDUP_REMOVED lines=13> */
[----:B------:R-:W-:Y:S02]  /*eb20*/  @!P1 IMAD.MOV.U32 R4, RZ, RZ, 0x0 ;  /* 0x00000000ff049424 */ /* 0x000fe400078e00ff */
[----:B------:R-:W-:-:S07]  /*eb30*/  @!P1 IMAD.MOV.U32 R5, RZ, RZ, 0x7ff00000 ;  /* 0x7ff00000ff059424 */ /* 0x000fce00078e00ff */
.L_x_195:
[----:B------:R-:W-:Y:S05]  /*eb40*/  BSYNC.RECONVERGENT B0 ;  /* 0x0000000000007941 */ /* 0x000fea0003800200 */
.L_x_194:
        /* <DEDUP_REMOVED lines=23> */
.L_x_197:
[----:B------:R-:W-:Y:S05]  /*ecc0*/  BSYNC.RECONVERGENT B1 ;  /* 0x0000000000017941 */ /* 0x000fea0003800200 */
.L_x_196:
[----:B------:R-:W2:Y:S04]  /*ecd0*/  LDG.E.64 R14, desc[UR8][R2.64+0x56208] ;  /* 0x05620808020e7981 */ /* 0x000ea8000c1e1b00 */
[----:B------:R0:W5:Y:S01]  /*ece0*/  LDG.E.64 R12, desc[UR8][R2.64+0x52388] ;  /* 0x05238808020c7981 */ /* 0x000162000c1e1b00 */
[----:B------:R-:W-:Y:S01]  /*ecf0*/  BSSY.RECONVERGENT B0, `(.L_x_198) ;  /* 0x0000006000007945 */ /* 0x000fe20003800200 */
[----:B------:R-:W-:Y:S02]  /*ed00*/  MOV R0, 0xed50 ;  /* 0x0000ed5000007802 */ /* 0x000fe40000000f00 */
[----:B------:R1:W-:Y:S02]  /*ed10*/  STG.E.64 desc[UR8][R2.64+0x6d900], R4 ;  /* 0x06d9000402007986 */ /* 0x0003e4000c101b08 */
[----:B-1----:R-:W-:Y:S01]  /*ed20*/  IMAD.MOV.U32 R5, RZ, RZ, 0x40000000 ;  /* 0x40000000ff057424 */ /* 0x002fe200078e00ff */
[----:B0-2---:R-:W-:-:S11]  /*ed30*/  DADD R6, -RZ, |R14| ;  /* 0x00000000ff067229 */ /* 0x005fd6000000050e */
[----:B-----5:R-:W-:Y:S05]  /*ed40*/  CALL.REL.NOINC `($_Z9addKernelP9basic_run$__internal_accurate_pow) ;  /* 0x00000b28007c7944 */ /* 0x020fea0003c00000 */
[----:B------:R-:W-:Y:S05]  /*ed50*/  BSYNC.RECONVERGENT B0 ;  /* 0x0000000000007941 */ /* 0x000fea0003800200 */
.L_x_198:
        /* <DEDUP_REMOVED lines=15> */
.L_x_201:
[----:B------:R-:W-:-:S11]  /*ee50*/  DADD R4, R14, 2 ;  /* 0x400000000e047429 */ /* 0x000fd60000000000 */
.L_x_200:
[----:B------:R-:W-:Y:S05]  /*ee60*/  BSYNC.RECONVERGENT B0 ;  /* 0x0000000000007941 */ /* 0x000fea0003800200 */
.L_x_199:
        /* <DEDUP_REMOVED lines=24> */
.L_x_203:
[----:B------:R-:W-:Y:S05]  /*eff0*/  BSYNC.RECONVERGENT B1 ;  /* 0x0000000000017941 */ /* 0x000fea0003800200 */
.L_x_202:
        /* <DEDUP_REMOVED lines=9> */
.L_x_204:
        /* <DEDUP_REMOVED lines=15> */
.L_x_207:
[----:B------:R-:W-:-:S11]  /*f180*/  DADD R4, R14, 2 ;  /* 0x400000000e047429 */ /* 0x000fd60000000000 */
.L_x_206:
[----:B------:R-:W-:Y:S05]  /*f190*/  BSYNC.RECONVERGENT B0 ;  /* 0x0000000000007941 */ /* 0x000fea0003800200 */
.L_x_205:
        /* <DEDUP_REMOVED lines=24> */
.L_x_209:
[----:B------:R-:W-:Y:S05]  /*f320*/  BSYNC.RECONVERGENT B1 ;  /* 0x0000000000017941 */ /* 0x000fea0003800200 */
.L_x_208:
        /* <DEDUP_REMOVED lines=9> */
.L_x_210:
        /* <DEDUP_REMOVED lines=15> */
.L_x_213:
[----:B------:R-:W-:-:S11]  /*f4b0*/  DADD R4, R14, 2 ;  /* 0x400000000e047429 */ /* 0x000fd60000000000 */
.L_x_212:
[----:B------:R-:W-:Y:S05]  /*f4c0*/  BSYNC.RECONVERGENT B0 ;  /* 0x0000000000007941 */ /* 0x000fea0003800200 */
.L_x_211:
        /* <DEDUP_REMOVED lines=24> */
.L_x_215:
[----:B------:R-:W-:Y:S05]  /*f650*/  BSYNC.RECONVERGENT B1 ;  /* 0x0000000000017941 */ /* 0x000fea0003800200 */
.L_x_214:
[----:B------:R1:W-:Y:S01]  /*f660*/  STG.E.64 desc[UR8][R2.64+0x6d918], R4 ;  /* 0x06d9180402007986 */ /* 0x0003e2000c101b08 */
[----:B------:R-:W-:Y:S05]  /*f670*/  @P0 BRA `(.L_x_216) ;  /* 0xfffffff000c80947 */ /* 0x000fea000383ffff */
[----:B------:R-:W-:Y:S01]  /*f680*/  UMOV UR5, URZ ;  /* 0x000000ff00057c82 */ /* 0x000fe20008000000 */
[----:B------:R-:W-:-:S05]  /*f690*/  UMOV UR6, URZ ;  /* 0x000000ff00067c82 */ /* 0x000fca0008000000 */
.L_x_217:
        /* <DEDUP_REMOVED lines=107> */
[----:B0-----:R0:W5:Y:S01]  /*fd50*/  LDG.E.64 R12, desc[UR8][R8.64+0x2f290] ;  /* 0x02f29008080c7981 */ /* 0x001162000c1e1b00 */
[----:B------:R-:W-:-:S07]  /*fd60*/  IMAD.MOV.U32 R10, RZ, RZ, RZ ;  /* 0x000000ffff0a7224 */ /* 0x000fce00078e00ff */
.L_x_229:
[----:B-1----:R-:W-:-:S05]  /*fd70*/  IMAD.WIDE.U32 R2, R10, 0x8, R8 ;  /* 0x000000080a027825 */ /* 0x002fca00078e0008 */
[----:B------:R-:W2:Y:S04]  /*fd80*/  LDG.E.64 R16, desc[UR8][R2.64+0x56200] ;  /* 0x0562000802107981 */ /* 0x000ea8000c1e1b00 */
[----:B-----5:R1:W5:Y:S01]  /*fd90*/  LDG.E.64 R14, desc[UR8][R2.64+0x52380] ;  /* 0x05238008020e7981 */ /* 0x020362000c1e1b00 */
[----:B------:R-:W-:Y:S01]  /*fda0*/  VIADD R10, R10, 0x2 ;  /* 0x000000020a0a7836 */ /* 0x000fe20000000000 */
[----:B------:R-:W-:Y:S01]  /*fdb0*/  BSSY.RECONVERGENT B0, `(.L_x_218) ;  /* 0x0000006000007945 */ /* 0x000fe20003800200 */
[----:B------:R-:W-:Y:S01]  /*fdc0*/  IMAD.MOV.U32 R5, RZ, RZ, 0x40000000 ;  /* 0x40000000ff057424 */ /* 0x000fe200078e00ff */
[----:B------:R-:W-:Y:S02]  /*fdd0*/  MOV R0, 0xfe10 ;  /* 0x0000fe1000007802 */ /* 0x000fe40000000f00 */
[----:B------:R-:W-:Y:S01]  /*fde0*/  ISETP.NE.AND P0, PT, R10, 0x32, PT ;  /* 0x000000320a00780c */ /* 0x000fe20003f05270 */
[----:B-12---:R-:W-:-:S12]  /*fdf0*/  DADD R6, -RZ, |R16| ;  /* 0x00000000ff067229 */ /* 0x006fd80000000510 */
[----:B0----5:R-:W-:Y:S05]  /*fe00*/  CALL.REL.NOINC `($_Z9addKernelP9basic_run$__internal_accurate_pow) ;  /* 0x00000b18004c7944 */ /* 0x021fea0003c00000 */
[----:B------:R-:W-:Y:S05]  /*fe10*/  BSYNC.RECONVERGENT B0 ;  /* 0x0000000000007941 */ /* 0x000fea0003800200 */
.L_x_218:
[C---:B------:R-:W-:Y:S01]  /*fe20*/  DADD R6, R16.reuse, 2 ;  /* 0x4000000010067429 */ /* 0x040fe20000000000 */
[----:B------:R-:W-:Y:S01]  /*fe30*/  BSSY.RECONVERGENT B0, `(.L_x_219) ;  /* 0x000000f000007945 */ /* 0x000fe20003800200 */
[C---:B------:R-:W-:Y:S02]  /*fe40*/  DSETP.NEU.AND P1, PT, R16.reuse, RZ, PT ;  /* 0x000000ff1000722a */ /* 0x040fe40003f2d000 */
[----:B------:R-:W-:-:S04]  /*fe50*/  DSETP.NEU.AND P3, PT, R16, 1, PT ;  /* 0x3ff000001000742a */ /* 0x000fc80003f6d000 */
[----:B------:R-:W-:Y:S02]  /*fe60*/  FSEL R4, R4, RZ, P1 ;  /* 0x000000ff04047208 */ /* 0x000fe40000800000 */
[----:B------:R-:W-:Y:S02]  /*fe70*/  LOP3.LUT R6, R7, 0x7ff00000, RZ, 0xc0, !PT ;  /* 0x7ff0000007067812 */ /* 0x000fe400078ec0ff */
[----:B------:R-:W-:Y:S02]  /*fe80*/  FSEL R5, R5, RZ, P1 ;  /* 0x000000ff05057208 */ /* 0x000fe40000800000 */
[----:B------:R-:W-:Y:S01]  /*fe90*/  ISETP.NE.AND P2, PT, R6, 0x7ff00000, PT ;  /* 0x7ff000000600780c */ /* 0x000fe20003f45270 */
[----:B------:R-:W-:-:S12]  /*fea0*/  DADD R6, R12, -R16 ;  /* 0x000000000c067229 */ /* 0x000fd80000000810 */
[----:B------:R-:W-:Y:S05]  /*feb0*/  @P2 BRA `(.L_x_220) ;  /* 0x0000000000182947 */ /* 0x000fea0003800000 */
[----:B------:R-:W-:-:S14]  /*fec0*/  DSETP.NAN.AND P1, PT, R16, R16, PT ;  /* 0x000000101000722a */ /* 0x000fdc0003f28000 */
[----:B------:R-:W-:Y:S01]  /*fed0*/  @P1 DADD R4, R16, 2 ;  /* 0x4000000010041429 */ /* 0x000fe20000000000 */
[----:B------:R-:W-:Y:S10]  /*fee0*/  @P1 BRA `(.L_x_220) ;  /* 0x00000000000c1947 */ /* 0x000ff40003800000 */
[----:B------:R-:W-:-:S14]  /*fef0*/  DSETP.NEU.AND P1, PT, |R16|, +INF , PT ;  /* 0x7ff000001000742a */ /* 0x000fdc0003f2d200 */
[----:B------:R-:W-:Y:S01]  /*ff00*/  @!P1 MOV R4, 0x0 ;  /* 0x0000000000049802 */ /* 0x000fe20000000f00 */
[----:B------:R-:W-:-:S07]  /*ff10*/  @!P1 IMAD.MOV.U32 R5, RZ, RZ, 0x7ff00000 ;  /* 0x7ff00000ff059424 */ /* 0x000fce00078e00ff */
.L_x_220:
[----:B------:R-:W-:Y:S05]  /*ff20*/  BSYNC.RECONVERGENT B0 ;  /* 0x0000000000007941 */ /* 0x000fea0003800200 */
.L_x_219:
[----:B------:R-:W-:Y:S01]  /*ff30*/  FSEL R4, R4, RZ, P3 ;  /* 0x000000ff04047208 */ /* 0x000fe20001800000 */
[----:B------:R-:W-:Y:S01]  /*ff40*/  UMOV UR10, 0x9999999a ;  /* 0x9999999a000a7882 */ /* 0x000fe20000000000 */
[----:B------:R-:W-:Y:S01]  /*ff50*/  FSEL R5, R5, 1.875, P3 ;  /* 0x3ff0000005057808 */ /* 0x000fe20001800000 */
[----:B------:R-:W-:Y:S01]  /*ff60*/  UMOV UR11, 0x3fb99999 ;  /* 0x3fb99999000b7882 */ /* 0x000fe20000000000 */
[----:B------:R-:W-:Y:S01]  /*ff70*/  FSETP.GEU.AND P2, PT, |R15|, 6.5827683646048100446e-37, PT ;  /* 0x036000000f00780b */ /* 0x000fe20003f4e200 */
[----:B------:R-:W-:Y:S03]  /*ff80*/  BSSY.RECONVERGENT B1, `(.L_x_221) ;  /* 0x0000015000017945 */ /* 0x000fe60003800200 */
[----:B------:R-:W-:Y:S01]  /*ff90*/  DFMA R20, R6, UR10, R4 ;  /* 0x0000000a06147c2b */ /* 0x000fe20008000004 */
        /* <DEDUP_REMOVED lines=19> */
.L_x_222:
[----:B------:R-:W-:Y:S05]  /*100d0*/  BSYNC.RECONVERGENT B1 ;  /* 0x0000000000017941 */ /* 0x000fea0003800200 */
.L_x_221:
        /* <DEDUP_REMOVED lines=9> */
.L_x_223:
        /* <DEDUP_REMOVED lines=15> */
.L_x_226:
[----:B------:R-:W-:-:S11]  /*10260*/  DADD R4, R16, 2 ;  /* 0x4000000010047429 */ /* 0x000fd60000000000 */
.L_x_225:
[----:B------:R-:W-:Y:S05]  /*10270*/  BSYNC.RECONVERGENT B0 ;  /* 0x0000000000007941 */ /* 0x000fea0003800200 */
.L_x_224:
[----:B------:R-:W-:Y:S01]  /*10280*/  DSETP.NEU.AND P1, PT, R16, 1, PT ;  /* 0x3ff000001000742a */ /* 0x000fe20003f2d000 */
[----:B------:R-:W-:Y:S01]  /*10290*/  UMOV UR10, 0x9999999a ;  /* 0x9999999a000a7882 */ /* 0x000fe20000000000 */
[----:B------:R-:W-:Y:S01]  /*102a0*/  DADD R16, R12, -R16 ;  /* 0x000000000c107229 */ /* 0x000fe20000000810 */
[----:B------:R-:W-:Y:S01]  /*102b0*/  UMOV UR11, 0x3fb99999 ;  /* 0x3fb99999000b7882 */ /* 0x000fe20000000000 */
[----:B------:R-:W-:Y:S01]  /*102c0*/  FSETP.GEU.AND P2, PT, |R15|, 6.5827683646048100446e-37, PT ;  /* 0x036000000f00780b */ /* 0x000fe20003f4e200 */
[----:B------:R-:W-:Y:S01]  /*102d0*/  BSSY.RECONVERGENT B1, `(.L_x_227) ;  /* 0x0000017000017945 */ /* 0x000fe20003800200 */
[----:B------:R-:W-:Y:S02]  /*102e0*/  FSEL R4, R4, RZ, P1 ;  /* 0x000000ff04047208 */ /* 0x000fe40000800000 */
[----:B------:R-:W-:-:S06]  /*102f0*/  FSEL R5, R5, 1.875, P1 ;  /* 0x3ff0000005057808 */ /* 0x000fcc0000800000 */
[----:B------:R-:W-:Y:S01]  /*10300*/  DFMA R20, R16, UR10, R4 ;  /* 0x0000000a10147c2b */ /* 0x000fe20008000004 */
[----:B------:R-:W-:-:S05]  /*10310*/  MOV R4, 0x1 ;  /* 0x0000000100047802 */ /* 0x000fca0000000f00 */
        /* <DEDUP_REMOVED lines=18> */
.L_x_228:
[----:B------:R-:W-:Y:S05]  /*10440*/  BSYNC.RECONVERGENT B1 ;  /* 0x0000000000017941 */ /* 0x000fea0003800200 */
.L_x_227:
[----:B------:R1:W-:Y:S01]  /*10450*/  STG.E.64 desc[UR8][R2.64+0x71788], R4 ;  /* 0x0717880402007986 */ /* 0x0003e2000c101b08 */
[----:B------:R-:W-:Y:S05]  /*10460*/  @P0 BRA `(.L_x_229) ;  /* 0xfffffff800400947 */ /* 0x000fea000383ffff */
[----:B------:R-:W-:Y:S01]  /*10470*/  UMOV UR5, URZ ;  /* 0x000000ff00057c82 */ /* 0x000fe20008000000 */
[----:B------:R-:W-:-:S05]  /*10480*/  UMOV UR6, URZ ;  /* 0x000000ff00067c82 */ /* 0x000fca0008000000 */
.L_x_230:
        /* <DEDUP_REMOVED lines=107> */
[----:B------:R-:W-:-:S07]  /*10b40*/  HFMA2 R10, -RZ, RZ, 0, 0 ;  /* 0x00000000ff0a7431 */ /* 0x000fce00000001ff */
.L_x_254:
[----:B01----:R-:W-:-:S05]  /*10b50*/  IMAD.WIDE.U32 R2, R10, 0x8, R8 ;  /* 0x000000080a027825 */ /* 0x003fca00078e0008 */
[----:B------:R-:W2:Y:S01]  /*10b60*/  LDG.E.64 R12, desc[UR8][R2.64+0x56200] ;  /* 0x05620008020c7981 */ /* 0x000ea2000c1e1b00 */
[----:B------:R-:W-:Y:S01]  /*10b70*/  VIADD R10, R10, 0x4 ;  /* 0x000000040a0a7836 */ /* 0x000fe20000000000 */
[----:B------:R-:W-:Y:S01]  /*10b80*/  BSSY.RECONVERGENT B0, `(.L_x_231) ;  /* 0x0000006000007945 */ /* 0x000fe20003800200 */
[----:B------:R-:W-:Y:S01]  /*10b90*/  IMAD.MOV.U32 R5, RZ, RZ, 0x40000000 ;  /* 0x40000000ff057424 */ /* 0x000fe200078e00ff */
[----:B------:R-:W-:Y:S02]  /*10ba0*/  MOV R0, 0x10be0 ;  /* 0x00010be000007802 */ /* 0x000fe40000000f00 */
[----:B------:R-:W-:Y:S01]  /*10bb0*/  ISETP.NE.AND P0, PT, R10, 0x7d0, PT ;  /* 0x000007d00a00780c */ /* 0x000fe20003f05270 */
[----:B--2---:R-:W-:-:S12]  /*10bc0*/  DADD R6, -RZ, |R12| ;  /* 0x00000000ff067229 */ /* 0x004fd8000000050c */
[----:B------:R-:W-:Y:S05]  /*10bd0*/  CALL.REL.NOINC `($_Z9addKernelP9basic_run$__internal_accurate_pow) ;  /* 0x00000b0800d87944 */ /* 0x000fea0003c00000 */
[----:B------:R-:W-:Y:S05]  /*10be0*/  BSYNC.RECONVERGENT B0 ;  /* 0x0000000000007941 */ /* 0x000fea0003800200 */
.L_x_231:
[----:B------:R0:W5:Y:S01]  /*10bf0*/  LDG.E.64 R14, desc[UR8][R2.64+0x71780] ;  /* 0x07178008020e7981 */ /* 0x000162000c1e1b00 */
[C---:B------:R-:W-:Y:S01]  /*10c00*/  DADD R6, R12.reuse, 2 ;  /* 0x400000000c067429 */ /* 0x040fe20000000000 */
[----:B------:R-:W-:Y:S01]  /*10c10*/  BSSY.RECONVERGENT B0, `(.L_x_232) ;  /* 0x000000d000007945 */ /* 0x000fe20003800200 */
[----:B------:R-:W-:-:S06]  /*10c20*/  DSETP.NEU.AND P1, PT, R12, RZ, PT ;  /* 0x000000ff0c00722a */ /* 0x000fcc0003f2d000 */
[----:B------:R-:W-:Y:S02]  /*10c30*/  FSEL R4, R4, RZ, P1 ;  /* 0x000000ff04047208 */ /* 0x000fe40000800000 */
[----:B------:R-:W-:Y:S02]  /*10c40*/  LOP3.LUT R6, R7, 0x7ff00000, RZ, 0xc0, !PT ;  /* 0x7ff0000007067812 */ /* 0x000fe400078ec0ff */
[----:B------:R-:W-:Y:S02]  /*10c50*/  FSEL R5, R5, RZ, P1 ;  /* 0x000000ff05057208 */ /* 0x000fe40000800000 */
[----:B------:R-:W-:-:S13]  /*10c60*/  ISETP.NE.AND P2, PT, R6, 0x7ff00000, PT ;  /* 0x7ff000000600780c */ /* 0x000fda0003f45270 */
[----:B0-----:R-:W-:Y:S05]  /*10c70*/  @P2 BRA `(.L_x_233) ;  /* 0x0000000000182947 */ /* 0x001fea0003800000 */
[----:B------:R-:W-:-:S14]  /*10c80*/  DSETP.NAN.AND P1, PT, R12, R12, PT ;  /* 0x0000000c0c00722a */ /* 0x000fdc0003f28000 */
[----:B------:R-:W-:Y:S01]  /*10c90*/  @P1 DADD R4, R12, 2 ;  /* 0x400000000c041429 */ /* 0x000fe20000000000 */
[----:B------:R-:W-:Y:S10]  /*10ca0*/  @P1 BRA `(.L_x_233) ;  /* 0x00000000000c1947 */ /* 0x000ff40003800000 */
[----:B------:R-:W-:-:S14]  /*10cb0*/  DSETP.NEU.AND P1, PT, |R12|, +INF , PT ;  /* 0x7ff000000c00742a */ /* 0x000fdc0003f2d200 */
[----:B------:R-:W-:Y:S02]  /*10cc0*/  @!P1 IMAD.MOV.U32 R4, RZ, RZ, 0x0 ;  /* 0x00000000ff049424 */ /* 0x000fe400078e00ff */
[----:B------:R-:W-:-:S07]  /*10cd0*/  @!P1 IMAD.MOV.U32 R5, RZ, RZ, 0x7ff00000 ;  /* 0x7ff00000ff059424 */ /* 0x000fce00078e00ff */
.L_x_233:
[----:B------:R-:W-:Y:S05]  /*10ce0*/  BSYNC.RECONVERGENT B0 ;  /* 0x0000000000007941 */ /* 0x000fea0003800200 */
.L_x_232:
[----:B------:R-:W-:Y:S01]  /*10cf0*/  UMOV UR10, 0x54442d18 ;  /* 0x54442d18000a7882 */ /* 0x000fe20000000000 */
[----:B------:R-:W-:Y:S01]  /*10d00*/  UMOV UR11, 0x402921fb ;  /* 0x402921fb000b7882 */ /* 0x000fe20000000000 */
[C---:B------:R-:W-:Y:S01]  /*10d10*/  DSETP.NEU.AND P1, PT, R12.reuse, 1, PT ;  /* 0x3ff000000c00742a */ /* 0x040fe20003f2d000 */
[----:B------:R-:W-:Y:S01]  /*10d20*/  BSSY.RECONVERGENT B1, `(.L_x_234) ;  /* 0x000001a000017945 */ /* 0x000fe20003800200 */
[----:B------:R-:W-:-:S04]  /*10d30*/  DMUL R6, R12, UR10 ;  /* 0x0000000a0c067c28 */ /* 0x000fc80008000000 */
[----:B------:R-:W-:Y:S02]  /*10d40*/  FSEL R4, R4, RZ, P1 ;  /* 0x000000ff04047208 */ /* 0x000fe40000800000 */
[----:B------:R-:W-:Y:S02]  /*10d50*/  FSEL R5, R5, 1.875, P1 ;  /* 0x3ff0000005057808 */ /* 0x000fe40000800000 */
[----:B------:R-:W-:-:S04]  /*10d60*/  DMUL R6, R12, R6 ;  /* 0x000000060c067228 */ /* 0x000fc80000000000 */
[----:B-----5:R-:W-:-:S04]  /*10d70*/  DMUL R28, R14, R4 ;  /* 0x000000040e1c7228 */ /* 0x020fc80000000000 */
[----:B------:R-:W-:Y:S01]  /*10d80*/  DMUL R20, R18, R6 ;  /* 0x0000000612147228 */ /* 0x000fe20000000000 */
[----:B------:R-:W-:Y:S02]  /*10d90*/  MOV R6, 0x1 ;  /* 0x0000000100067802 */ /* 0x000fe40000000f00 */
[----:B------:R0:W-:Y:S03]  /*10da0*/  STG.E.64 desc[UR8][R2.64+0x75600], R28 ;  /* 0x0756001c02007986 */ /* 0x0001e6000c101b08 */
[----:B------:R-:W1:Y:S01]  /*10db0*/  MUFU.RCP64H R7, R21 ;  /* 0x0000001500077308 */ /* 0x000e620000001800 */
        /* <DEDUP_REMOVED lines=16> */
.L_x_235:
[----:B------:R-:W-:Y:S05]  /*10ec0*/  BSYNC.RECONVERGENT B1 ;  /* 0x0000000000017941 */ /* 0x000fea0003800200 */
.L_x_234:
[----:B------:R-:W2:Y:S01]  /*10ed0*/  LDG.E.64 R12, desc[UR8][R2.64+0x56208] ;  /* 0x05620808020c7981 */ /* 0x000ea2000c1e1b00 */
[----:B------:R-:W-:Y:S01]  /*10ee0*/  BSSY.RECONVERGENT B0, `(.L_x_236) ;  /* 0x0000006000007945 */ /* 0x000fe20003800200 */
[----:B------:R-:W-:Y:S02]  /*10ef0*/  MOV R0, 0x10f40 ;  /* 0x00010f4000007802 */ /* 0x000fe40000000f00 */
[----:B------:R0:W-:Y:S02]  /*10f00*/  STG.E.64 desc[UR8][R2.64+0x79480], R4 ;  /* 0x0794800402007986 */ /* 0x0001e4000c101b08 */
[----:B0-----:R-:W-:Y:S01]  /*10f10*/  IMAD.MOV.U32 R5, RZ, RZ, 0x40000000 ;  /* 0x40000000ff057424 */ /* 0x001fe200078e00ff */
[----:B--2---:R-:W-:-:S11]  /*10f20*/  DADD R6, -RZ, |R12| ;  /* 0x00000000ff067229 */ /* 0x004fd6000000050c */
[----:B------:R-:W-:Y:S05]  /*10f30*/  CALL.REL.NOINC `($_Z9addKernelP9basic_run$__internal_accurate_pow) ;  /* 0x00000b0800007944 */ /* 0x000fea0003c00000 */
[----:B------:R-:W-:Y:S05]  /*10f40*/  BSYNC.RECONVERGENT B0 ;  /* 0x0000000000007941 */ /* 0x000fea0003800200 */
.L_x_236:
        /* <DEDUP_REMOVED lines=15> */
.L_x_239:
[----:B------:R-:W-:-:S11]  /*11040*/  DADD R4, R12, 2 ;  /* 0x400000000c047429 */ /* 0x000fd60000000000 */
.L_x_238:
[----:B------:R-:W-:Y:S05]  /*11050*/  BSYNC.RECONVERGENT B0 ;  /* 0x0000000000007941 */ /* 0x000fea0003800200 */
.L_x_237:
[----:B------:R-:W2:Y:S01]  /*11060*/  LDG.E.64 R6, desc[UR8][R2.64+0x71788] ;  /* 0x0717880802067981 */ /* 0x000ea2000c1e1b00 */
[----:B------:R-:W-:Y:S01]  /*11070*/  UMOV UR10, 0x54442d18 ;  /* 0x54442d18000a7882 */ /* 0x000fe20000000000 */
[----:B------:R-:W-:Y:S01]  /*11080*/  UMOV UR11, 0x402921fb ;  /* 0x402921fb000b7882 */ /* 0x000fe20000000000 */
[C---:B------:R-:W-:Y:S01]  /*11090*/  DSETP.NEU.AND P1, PT, R12.reuse, 1, PT ;  /* 0x3ff000000c00742a */ /* 0x040fe20003f2d000 */
[----:B------:R-:W-:Y:S01]  /*110a0*/  BSSY.RECONVERGENT B1, `(.L_x_240) ;  /* 0x000001a000017945 */ /* 0x000fe20003800200 */
[----:B------:R-:W-:-:S04]  /*110b0*/  DMUL R14, R12, UR10 ;  /* 0x0000000a0c0e7c28 */ /* 0x000fc80008000000 */
[----:B------:R-:W-:Y:S02]  /*110c0*/  FSEL R4, R4, RZ, P1 ;  /* 0x000000ff04047208 */ /* 0x000fe40000800000 */
[----:B------:R-:W-:Y:S02]  /*110d0*/  FSEL R5, R5, 1.875, P1 ;  /* 0x3ff0000005057808 */ /* 0x000fe40000800000 */
[----:B------:R-:W-:-:S08]  /*110e0*/  DMUL R14, R12, R14 ;  /* 0x0000000e0c0e7228 */ /* 0x000fd00000000000 */
[----:B------:R-:W-:Y:S01]  /*110f0*/  DMUL R20, R18, R14 ;  /* 0x0000000e12147228 */ /* 0x000fe20000000000 */
[----:B------:R-:W-:-:S05]  /*11100*/  IMAD.MOV.U32 R14, RZ, RZ, 0x1 ;  /* 0x00000001ff0e7424 */ /* 0x000fca00078e00ff */
[----:B------:R-:W0:Y:S02]  /*11110*/  MUFU.RCP64H R15, R21 ;  /* 0x00000015000f7308 */ /* 0x000e240000001800 */
[----:B0-----:R-:W-:-:S08]  /*11120*/  DFMA R16, -R20, R14, 1 ;  /* 0x3ff000001410742b */ /* 0x001fd0000000010e */
[----:B------:R-:W-:-:S08]  /*11130*/  DFMA R16, R16, R16, R16 ;  /* 0x000000101010722b */ /* 0x000fd00000000010 */
[----:B------:R-:W-:-:S08]  /*11140*/  DFMA R16, R14, R16, R14 ;  /* 0x000000100e10722b */ /* 0x000fd0000000000e */
[----:B------:R-:W-:-:S08]  /*11150*/  DFMA R12, -R20, R16, 1 ;  /* 0x3ff00000140c742b */ /* 0x000fd00000000110 */
[----:B------:R-:W-:Y:S02]  /*11160*/  DFMA R12, R16, R12, R16 ;  /* 0x0000000c100c722b */ /* 0x000fe40000000010 */
[----:B--2---:R-:W-:-:S07]  /*11170*/  DMUL R28, R6, R4 ;  /* 0x00000004061c7228 */ /* 0x004fce0000000000 */
[----:B------:R0:W-:Y:S01]  /*11180*/  STG.E.64 desc[UR8][R2.64+0x75608], R28 ;  /* 0x0756081c02007986 */ /* 0x0001e2000c101b08 */
[----:B------:R-:W-:Y:S02]  /*11190*/  DMUL R4, R28, R12 ;  /* 0x0000000c1c047228 */ /* 0x000fe40000000000 */
[----:B------:R-:W-:-:S06]  /*111a0*/  FSETP.GEU.AND P2, PT, |R29|, 6.5827683646048100446e-37, PT ;  /* 0x036000001d00780b */ /* 0x000fcc0003f4e200 */
        /* <DEDUP_REMOVED lines=9> */
.L_x_241:
[----:B------:R-:W-:Y:S05]  /*11240*/  BSYNC.RECONVERGENT B1 ;  /* 0x0000000000017941 */ /* 0x000fea0003800200 */
.L_x_240:
        /* <DEDUP_REMOVED lines=8> */
.L_x_242:
        /* <DEDUP_REMOVED lines=15> */
.L_x_245:
[----:B------:R-:W-:-:S11]  /*113c0*/  DADD R4, R12, 2 ;  /* 0x400000000c047429 */ /* 0x000fd60000000000 */
.L_x_244:
[----:B------:R-:W-:Y:S05]  /*113d0*/  BSYNC.RECONVERGENT B0 ;  /* 0x0000000000007941 */ /* 0x000fea0003800200 */
.L_x_243:
        /* <DEDUP_REMOVED lines=30> */
.L_x_247:
[----:B------:R-:W-:Y:S05]  /*115c0*/  BSYNC.RECONVERGENT B1 ;  /* 0x0000000000017941 */ /* 0x000fea0003800200 */
.L_x_246:
[----:B------:R-:W2:Y:S01]  /*115d0*/  LDG.E.64 R12, desc[UR8][R2.64+0x56218] ;  /* 0x05621808020c7981 */ /* 0x000ea2000c1e1b00 */
[----:B------:R-:W-:Y:S01]  /*115e0*/  BSSY.RECONVERGENT B0, `(.L_x_248) ;  /* 0x0000006000007945 */ /* 0x000fe20003800200 */
[----:B------:R-:W-:Y:S02]  /*115f0*/  MOV R0, 0x11640 ;  /* 0x0001164000007802 */ /* 0x000fe40000000f00 */
[----:B------:R0:W-:Y:S02]  /*11600*/  STG.E.64 desc[UR8][R2.64+0x79490], R4 ;  /* 0x0794900402007986 */ /* 0x0001e4000c101b08 */
[----:B0-----:R-:W-:Y:S01]  /*11610*/  MOV R5, 0x40000000 ;  /* 0x4000000000057802 */ /* 0x001fe20000000f00 */
[----:B--2---:R-:W-:-:S11]  /*11620*/  DADD R6, -RZ, |R12| ;  /* 0x00000000ff067229 */ /* 0x004fd6000000050c */
[----:B------:R-:W-:Y:S05]  /*11630*/  CALL.REL.NOINC `($_Z9addKernelP9basic_run$__internal_accurate_pow) ;  /* 0x00000b0000407944 */ /* 0x000fea0003c00000 */
[----:B------:R-:W-:Y:S05]  /*11640*/  BSYNC.RECONVERGENT B0 ;  /* 0x0000000000007941 */ /* 0x000fea0003800200 */
.L_x_248:
        /* <DEDUP_REMOVED lines=15> */
.L_x_251:
[----:B------:R-:W-:-:S11]  /*11740*/  DADD R4, R12, 2 ;  /* 0x400000000c047429 */ /* 0x000fd60000000000 */
.L_x_250:
[----:B------:R-:W-:Y:S05]  /*11750*/  BSYNC.RECONVERGENT B0 ;  /* 0x0000000000007941 */ /* 0x000fea0003800200 */
.L_x_249:
        /* <DEDUP_REMOVED lines=30> */
.L_x_253:
[----:B------:R-:W-:Y:S05]  /*11940*/  BSYNC.RECONVERGENT B1 ;  /* 0x0000000000017941 */ /* 0x000fea0003800200 */
.L_x_252:
[----:B------:R1:W-:Y:S01]  /*11950*/  STG.E.64 desc[UR8][R2.64+0x79498], R4 ;  /* 0x0794980402007986 */ /* 0x0003e2000c101b08 */
[----:B------:R-:W-:Y:S05]  /*11960*/  @P0 BRA `(.L_x_254) ;  /* 0xfffffff000780947 */ /* 0x000fea000383ffff */
[----:B------:R-:W-:Y:S01]  /*11970*/  UMOV UR5, URZ ;  /* 0x000000ff00057c82 */ /* 0x000fe20008000000 */
[----:B------:R-:W-:-:S05]  /*11980*/  UMOV UR6, URZ ;  /* 0x000000ff00067c82 */ /* 0x000fca0008000000 */
.L_x_255:
        /* <DEDUP_REMOVED lines=109> */
.L_x_256:
        /* <DEDUP_REMOVED lines=109> */
.L_x_257:
        /* <DEDUP_REMOVED lines=126> */
[----:B------:R-:W-:Y:S02]  /*12f10*/  MOV R5, 0x409f4000 ;  /* 0x409f400000057802 */ /* 0x000fe40000000f00 */
[----:B------:R-:W-:-:S07]  /*12f20*/  MOV R0, 0x12f40 ;  /* 0x00012f4000007802 */ /* 0x000fce0000000f00 */
[----:B------:R-:W-:Y:S05]  /*12f30*/  CALL.REL.NOINC `($__internal_1_$__cuda_sm20_div_rn_f64_full) ;  /* 0x00000adc00c87944 */ /* 0x000fea0003c00000 */
[----:B------:R-:W-:Y:S02]  /*12f40*/  IMAD.MOV.U32 R2, RZ, RZ, R4 ;  /* 0x000000ffff027224 */ /* 0x000fe400078e0004 */
[----:B------:R-:W-:-:S07]  /*12f50*/  IMAD.MOV.U32 R3, RZ, RZ, R5 ;  /* 0x000000ffff037224 */ /* 0x000fce00078e0005 */
.L_x_259:
[----:B------:R-:W-:Y:S05]  /*12f60*/  BSYNC.RECONVERGENT B1 ;  /* 0x0000000000017941 */ /* 0x000fea0003800200 */
.L_x_258:
[----:B------:R-:W-:-:S07]  /*12f70*/  IMAD.MOV.U32 R17, RZ, RZ, RZ ;  /* 0x000000ffff117224 */ /* 0x000fce00078e00ff */
.L_x_308:
[----:B------:R-:W-:-:S05]  /*12f80*/  IMAD.WIDE.U32 R18, R17, 0x8, R8 ;  /* 0x0000000811127825 */ /* 0x000fca00078e0008 */
[----:B------:R0:W5:Y:S01]  /*12f90*/  LDG.E.64 R14, desc[UR8][R18.64+0x56200] ;  /* 0x05620008120e7981 */ /* 0x000162000c1e1b00 */
[----:B------:R-:W-:Y:S01]  /*12fa0*/  IMAD.MOV R10, RZ, RZ, -R17 ;  /* 0x000000ffff0a7224 */ /* 0x000fe200078e0a11 */
[----:B------:R-:W-:Y:S02]  /*12fb0*/  MOV R16, R17 ;  /* 0x0000001100107202 */ /* 0x000fe40000000f00 */
[----:B------:R-:W-:Y:S02]  /*12fc0*/  CS2R R12, SRZ ;  /* 0x00000000000c7805 */ /* 0x000fe4000001ff00 */
        /* <DEDUP_REMOVED lines=12> */
.L_x_261:
        /* <DEDUP_REMOVED lines=15> */
.L_x_264:
[----:B------:R-:W-:-:S11]  /*13180*/  DADD R4, R14, 2 ;  /* 0x400000000e047429 */ /* 0x000fd60000000000 */
.L_x_263:
[----:B------:R-:W-:Y:S05]  /*13190*/  BSYNC.RECONVERGENT B0 ;  /* 0x0000000000007941 */ /* 0x000fea0003800200 */
.L_x_262:
        /* <DEDUP_REMOVED lines=24> */
.L_x_266:
[----:B------:R-:W-:Y:S05]  /*13320*/  BSYNC.RECONVERGENT B1 ;  /* 0x0000000000017941 */ /* 0x000fea0003800200 */
.L_x_265:
        /* <DEDUP_REMOVED lines=11> */
[----:B------:R-:W-:-:S10]  /*133e0*/  MOV R5, 0x40000000 ;  /* 0x4000000000057802 */ /* 0x000fd40000000f00 */
[----:B------:R-:W-:Y:S05]  /*133f0*/  CALL.REL.NOINC `($_Z9addKernelP9basic_run$__internal_accurate_pow) ;  /* 0x00000ae000d07944 */ /* 0x000fea0003c00000 */
[----:B------:R-:W-:Y:S05]  /*13400*/  BSYNC.RECONVERGENT B0 ;  /* 0x0000000000007941 */ /* 0x000fea0003800200 */
.L_x_267:
        /* <DEDUP_REMOVED lines=15> */
.L_x_270:
[----:B------:R-:W-:-:S11]  /*13500*/  DADD R4, R14, 2 ;  /* 0x400000000e047429 */ /* 0x000fd60000000000 */
.L_x_269:
[----:B------:R-:W-:Y:S05]  /*13510*/  BSYNC.RECONVERGENT B0 ;  /* 0x0000000000007941 */ /* 0x000fea0003800200 */
.L_x_268:
        /* <DEDUP_REMOVED lines=24> */
.L_x_272:
[----:B------:R-:W-:Y:S05]  /*136a0*/  BSYNC.RECONVERGENT B1 ;  /* 0x0000000000017941 */ /* 0x000fea0003800200 */
.L_x_271:
[----:B------:R-:W-:Y:S01]  /*136b0*/  ISETP.NE.AND P0, PT, R10, 0x2, PT ;  /* 0x000000020a00780c */ /* 0x000fe20003f05270 */
[----:B------:R-:W-:Y:S01]  /*136c0*/  DFMA R12, R4, R2, R12 ;  /* 0x00000002040c722b */ /* 0x000fe2000000000c */
        /* <DEDUP_REMOVED lines=12> */
.L_x_273:
        /* <DEDUP_REMOVED lines=15> */
.L_x_276:
[----:B------:R-:W-:-:S11]  /*13880*/  DADD R4, R14, 2 ;  /* 0x400000000e047429 */ /* 0x000fd60000000000 */
.L_x_275:
[----:B------:R-:W-:Y:S05]  /*13890*/  BSYNC.RECONVERGENT B0 ;  /* 0x0000000000007941 */ /* 0x000fea0003800200 */
.L_x_274:
        /* <DEDUP_REMOVED lines=24> */
.L_x_278:
[----:B------:R-:W-:Y:S05]  /*13a20*/  BSYNC.RECONVERGENT B1 ;  /* 0x0000000000017941 */ /* 0x000fea0003800200 */
.L_x_277:
[----:B------:R-:W-:Y:S01]  /*13a30*/  DFMA R12, R4, R2, R12 ;  /* 0x00000002040c722b */ /* 0x000fe2000000000c */
[----:B------:R-:W-:-:S10]  /*13a40*/  VIADD R16, R17, 0x3 ;  /* 0x0000000311107836 */ /* 0x000fd40000000000 */
.L_x_260:
[----:B------:R-:W-:-:S05]  /*13a50*/  VIADD R0, R17, 0xfffff833 ;  /* 0xfffff83311007836 */ /* 0x000fca0000000000 */
[----:B------:R-:W-:-:S13]  /*13a60*/  ISETP.GE.U32.AND P0, PT, R0, 0x3, PT ;  /* 0x000000030000780c */ /* 0x000fda0003f06070 */
[----:B------:R-:W-:Y:S05]  /*13a70*/  @!P0 BRA `(.L_x_279) ;  /* 0x0000000c00808947 */ /* 0x000fea0003800000 */
[----:B------:R-:W-:-:S04]  /*13a80*/  IMAD.WIDE.U32 R4, R16, 0x8, R22 ;  /* 0x0000000810047825 */ /* 0x000fc800078e0016 */
[----:B------:R-:W-:Y:S01]  /*13a90*/  IMAD.MOV.U32 R10, RZ, RZ, R4 ;  /* 0x000000ffff0a7224 */ /* 0x000fe200078e0004 */
[----:B------:R-:W-:-:S07]  /*13aa0*/  MOV R11, R5 ;  /* 0x00000005000b7202 */ /* 0x000fce0000000f00 */
.L_x_303:
        /* <DEDUP_REMOVED lines=12> */
.L_x_280:
        /* <DEDUP_REMOVED lines=15> */
.L_x_282:
[----:B------:R-:W-:Y:S05]  /*13c60*/  BSYNC.RECONVERGENT B0 ;  /* 0x0000000000007941 */ /* 0x000fea0003800200 */
.L_x_281:
[----:B------:R-:W-:Y:S01]  /*13c70*/  FSEL R7, R5, 1.875, P3 ;  /* 0x3ff0000005077808 */ /* 0x000fe20001800000 */
[----:B------:R-:W-:Y:S01]  /*13c80*/  BSSY.RECONVERGENT B1, `(.L_x_283) ;  /* 0x0000016000017945 */ /* 0x000fe20003800200 */
[----:B------:R-:W-:Y:S02]  /*13c90*/  FSEL R6, R4, RZ, P3 ;  /* 0x000000ff04067208 */ /* 0x000fe40001800000 */
[----:B------:R-:W0:Y:S01]  /*13ca0*/  MUFU.RCP64H R5, R7 ;  /* 0x0000000700057308 */ /* 0x000e220000001800 */
[----:B------:R-:W-:Y:S02]  /*13cb0*/  MOV R4, 0x1 ;  /* 0x0000000100047802 */ /* 0x000fe40000000f00 */
        /* <DEDUP_REMOVED lines=18> */
.L_x_284:
[----:B------:R-:W-:Y:S05]  /*13de0*/  BSYNC.RECONVERGENT B1 ;  /* 0x0000000000017941 */ /* 0x000fea0003800200 */
.L_x_283:
        /* <DEDUP_REMOVED lines=9> */
[----:B------:R-:W-:Y:S01]  /*13e80*/  MOV R6, R24 ;  /* 0x0000001800067202 */ /* 0x000fe20000000f00 */
[----:B------:R-:W-:-:S07]  /*13e90*/  IMAD.MOV.U32 R7, RZ, RZ, R25 ;  /* 0x000000ffff077224 */ /* 0x000fce00078e0019 */
[----:B------:R-:W-:Y:S05]  /*13ea0*/  CALL.REL.NOINC `($_Z9addKernelP9basic_run$__internal_accurate_pow) ;  /* 0x00000ad800247944 */ /* 0x000fea0003c00000 */
[----:B------:R-:W-:Y:S05]  /*13eb0*/  BSYNC.RECONVERGENT B0 ;  /* 0x0000000000007941 */ /* 0x000fea0003800200 */
.L_x_285:
        /* <DEDUP_REMOVED lines=15> */
.L_x_288:
[----:B------:R-:W-:-:S11]  /*13fb0*/  DADD R4, R14, 2 ;  /* 0x400000000e047429 */ /* 0x000fd60000000000 */
.L_x_287:
[----:B------:R-:W-:Y:S05]  /*13fc0*/  BSYNC.RECONVERGENT B0 ;  /* 0x0000000000007941 */ /* 0x000fea0003800200 */
.L_x_286:
        /* <DEDUP_REMOVED lines=24> */
.L_x_290:
[----:B------:R-:W-:Y:S05]  /*14150*/  BSYNC.RECONVERGENT B1 ;  /* 0x0000000000017941 */ /* 0x000fea0003800200 */
.L_x_289:
        /* <DEDUP_REMOVED lines=13> */
.L_x_291:
        /* <DEDUP_REMOVED lines=15> */
.L_x_294:
[----:B------:R-:W-:-:S11]  /*14320*/  DADD R4, R14, 2 ;  /* 0x400000000e047429 */ /* 0x000fd60000000000 */
.L_x_293:
[----:B------:R-:W-:Y:S05]  /*14330*/  BSYNC.RECONVERGENT B0 ;  /* 0x0000000000007941 */ /* 0x000fea0003800200 */
.L_x_292:
        /* <DEDUP_REMOVED lines=24> */
.L_x_296:
[----:B------:R-:W-:Y:S05]  /*144c0*/  BSYNC.RECONVERGENT B1 ;  /* 0x0000000000017941 */ /* 0x000fea0003800200 */
.L_x_295:
        /* <DEDUP_REMOVED lines=13> */
.L_x_297:
        /* <DEDUP_REMOVED lines=15> */
.L_x_300:
[----:B------:R-:W-:-:S11]  /*14690*/  DADD R4, R14, 2 ;  /* 0x400000000e047429 */ /* 0x000fd60000000000 */
.L_x_299:
[----:B------:R-:W-:Y:S05]  /*146a0*/  BSYNC.RECONVERGENT B0 ;  /* 0x0000000000007941 */ /* 0x000fea0003800200 */
.L_x_298:
        /* <DEDUP_REMOVED lines=24> */
.L_x_302:
[----:B------:R-:W-:Y:S05]  /*14830*/  BSYNC.RECONVERGENT B1 ;  /* 0x0000000000017941 */ /* 0x000fea0003800200 */
.L_x_301:
[----:B------:R-:W-:Y:S01]  /*14840*/  IADD3 R10, P1, PT, R10, 0x20, RZ ;  /* 0x000000200a0a7810 */ /* 0x000fe20007f3e0ff */
[----:B------:R-:W-:-:S03]  /*14850*/  DFMA R12, R4, R2, R12 ;  /* 0x00000002040c722b */ /* 0x000fc6000000000c */
[----:B------:R-:W-:Y:S01]  /*14860*/  IADD3.X R11, PT, PT, RZ, R11, RZ, P1, !PT ;  /* 0x0000000bff0b7210 */ /* 0x000fe20000ffe4ff */
[----:B------:R-:W-:Y:S08]  /*14870*/  @P0 BRA `(.L_x_303) ;  /* 0xfffffff0008c0947 */ /* 0x000ff0000383ffff */
.L_x_279:
        /* <DEDUP_REMOVED lines=17> */
.L_x_305:
[----:B------:R-:W-:Y:S05]  /*14990*/  BSYNC.RECONVERGENT B0 ;  /* 0x0000000000007941 */ /* 0x000fea0003800200 */
.L_x_304:
[----:B------:R-:W-:Y:S01]  /*149a0*/  DMUL R12, R6, R12 ;  /* 0x0000000c060c7228 */ /* 0x000fe20000000000 */
[----:B------:R-:W-:Y:S01]  /*149b0*/  BSSY.RECONVERGENT B1, `(.L_x_306) ;  /* 0x0000019000017945 */ /* 0x000fe20003800200 */
[----:B------:R-:W-:Y:S02]  /*149c0*/  IMAD.MOV.U32 R6, RZ, RZ, 0x0 ;  /* 0x00000000ff067424 */ /* 0x000fe400078e00ff */
[----:B------:R-:W-:Y:S02]  /*149d0*/  IMAD.MOV.U32 R7, RZ, RZ, 0x3fd80000 ;  /* 0x3fd80000ff077424 */ /* 0x000fe400078e00ff */
[----:B------:R-:W0:Y:S01]  /*149e0*/  MUFU.RSQ64H R31, R13 ;  /* 0x0000000d001f7308 */ /* 0x000e220000001c00 */
[----:B------:R1:W-:Y:S03]  /*149f0*/  STG.E.64 desc[UR8][R18.64+0x65c00], R12 ;  /* 0x065c000c12007986 */ /* 0x0003e6000c101b08 */
[----:B------:R-:W-:-:S04]  /*14a00*/  IADD3 R30, PT, PT, R13, -0x3500000, RZ ;  /* 0xfcb000000d1e7810 */ /* 0x000fc80007ffe0ff */
[----:B------:R-:W-:Y:S02]  /*14a10*/  ISETP.GE.U32.AND P0, PT, R30, 0x7ca00000, PT ;  /* 0x7ca000001e00780c */ /* 0x000fe40003f06070 */
[----:B0-----:R-:W-:-:S08]  /*14a20*/  DMUL R4, R30, R30 ;  /* 0x0000001e1e047228 */ /* 0x001fd00000000000 */
[----:B------:R-:W-:-:S08]  /*14a30*/  DFMA R4, R12, -R4, 1 ;  /* 0x3ff000000c04742b */ /* 0x000fd00000000804 */
[----:B------:R-:W-:Y:S02]  /*14a40*/  DFMA R6, R4, R6, 0.5 ;  /* 0x3fe000000406742b */ /* 0x000fe40000000006 */
[----:B------:R-:W-:-:S08]  /*14a50*/  DMUL R4, R30, R4 ;  /* 0x000000041e047228 */ /* 0x000fd00000000000 */
[----:B------:R-:W-:-:S08]  /*14a60*/  DFMA R4, R6, R4, R30 ;  /* 0x000000040604722b */ /* 0x000fd0000000001e */
[----:B------:R-:W-:Y:S02]  /*14a70*/  DMUL R28, R12, R4 ;  /* 0x000000040c1c7228 */ /* 0x000fe40000000000 */
[----:B------:R-:W-:Y:S02]  /*14a80*/  VIADD R27, R5, 0xfff00000 ;  /* 0xfff00000051b7836 */ /* 0x000fe40000000000 */
[----:B------:R-:W-:-:S04]  /*14a90*/  IMAD.MOV.U32 R26, RZ, RZ, R4 ;  /* 0x000000ffff1a7224 */ /* 0x000fc800078e0004 */
[----:B------:R-:W-:-:S08]  /*14aa0*/  DFMA R10, R28, -R28, R12 ;  /* 0x8000001c1c0a722b */ /* 0x000fd0000000000c */
[----:B------:R-:W-:Y:S01]  /*14ab0*/  DFMA R6, R10, R26, R28 ;  /* 0x0000001a0a06722b */ /* 0x000fe2000000001c */
[----:B-1----:R-:W-:Y:S10]  /*14ac0*/  @!P0 BRA `(.L_x_307) ;  /* 0x00000000001c8947 */ /* 0x002ff40003800000 */
[----:B------:R-:W-:Y:S01]  /*14ad0*/  MOV R26, R4 ;  /* 0x00000004001a7202 */ /* 0x000fe20000000f00 */
[----:B------:R-:W-:Y:S01]  /*14ae0*/  IMAD.MOV.U32 R4, RZ, RZ, R12 ;  /* 0x000000ffff047224 */ /* 0x000fe200078e000c */
[----:B------:R-:W-:Y:S01]  /*14af0*/  MOV R0, 0x14b40 ;  /* 0x00014b4000007802 */ /* 0x000fe20000000f00 */
[----:B------:R-:W-:Y:S02]  /*14b00*/  IMAD.MOV.U32 R5, RZ, RZ, R13 ;  /* 0x000000ffff057224 */ /* 0x000fe400078e000d */
[----:B------:R-:W-:Y:S02]  /*14b10*/  IMAD.MOV.U32 R6, RZ, RZ, R10 ;  /* 0x000000ffff067224 */ /* 0x000fe400078e000a */
[----:B------:R-:W-:-:S07]  /*14b20*/  IMAD.MOV.U32 R7, RZ, RZ, R11 ;  /* 0x000000ffff077224 */ /* 0x000fce00078e000b */
[----:B------:R-:W-:Y:S05]  /*14b30*/  CALL.REL.NOINC `($__internal_2_$__cuda_sm20_dsqrt_rn_f64_mediumpath_v1) ;  /* 0x00000ac8005c7944 */ /* 0x000fea0003c00000 */
.L_x_307:
[----:B------:R-:W-:Y:S05]  /*14b40*/  BSYNC.RECONVERGENT B1 ;  /* 0x0000000000017941 */ /* 0x000fea0003800200 */
.L_x_306:
[----:B------:R0:W-:Y:S01]  /*14b50*/  STG.E.64 desc[UR8][R18.64+0x69a80], R6 ;  /* 0x069a800612007986 */ /* 0x0001e2000c101b08 */
[----:B------:R-:W-:-:S04]  /*14b60*/  IADD3 R17, PT, PT, R17, 0x1, RZ ;  /* 0x0000000111117810 */ /* 0x000fc80007ffe0ff */
[----:B------:R-:W-:-:S13]  /*14b70*/  ISETP.NE.AND P0, PT, R17, 0x7d0, PT ;  /* 0x000007d01100780c */ /* 0x000fda0003f05270 */
[----:B0-----:R-:W-:Y:S05]  /*14b80*/  @P0 BRA `(.L_x_308) ;  /* 0xffffffe000fc0947 */ /* 0x001fea000383ffff */
[----:B------:R-:W-:Y:S01]  /*14b90*/  IADD3 R0, P0, PT, R8, 0x79488, RZ ;  /* 0x0007948808007810 */ /* 0x000fe20007f1e0ff */
[----:B------:R-:W-:-:S04]  /*14ba0*/  UMOV UR5, URZ ;  /* 0x000000ff00057c82 */ /* 0x000fc80008000000 */
[----:B------:R-:W-:-:S08]  /*14bb0*/  IMAD.X R5, RZ, RZ, R9, P0 ;  /* 0x000000ffff057224 */ /* 0x000fd000000e0609 */
.L_x_361:
[----:B0-----:R-:W-:Y:S02]  /*14bc0*/  IMAD.MOV.U32 R10, RZ, RZ, R0 ;  /* 0x000000ffff0a7224 */ /* 0x001fe400078e0000 */
[----:B------:R-:W-:-:S05]  /*14bd0*/  IMAD.MOV.U32 R11, RZ, RZ, R5 ;  /* 0x000000ffff0b7224 */ /* 0x000fca00078e0005 */
[----:B------:R-:W2:Y:S01]  /*14be0*/  LDG.E.64 R28, desc[UR8][R10.64+-0x2af88] ;  /* 0xfd5078080a1c7981 */ /* 0x000ea2000c1e1b00 */
[----:B------:R-:W0:Y:S01]  /*14bf0*/  MUFU.RCP64H R3, 7.133327484130859375 ;  /* 0x401c888700037908 */ /* 0x000e220000001800 */
[----:B------:R-:W-:Y:S02]  /*14c00*/  HFMA2 R7, -RZ, RZ, 2.0546875, -0.00013816356658935546875 ;  /* 0x401c8887ff077431 */ /* 0x000fe400000001ff */
[----:B------:R-:W-:Y:S01]  /*14c10*/  IMAD.MOV.U32 R6, RZ, RZ, -0x5729b281 ;  /* 0xa8d64d7fff067424 */ /* 0x000fe200078e00ff */
[----:B------:R-:W-:Y:S01]  /*14c20*/  UIADD3 UR5, UPT, UPT, UR5, 0x2, URZ ;  /* 0x0000000205057890 */ /* 0x000fe2000fffe0ff */
[----:B------:R-:W-:Y:S01]  /*14c30*/  IMAD.MOV.U32 R2, RZ, RZ, 0x1 ;  /* 0x00000001ff027424 */ /* 0x000fe200078e00ff */
[----:B------:R-:W-:Y:S02]  /*14c40*/  BSSY.RECONVERGENT B1, `(.L_x_309) ;  /* 0x0000012000017945 */ /* 0x000fe40003800200 */
[----:B------:R-:W-:-:S03]  /*14c50*/  UISETP.NE.AND UP0, UPT, UR5, 0x7d0, UPT ;  /* 0x000007d00500788c */ /* 0x000fc6000bf05270 */
[----:B0-----:R-:W-:-:S08]  /*14c60*/  DFMA R4, R2, -R6, 1 ;  /* 0x3ff000000204742b */ /* 0x001fd00000000806 */
[----:B------:R-:W-:-:S08]  /*14c70*/  DFMA R4, R4, R4, R4 ;  /* 0x000000040404722b */ /* 0x000fd00000000004 */
[----:B------:R-:W-:-:S08]  /*14c80*/  DFMA R4, R2, R4, R2 ;  /* 0x000000040204722b */ /* 0x000fd00000000002 */
[----:B------:R-:W-:-:S08]  /*14c90*/  DFMA R2, R4, -R6, 1 ;  /* 0x3ff000000402742b */ /* 0x000fd00000000806 */
[----:B------:R-:W-:-:S08]  /*14ca0*/  DFMA R2, R4, R2, R4 ;  /* 0x000000020402722b */ /* 0x000fd00000000004 */
[----:B--2---:R-:W-:Y:S01]  /*14cb0*/  DMUL R4, R28, R2 ;  /* 0x000000021c047228 */ /* 0x004fe20000000000 */
[----:B------:R-:W-:-:S07]  /*14cc0*/  FSETP.GEU.AND P1, PT, |R29|, 6.5827683646048100446e-37, PT ;  /* 0x036000001d00780b */ /* 0x000fce0003f2e200 */
[----:B------:R-:W-:-:S08]  /*14cd0*/  DFMA R6, R4, -R6, R28 ;  /* 0x800000060406722b */ /* 0x000fd0000000001c */
[----:B------:R-:W-:-:S10]  /*14ce0*/  DFMA R4, R2, R6, R4 ;  /* 0x000000060204722b */ /* 0x000fd40000000004 */
[----:B------:R-:W-:-:S05]  /*14cf0*/  FFMA R0, RZ, 2.4458329677581787109, R5 ;  /* 0x401c8887ff007823 */ /* 0x000fca0000000005 */
[----:B------:R-:W-:-:S13]  /*14d00*/  FSETP.GT.AND P0, PT, |R0|, 1.469367938527859385e-39, PT ;  /* 0x001000000000780b */ /* 0x000fda0003f04200 */
[----:B------:R-:W-:Y:S05]  /*14d10*/  @P0 BRA P1, `(.L_x_310) ;  /* 0x0000000000100947 */ /* 0x000fea0000800000 */
[----:B------:R-:W-:Y:S01]  /*14d20*/  IMAD.MOV.U32 R4, RZ, RZ, -0x5729b281 ;  /* 0xa8d64d7fff047424 */ /* 0x000fe200078e00ff */
[----:B------:R-:W-:Y:S01]  /*14d30*/  MOV R0, 0x14d60 ;  /* 0x00014d6000007802 */ /* 0x000fe20000000f00 */
[----:B------:R-:W-:-:S07]  /*14d40*/  IMAD.MOV.U32 R5, RZ, RZ, 0x401c8887 ;  /* 0x401c8887ff057424 */ /* 0x000fce00078e00ff */
[----:B------:R-:W-:Y:S05]  /*14d50*/  CALL.REL.NOINC `($__internal_1_$__cuda_sm20_div_rn_f64_full) ;  /* 0x00000ac000407944 */ /* 0x000fea0003c00000 */
.L_x_310:
[----:B------:R-:W-:Y:S05]  /*14d60*/  BSYNC.RECONVERGENT B1 ;  /* 0x0000000000017941 */ /* 0x000fea0003800200 */
.L_x_309:
[----:B------:R-:W2:Y:S01]  /*14d70*/  LDG.E.64 R28, desc[UR8][R10.64+-0x42688] ;  /* 0xfbd978080a1c7981 */ /* 0x000ea2000c1e1b00 */
[----:B------:R-:W0:Y:S01]  /*14d80*/  MUFU.RCP64H R3, 7.133327484130859375 ;  /* 0x401c888700037908 */ /* 0x000e220000001800 */
[----:B------:R-:W-:Y:S01]  /*14d90*/  IMAD.MOV.U32 R6, RZ, RZ, -0x5729b281 ;  /* 0xa8d64d7fff067424 */ /* 0x000fe200078e00ff */
[----:B------:R-:W-:Y:S01]  /*14da0*/  MOV R7, 0x401c8887 ;  /* 0x401c888700077802 */ /* 0x000fe20000000f00 */
[----:B------:R-:W-:Y:S01]  /*14db0*/  IMAD.MOV.U32 R2, RZ, RZ, 0x1 ;  /* 0x00000001ff027424 */ /* 0x000fe200078e00ff */
[----:B------:R1:W-:Y:S01]  /*14dc0*/  STG.E.64 desc[UR8][R10.64+-0x2af88], R4 ;  /* 0xfd5078040a007986 */ /* 0x0003e2000c101b08 */
[----:B------:R-:W-:Y:S04]  /*14dd0*/  BSSY.RECONVERGENT B1, `(.L_x_311) ;  /* 0x0000013000017945 */ /* 0x000fe80003800200 */
        /* <DEDUP_REMOVED lines=11> */
[----:B-1----:R-:W-:Y:S05]  /*14e90*/  @P0 BRA P1, `(.L_x_312) ;  /* 0x0000000000180947 */ /* 0x002fea0000800000 */
[----:B------:R-:W-:Y:S01]  /*14ea0*/  IMAD.MOV.U32 R4, RZ, RZ, -0x5729b281 ;  /* 0xa8d64d7fff047424 */ /* 0x000fe200078e00ff */
[----:B------:R-:W-:Y:S01]  /*14eb0*/  MOV R0, 0x14ee0 ;  /* 0x00014ee000007802 */ /* 0x000fe20000000f00 */
[----:B------:R-:W-:-:S07]  /*14ec0*/  IMAD.MOV.U32 R5, RZ, RZ, 0x401c8887 ;  /* 0x401c8887ff057424 */ /* 0x000fce00078e00ff */
[----:B------:R-:W-:Y:S05]  /*14ed0*/  CALL.REL.NOINC `($__internal_1_$__cuda_sm20_div_rn_f64_full) ;  /* 0x00000abc00e07944 */ /* 0x000fea0003c00000 */
[----:B------:R-:W-:Y:S01]  /*14ee0*/  IMAD.MOV.U32 R2, RZ, RZ, R4 ;  /* 0x000000ffff027224 */ /* 0x000fe200078e0004 */
[----:B------:R-:W-:-:S07]  /*14ef0*/  MOV R3, R5 ;  /* 0x0000000500037202 */ /* 0x000fce0000000f00 */
.L_x_312:
[----:B------:R-:W-:Y:S05]  /*14f00*/  BSYNC.RECONVERGENT B1 ;  /* 0x0000000000017941 */ /* 0x000fea0003800200 */
.L_x_311:
[----:B------:R-:W2:Y:S01]  /*14f10*/  LDG.E.64 R28, desc[UR8][R10.64+-0x3a988] ;  /* 0xfc5678080a1c7981 */ /* 0x000ea2000c1e1b00 */
[----:B------:R-:W0:Y:S01]  /*14f20*/  MUFU.RCP64H R5, 7.133327484130859375 ;  /* 0x401c888700057908 */ /* 0x000e220000001800 */
[----:B------:R-:W-:Y:S01]  /*14f30*/  IMAD.MOV.U32 R6, RZ, RZ, -0x5729b281 ;  /* 0xa8d64d7fff067424 */ /* 0x000fe200078e00ff */
[----:B------:R-:W-:Y:S01]  /*14f40*/  BSSY.RECONVERGENT B1, `(.L_x_313) ;  /* 0x0000014000017945 */ /* 0x000fe20003800200 */
[----:B------:R-:W-:Y:S01]  /*14f50*/  IMAD.MOV.U32 R7, RZ, RZ, 0x401c8887 ;  /* 0x401c8887ff077424 */ /* 0x000fe200078e00ff */
[----:B------:R1:W-:Y:S01]  /*14f60*/  STG.E.64 desc[UR8][R10.64+-0x42688], R2 ;  /* 0xfbd978020a007986 */ /* 0x0003e2000c101b08 */
        /* <DEDUP_REMOVED lines=14> */
[----:B------:R-:W-:Y:S02]  /*15050*/  MOV R5, 0x401c8887 ;  /* 0x401c888700057802 */ /* 0x000fe40000000f00 */
[----:B------:R-:W-:-:S07]  /*15060*/  MOV R0, 0x15080 ;  /* 0x0001508000007802 */ /* 0x000fce0000000f00 */
[----:B------:R-:W-:Y:S05]  /*15070*/  CALL.REL.NOINC `($__internal_1_$__cuda_sm20_div_rn_f64_full) ;  /* 0x00000abc00787944 */ /* 0x000fea0003c00000 */
.L_x_314:
[----:B------:R-:W-:Y:S05]  /*15080*/  BSYNC.RECONVERGENT B1 ;  /* 0x0000000000017941 */ /* 0x000fea0003800200 */
.L_x_313:
        /* <DEDUP_REMOVED lines=23> */
[----:B------:R-:W-:Y:S02]  /*15200*/  IMAD.MOV.U32 R2, RZ, RZ, R4 ;  /* 0x000000ffff027224 */ /* 0x000fe400078e0004 */
[----:B------:R-:W-:-:S07]  /*15210*/  IMAD.MOV.U32 R3, RZ, RZ, R5 ;  /* 0x000000ffff037224 */ /* 0x000fce00078e0005 */
.L_x_316:
[----:B------:R-:W-:Y:S05]  /*15220*/  BSYNC.RECONVERGENT B1 ;  /* 0x0000000000017941 */ /* 0x000fea0003800200 */
.L_x_315:
        /* <DEDUP_REMOVED lines=23> */
.L_x_318:
[----:B------:R-:W-:Y:S05]  /*153a0*/  BSYNC.RECONVERGENT B1 ;  /* 0x0000000000017941 */ /* 0x000fea0003800200 */
.L_x_317:
        /* <DEDUP_REMOVED lines=23> */
[----:B------:R-:W-:Y:S02]  /*15520*/  IMAD.MOV.U32 R2, RZ, RZ, R4 ;  /* 0x000000ffff027224 */ /* 0x000fe400078e0004 */
[----:B------:R-:W-:-:S07]  /*15530*/  IMAD.MOV.U32 R3, RZ, RZ, R5 ;  /* 0x000000ffff037224 */ /* 0x000fce00078e0005 */
.L_x_320:
[----:B------:R-:W-:Y:S05]  /*15540*/  BSYNC.RECONVERGENT B1 ;  /* 0x0000000000017941 */ /* 0x000fea0003800200 */
.L_x_319:
[----:B------:R-:W2:Y:S01]  /*15550*/  LDG.E.64 R28, desc[UR8][R10.64+-0x8] ;  /* 0xfffff8080a1c7981 */ /* 0x000ea2000c1e1b00 */
[----:B------:R-:W0:Y:S01]  /*15560*/  MUFU.RCP64H R5, 7.133327484130859375 ;  /* 0x401c888700057908 */ /* 0x000e220000001800 */
[----:B------:R-:W-:Y:S01]  /*15570*/  MOV R6, 0xa8d64d7f ;  /* 0xa8d64d7f00067802 */ /* 0x000fe20000000f00 */
[----:B------:R-:W-:Y:S01]  /*15580*/  IMAD.MOV.U32 R7, RZ, RZ, 0x401c8887 ;  /* 0x401c8887ff077424 */ /* 0x000fe200078e00ff */
[----:B------:R1:W-:Y:S01]  /*15590*/  STG.E.64 desc[UR8][R10.64+-0x2ee08], R2 ;  /* 0xfd11f8020a007986 */ /* 0x0003e2000c101b08 */
[----:B------:R-:W-:Y:S01]  /*155a0*/  IMAD.MOV.U32 R4, RZ, RZ, 0x1 ;  /* 0x00000001ff047424 */ /* 0x000fe200078e00ff */
[----:B------:R-:W-:Y:S05]  /*155b0*/  BSSY.RECONVERGENT B1, `(.L_x_321) ;  /* 0x0000011000017945 */ /* 0x000fea0003800200 */
        /* <DEDUP_REMOVED lines=16> */
.L_x_322:
[----:B------:R-:W-:Y:S05]  /*156c0*/  BSYNC.RECONVERGENT B1 ;  /* 0x0000000000017941 */ /* 0x000fea0003800200 */
.L_x_321:
        /* <DEDUP_REMOVED lines=23> */
[----:B------:R-:W-:Y:S01]  /*15840*/  MOV R2, R4 ;  /* 0x0000000400027202 */ /* 0x000fe20000000f00 */
[----:B------:R-:W-:-:S07]  /*15850*/  IMAD.MOV.U32 R3, RZ, RZ, R5 ;  /* 0x000000ffff037224 */ /* 0x000fce00078e0005 */
.L_x_324:
[----:B------:R-:W-:Y:S05]  /*15860*/  BSYNC.RECONVERGENT B1 ;  /* 0x0000000000017941 */ /* 0x000fea0003800200 */
.L_x_323:
        /* <DEDUP_REMOVED lines=19> */
[----:B------:R-:W-:Y:S01]  /*159a0*/  MOV R4, 0xa8d64d7f ;  /* 0xa8d64d7f00047802 */ /* 0x000fe20000000f00 */
[----:B------:R-:W-:Y:S01]  /*159b0*/  IMAD.MOV.U32 R5, RZ, RZ, 0x401c8887 ;  /* 0x401c8887ff057424 */ /* 0x000fe200078e00ff */
[----:B------:R-:W-:-:S07]  /*159c0*/  MOV R0, 0x159e0 ;  /* 0x000159e000007802 */ /* 0x000fce0000000f00 */
[----:B------:R-:W-:Y:S05]  /*159d0*/  CALL.REL.NOINC `($__internal_1_$__cuda_sm20_div_rn_f64_full) ;  /* 0x00000ab400207944 */ /* 0x000fea0003c00000 */
.L_x_326:
[----:B------:R-:W-:Y:S05]  /*159e0*/  BSYNC.RECONVERGENT B1 ;  /* 0x0000000000017941 */ /* 0x000fea0003800200 */
.L_x_325:
        /* <DEDUP_REMOVED lines=23> */
[----:B------:R-:W-:Y:S02]  /*15b60*/  IMAD.MOV.U32 R2, RZ, RZ, R4 ;  /* 0x000000ffff027224 */ /* 0x000fe400078e0004 */
[----:B------:R-:W-:-:S07]  /*15b70*/  IMAD.MOV.U32 R3, RZ, RZ, R5 ;  /* 0x000000ffff037224 */ /* 0x000fce00078e0005 */
.L_x_328:
[----:B------:R-:W-:Y:S05]  /*15b80*/  BSYNC.RECONVERGENT B1 ;  /* 0x0000000000017941 */ /* 0x000fea0003800200 */
.L_x_327:
        /* <DEDUP_REMOVED lines=23> */
.L_x_330:
[----:B------:R-:W-:Y:S05]  /*15d00*/  BSYNC.RECONVERGENT B1 ;  /* 0x0000000000017941 */ /* 0x000fea0003800200 */
.L_x_329:
        /* <DEDUP_REMOVED lines=25> */
.L_x_332:
[----:B------:R-:W-:Y:S05]  /*15ea0*/  BSYNC.RECONVERGENT B1 ;  /* 0x0000000000017941 */ /* 0x000fea0003800200 */
.L_x_331:
        /* <DEDUP_REMOVED lines=23> */
.L_x_334:
[----:B------:R-:W-:Y:S05]  /*16020*/  BSYNC.RECONVERGENT B1 ;  /* 0x0000000000017941 */ /* 0x000fea0003800200 */
.L_x_333:
        /* <DEDUP_REMOVED lines=25> */
.L_x_336:
[----:B------:R-:W-:Y:S05]  /*161c0*/  BSYNC.RECONVERGENT B1 ;  /* 0x0000000000017941 */ /* 0x000fea0003800200 */
.L_x_335:
        /* <DEDUP_REMOVED lines=23> */
.L_x_338:
[----:B------:R-:W-:Y:S05]  /*16340*/  BSYNC.RECONVERGENT B1 ;  /* 0x0000000000017941 */ /* 0x000fea0003800200 */
.L_x_337:
        /* <DEDUP_REMOVED lines=25> */
.L_x_340:
[----:B------:R-:W-:Y:S05]  /*164e0*/  BSYNC.RECONVERGENT B1 ;  /* 0x0000000000017941 */ /* 0x000fea0003800200 */
.L_x_339:
        /* <DEDUP_REMOVED lines=23> */
.L_x_342:
[----:B------:R-:W-:Y:S05]  /*16660*/  BSYNC.RECONVERGENT B1 ;  /* 0x0000000000017941 */ /* 0x000fea0003800200 */
.L_x_341:
        /* <DEDUP_REMOVED lines=25> */
.L_x_344:
[----:B------:R-:W-:Y:S05]  /*16800*/  BSYNC.RECONVERGENT B1 ;  /* 0x0000000000017941 */ /* 0x000fea0003800200 */
.L_x_343:
        /* <DEDUP_REMOVED lines=23> */
.L_x_346:
[----:B------:R-:W-:Y:S05]  /*16980*/  BSYNC.RECONVERGENT B1 ;  /* 0x0000000000017941 */ /* 0x000fea0003800200 */
.L_x_345:
        /* <DEDUP_REMOVED lines=25> */
.L_x_348:
[----:B------:R-:W-:Y:S05]  /*16b20*/  BSYNC.RECONVERGENT B1 ;  /* 0x0000000000017941 */ /* 0x000fea0003800200 */
.L_x_347:
        /* <DEDUP_REMOVED lines=23> */
.L_x_350:
[----:B------:R-:W-:Y:S05]  /*16ca0*/  BSYNC.RECONVERGENT B1 ;  /* 0x0000000000017941 */ /* 0x000fea0003800200 */
.L_x_349:
        /* <DEDUP_REMOVED lines=25> */
.L_x_352:
[----:B------:R-:W-:Y:S05]  /*16e40*/  BSYNC.RECONVERGENT B1 ;  /* 0x0000000000017941 */ /* 0x000fea0003800200 */
.L_x_351:
        /* <DEDUP_REMOVED lines=23> */
.L_x_354:
[----:B------:R-:W-:Y:S05]  /*16fc0*/  BSYNC.RECONVERGENT B1 ;  /* 0x0000000000017941 */ /* 0x000fea0003800200 */
.L_x_353:
        /* <DEDUP_REMOVED lines=25> */
.L_x_356:
[----:B------:R-:W-:Y:S05]  /*17160*/  BSYNC.RECONVERGENT B1 ;  /* 0x0000000000017941 */ /* 0x000fea0003800200 */
.L_x_355:
        /* <DEDUP_REMOVED lines=23> */
.L_x_358:
[----:B------:R-:W-:Y:S05]  /*172e0*/  BSYNC.RECONVERGENT B1 ;  /* 0x0000000000017941 */ /* 0x000fea0003800200 */
.L_x_357:
        /* <DEDUP_REMOVED lines=25> */
.L_x_360:
[----:B------:R-:W-:Y:S05]  /*17480*/  BSYNC.RECONVERGENT B1 ;  /* 0x0000000000017941 */ /* 0x000fea0003800200 */
.L_x_359:
[----:B------:R0:W-:Y:S01]  /*17490*/  STG.E.64 desc[UR8][R10.64+-0xbb80], R2 ;  /* 0xff4480020a007986 */ /* 0x0001e2000c101b08 */
[----:B------:R-:W-:-:S04]  /*174a0*/  IADD3 R0, P0, PT, R10, 0x10, RZ ;  /* 0x000000100a007810 */ /* 0x000fc80007f1e0ff */
[----:B------:R-:W-:Y:S01]  /*174b0*/  IADD3.X R5, PT, PT, RZ, R11, RZ, P0, !PT ;  /* 0x0000000bff057210 */ /* 0x000fe200007fe4ff */
[----:B------:R-:W-:Y:S08]  /*174c0*/  BRA.U UP0, `(.L_x_361) ;  /* 0xffffffd500bc7547 */ /* 0x000ff0000b83ffff */
[----:B0-----:R-:W0:Y:S01]  /*174d0*/  MUFU.RCP64H R3, 180 ;  /* 0x4066800000037908 */ /* 0x001e220000001800 */
[----:B------:R-:W-:Y:S01]  /*174e0*/  IMAD.MOV.U32 R10, RZ, RZ, 0x0 ;  /* 0x00000000ff0a7424 */ /* 0x000fe200078e00ff */
[----:B------:R-:W-:Y:S01]  /*174f0*/  UMOV UR10, 0x54442d18 ;  /* 0x54442d18000a7882 */ /* 0x000fe20000000000 */
[----:B------:R-:W-:Y:S01]  /*17500*/  IMAD.MOV.U32 R11, RZ, RZ, 0x3ff00000 ;  /* 0x3ff00000ff0b7424 */ /* 0x000fe200078e00ff */
[----:B------:R-:W-:Y:S01]  /*17510*/  UMOV UR11, 0x400921fb ;  /* 0x400921fb000b7882 */ /* 0x000fe20000000000 */
[----:B------:R-:W-:Y:S01]  /*17520*/  IMAD.MOV.U32 R2, RZ, RZ, 0x1 ;  /* 0x00000001ff027424 */ /* 0x000fe200078e00ff */
[----:B------:R-:W-:Y:S01]  /*17530*/  DMUL R28, R46, UR10 ;  /* 0x0000000a2e1c7c28 */ /* 0x000fe20008000000 */
[----:B------:R-:W-:Y:S01]  /*17540*/  BSSY.RECONVERGENT B1, `(.L_x_362) ;  /* 0x0000012000017945 */ /* 0x000fe20003800200 */
[----:B------:R1:W-:Y:S08]  /*17550*/  STG.E.64 desc[UR8][R8.64+0x81198], R10 ;  /* 0x0811980a08007986 */ /* 0x0003f0000c101b08 */
[----:B------:R-:W-:Y:S01]  /*17560*/  FSETP.GEU.AND P1, PT, |R29|, 6.5827683646048100446e-37, PT ;  /* 0x036000001d00780b */ /* 0x000fe20003f2e200 */
[----:B0-----:R-:W-:-:S08]  /*17570*/  DFMA R4, R2, -180, R10 ;  /* 0xc06680000204782b */ /* 0x001fd0000000000a */
[----:B------:R-:W-:-:S08]  /*17580*/  DFMA R4, R4, R4, R4 ;  /* 0x000000040404722b */ /* 0x000fd00000000004 */
[----:B------:R-:W-:-:S08]  /*17590*/  DFMA R4, R2, R4, R2 ;  /* 0x000000040204722b */ /* 0x000fd00000000002 */
[----:B------:R-:W-:-:S08]  /*175a0*/  DFMA R2, R4, -180, R10 ;  /* 0xc06680000402782b */ /* 0x000fd0000000000a */
[----:B------:R-:W-:-:S08]  /*175b0*/  DFMA R2, R4, R2, R4 ;  /* 0x000000020402722b */ /* 0x000fd00000000004 */
[----:B------:R-:W-:-:S08]  /*175c0*/  DMUL R4, R28, R2 ;  /* 0x000000021c047228 */ /* 0x000fd00000000000 */
[----:B------:R-:W-:-:S08]  /*175d0*/  DFMA R6, R4, -180, R28 ;  /* 0xc06680000406782b */ /* 0x000fd0000000001c */
[----:B------:R-:W-:-:S10]  /*175e0*/  DFMA R4, R2, R6, R4 ;  /* 0x000000060204722b */ /* 0x000fd40000000004 */
[----:B------:R-:W-:-:S05]  /*175f0*/  FFMA R0, RZ, 3.6015625, R5 ;  /* 0x40668000ff007823 */ /* 0x000fca0000000005 */
[----:B------:R-:W-:-:S13]  /*17600*/  FSETP.GT.AND P0, PT, |R0|, 1.469367938527859385e-39, PT ;  /* 0x001000000000780b */ /* 0x000fda0003f04200 */
[----:B-1----:R-:W-:Y:S05]  /*17610*/  @P0 BRA P1, `(.L_x_363) ;  /* 0x0000000000100947 */ /* 0x002fea0000800000 */
[----:B------:R-:W-:Y:S01]  /*17620*/  IMAD.MOV.U32 R4, RZ, RZ, RZ ;  /* 0x000000ffff047224 */ /* 0x000fe200078e00ff */
[----:B------:R-:W-:Y:S02]  /*17630*/  MOV R5, 0x40668000 ;  /* 0x4066800000057802 */ /* 0x000fe40000000f00 */
[----:B------:R-:W-:-:S07]  /*17640*/  MOV R0, 0x17660 ;  /* 0x0001766000007802 */ /* 0x000fce0000000f00 */
[----:B------:R-:W-:Y:S05]  /*17650*/  CALL.REL.NOINC `($__internal_1_$__cuda_sm20_div_rn_f64_full) ;  /* 0x00000a9800007944 */ /* 0x000fea0003c00000 */
.L_x_363:
[----:B------:R-:W-:Y:S05]  /*17660*/  BSYNC.RECONVERGENT B1 ;  /* 0x0000000000017941 */ /* 0x000fea0003800200 */
.L_x_362:
[----:B------:R-:W-:Y:S01]  /*17670*/  DSETP.NEU.AND P0, PT, R4, +INF , PT ;  /* 0x7ff000000400742a */ /* 0x000fe20003f0d000 */
[----:B------:R-:W-:-:S13]  /*17680*/  BSSY.RECONVERGENT B2, `(.L_x_364) ;  /* 0x000001a000027945 */ /* 0x000fda0003800200 */
[----:B------:R-:W-:Y:S01]  /*17690*/  @!P0 DMUL R2, RZ, +INF ;  /* 0x7ff00000ff028828 */ /* 0x000fe20000000000 */
[----:B------:R-:W-:Y:S01]  /*176a0*/  @!P0 IMAD.MOV.U32 R0, RZ, RZ, RZ ;  /* 0x000000ffff008224 */ /* 0x000fe200078e00ff */
[----:B------:R-:W-:Y:S09]  /*176b0*/  @!P0 BRA `(.L_x_365) ;  /* 0x0000000000588947 */ /* 0x000ff20003800000 */
[----:B------:R-:W-:Y:S01]  /*176c0*/  UMOV UR10, 0x6dc9c883 ;  /* 0x6dc9c883000a7882 */ /* 0x000fe20000000000 */
[----:B------:R-:W-:Y:S01]  /*176d0*/  UMOV UR11, 0x3fe45f30 ;  /* 0x3fe45f30000b7882 */ /* 0x000fe20000000000 */
[C---:B------:R-:W-:Y:S02]  /*176e0*/  DSETP.GE.AND P0, PT, R4.reuse, 2.14748364800000000000e+09, PT ;  /* 0x41e000000400742a */ /* 0x040fe40003f06000 */
[----:B------:R-:W-:Y:S01]  /*176f0*/  DMUL R6, R4, UR10 ;  /* 0x0000000a04067c28 */ /* 0x000fe20008000000 */
[----:B------:R-:W-:Y:S01]  /*17700*/  UMOV UR10, 0x54442d18 ;  /* 0x54442d18000a7882 */ /* 0x000fe20000000000 */
[----:B------:R-:W-:-:S04]  /*17710*/  UMOV UR11, 0x3ff921fb ;  /* 0x3ff921fb000b7882 */ /* 0x000fc80000000000 */
[----:B------:R-:W0:Y:S08]  /*17720*/  F2I.F64 R0, R6 ;  /* 0x0000000600007311 */ /* 0x000e300000301100 */
[----:B0-----:R-:W0:Y:S02]  /*17730*/  I2F.F64 R2, R0 ;  /* 0x0000000000027312 */ /* 0x001e240000201c00 */
[----:B0-----:R-:W-:Y:S01]  /*17740*/  DFMA R10, R2, -UR10, R4 ;  /* 0x8000000a020a7c2b */ /* 0x001fe20008000004 */
[----:B------:R-:W-:Y:S01]  /*17750*/  UMOV UR10, 0x33145c00 ;  /* 0x33145c00000a7882 */ /* 0x000fe20000000000 */
[----:B------:R-:W-:-:S06]  /*17760*/  UMOV UR11, 0x3c91a626 ;  /* 0x3c91a626000b7882 */ /* 0x000fcc0000000000 */
[----:B------:R-:W-:Y:S01]  /*17770*/  DFMA R10, R2, -UR10, R10 ;  /* 0x8000000a020a7c2b */ /* 0x000fe2000800000a */
[----:B------:R-:W-:Y:S01]  /*17780*/  UMOV UR10, 0x252049c0 ;  /* 0x252049c0000a7882 */ /* 0x000fe20000000000 */
[----:B------:R-:W-:-:S06]  /*17790*/  UMOV UR11, 0x397b839a ;  /* 0x397b839a000b7882 */ /* 0x000fcc0000000000 */
[----:B------:R-:W-:Y:S01]  /*177a0*/  DFMA R2, R2, -UR10, R10 ;  /* 0x8000000a02027c2b */ /* 0x000fe2000800000a */
[----:B------:R-:W-:Y:S10]  /*177b0*/  @!P0 BRA `(.L_x_365) ;  /* 0x0000000000188947 */ /* 0x000ff40003800000 */
[----:B------:R-:W-:Y:S01]  /*177c0*/  IMAD.MOV.U32 R0, RZ, RZ, R4 ;  /* 0x000000ffff007224 */ /* 0x000fe200078e0004 */
[----:B------:R-:W-:Y:S01]  /*177d0*/  MOV R22, 0x17800 ;  /* 0x0001780000167802 */ /* 0x000fe20000000f00 */
[----:B------:R-:W-:-:S07]  /*177e0*/  IMAD.MOV.U32 R20, RZ, RZ, R5 ;  /* 0x000000ffff147224 */ /* 0x000fce00078e0005 */
[----:B------:R-:W-:Y:S05]  /*177f0*/  CALL.REL.NOINC `($_Z9addKernelP9basic_run$__internal_trig_reduction_slowpathd) ;  /* 0x00000aa800907944 */ /* 0x000fea0003c00000 */
[----:B------:R-:W-:Y:S01]  /*17800*/  IMAD.MOV.U32 R2, RZ, RZ, R6 ;  /* 0x000000ffff027224 */ /* 0x000fe200078e0006 */
[----:B------:R-:W-:-:S07]  /*17810*/  MOV R3, R7 ;  /* 0x0000000700037202 */ /* 0x000fce0000000f00 */
.L_x_365:
[----:B------:R-:W-:Y:S05]  /*17820*/  BSYNC.RECONVERGENT B2 ;  /* 0x0000000000027941 */ /* 0x000fea0003800200 */
.L_x_364:
[----:B------:R-:W0:Y:S01]  /*17830*/  LDCU.64 UR10, c[0x4][0x58] ;  /* 0x01000b00ff0a77ac */ /* 0x000e220008000a00 */
[----:B------:R-:W-:-:S05]  /*17840*/  IMAD.SHL.U32 R6, R0, 0x40, RZ ;  /* 0x0000004000067824 */ /* 0x000fca00078e00ff */
[----:B------:R-:W-:-:S04]  /*17850*/  LOP3.LUT R6, R6, 0x40, RZ, 0xc0, !PT ;  /* 0x0000004006067812 */ /* 0x000fc800078ec0ff */
[----:B0-----:R-:W-:-:S05]  /*17860*/  IADD3 R6, P0, PT, R6, UR10, RZ ;  /* 0x0000000a06067c10 */ /* 0x001fca000ff1e0ff */
[----:B------:R-:W-:-:S05]  /*17870*/  IMAD.X R7, RZ, RZ, UR11, P0 ;  /* 0x0000000bff077e24 */ /* 0x000fca00080e06ff */
[----:B------:R-:W2:Y:S04]  /*17880*/  LDG.E.128.CONSTANT R12, desc[UR8][R6.64] ;  /* 0x00000008060c7981 */ /* 0x000ea8000c1e9d00 */
[----:B------:R-:W3:Y:S04]  /*17890*/  LDG.E.128.CONSTANT R16, desc[UR8][R6.64+0x10] ;  /* 0x0000100806107981 */ /* 0x000ee8000c1e9d00 */
[----:B------:R0:W4:Y:S01]  /*178a0*/  LDG.E.128.CONSTANT R20, desc[UR8][R6.64+0x20] ;  /* 0x0000200806147981 */ /* 0x000122000c1e9d00 */
[----:B------:R-:W-:Y:S01]  /*178b0*/  LOP3.LUT R10, R0, 0x1, RZ, 0xc0, !PT ;  /* 0x00000001000a7812 */ /* 0x000fe200078ec0ff */
[----:B------:R-:W-:Y:S01]  /*178c0*/  IMAD.MOV.U32 R24, RZ, RZ, 0x20fd8164 ;  /* 0x20fd8164ff187424 */ /* 0x000fe200078e00ff */
[----:B------:R-:W-:Y:S01]  /*178d0*/  DSETP.NEU.AND P1, PT, R4, +INF , PT ;  /* 0x7ff000000400742a */ /* 0x000fe20003f2d000 */
[----:B------:R-:W-:Y:S01]  /*178e0*/  IMAD.MOV.U32 R25, RZ, RZ, 0x3da8ff83 ;  /* 0x3da8ff83ff197424 */ /* 0x000fe200078e00ff */
[----:B------:R-:W-:Y:S01]  /*178f0*/  ISETP.NE.U32.AND P0, PT, R10, 0x1, PT ;  /* 0x000000010a00780c */ /* 0x000fe20003f05070 */
[----:B------:R-:W-:Y:S01]  /*17900*/  DMUL R10, R2, R2 ;  /* 0x00000002020a7228 */ /* 0x000fe20000000000 */
[----:B------:R-:W-:Y:S02]  /*17910*/  BSSY.RECONVERGENT B2, `(.L_x_366) ;  /* 0x000002b000027945 */ /* 0x000fe40003800200 */
[----:B------:R-:W-:-:S02]  /*17920*/  FSEL R24, R24, -8.06006814911005101289e+34, !P0 ;  /* 0xf9785eba18187808 */ /* 0x000fc40004000000 */
[----:B------:R-:W-:-:S06]  /*17930*/  FSEL R25, -R25, 0.11223486810922622681, !P0 ;  /* 0x3de5db6519197808 */ /* 0x000fcc0004000100 */
[----:B0-----:R-:W-:Y:S02]  /*17940*/  @!P1 DMUL R6, RZ, +INF ;  /* 0x7ff00000ff069828 */ /* 0x001fe40000000000 */
[----:B--2---:R-:W-:-:S08]  /*17950*/  DFMA R12, R10, R24, R12 ;  /* 0x000000180a0c722b */ /* 0x004fd0000000000c */
[----:B------:R-:W-:-:S08]  /*17960*/  DFMA R12, R10, R12, R14 ;  /* 0x0000000c0a0c722b */ /* 0x000fd0000000000e */
[----:B---3--:R-:W-:-:S08]  /*17970*/  DFMA R12, R10, R12, R16 ;  /* 0x0000000c0a0c722b */ /* 0x008fd00000000010 */
[----:B------:R-:W-:-:S08]  /*17980*/  DFMA R12, R10, R12, R18 ;  /* 0x0000000c0a0c722b */ /* 0x000fd00000000012 */
[----:B----4-:R-:W-:-:S08]  /*17990*/  DFMA R12, R10, R12, R20 ;  /* 0x0000000c0a0c722b */ /* 0x010fd00000000014 */
[----:B------:R-:W-:-:S08]  /*179a0*/  DFMA R12, R10, R12, R22 ;  /* 0x0000000c0a0c722b */ /* 0x000fd00000000016 */
[----:B------:R-:W-:Y:S02]  /*179b0*/  DFMA R2, R12, R2, R2 ;  /* 0x000000020c02722b */ /* 0x000fe40000000002 */
[----:B------:R-:W-:-:S10]  /*179c0*/  DFMA R10, R10, R12, 1 ;  /* 0x3ff000000a0a742b */ /* 0x000fd4000000000c */
[----:B------:R-:W-:Y:S02]  /*179d0*/  FSEL R10, R10, R2, !P0 ;  /* 0x000000020a0a7208 */ /* 0x000fe40004000000 */
[----:B------:R-:W-:Y:S02]  /*179e0*/  FSEL R11, R11, R3, !P0 ;  /* 0x000000030b0b7208 */ /* 0x000fe40004000000 */
[----:B------:R-:W-:Y:S02]  /*179f0*/  LOP3.LUT P0, RZ, R0, 0x2, RZ, 0xc0, !PT ;  /* 0x0000000200ff7812 */ /* 0x000fe4000780c0ff */
[----:B------:R-:W-:Y:S02]  /*17a00*/  @!P1 MOV R0, 0x1 ;  /* 0x0000000100009802 */ /* 0x000fe40000000f00 */
[----:B------:R-:W-:-:S10]  /*17a10*/  DADD R2, RZ, -R10 ;  /* 0x00000000ff027229 */ /* 0x000fd4000000080a */
[----:B------:R-:W-:Y:S02]  /*17a20*/  FSEL R58, R10, R2, !P0 ;  /* 0x000000020a3a7208 */ /* 0x000fe40004000000 */
[----:B------:R-:W-:Y:S01]  /*17a30*/  FSEL R59, R11, R3, !P0 ;  /* 0x000000030b3b7208 */ /* 0x000fe20004000000 */
[----:B------:R-:W-:Y:S06]  /*17a40*/  @!P1 BRA `(.L_x_367) ;  /* 0x00000000005c9947 */ /* 0x000fec0003800000 */
[----:B------:R-:W-:Y:S01]  /*17a50*/  UMOV UR10, 0x6dc9c883 ;  /* 0x6dc9c883000a7882 */ /* 0x000fe20000000000 */
[----:B------:R-:W-:Y:S01]  /*17a60*/  UMOV UR11, 0x3fe45f30 ;  /* 0x3fe45f30000b7882 */ /* 0x000fe20000000000 */
[C---:B------:R-:W-:Y:S01]  /*17a70*/  DSETP.GE.AND P0, PT, R4.reuse, 2.14748364800000000000e+09, PT ;  /* 0x41e000000400742a */ /* 0x040fe20003f06000 */
[----:B------:R-:W-:Y:S01]  /*17a80*/  BSSY.RECONVERGENT B3, `(.L_x_368) ;  /* 0x0000012000037945 */ /* 0x000fe20003800200 */
        /* <DEDUP_REMOVED lines=17> */
.L_x_369:
[----:B------:R-:W-:Y:S05]  /*17ba0*/  BSYNC.RECONVERGENT B3 ;  /* 0x0000000000037941 */ /* 0x000fea0003800200 */
.L_x_368:
[----:B------:R-:W-:-:S07]  /*17bb0*/  VIADD R0, R0, 0x1 ;  /* 0x0000000100007836 */ /* 0x000fce0000000000 */
.L_x_367:
[----:B------:R-:W-:Y:S05]  /*17bc0*/  BSYNC.RECONVERGENT B2 ;  /* 0x0000000000027941 */ /* 0x000fea0003800200 */
.L_x_366:
[----:B------:R-:W0:Y:S01]  /*17bd0*/  LDCU.64 UR10, c[0x4][0x58] ;  /* 0x01000b00ff0a77ac */ /* 0x000e220008000a00 */
[----:B------:R-:W-:-:S05]  /*17be0*/  IMAD.SHL.U32 R2, R0, 0x40, RZ ;  /* 0x0000004000027824 */ /* 0x000fca00078e00ff */
[----:B------:R-:W-:-:S04]  /*17bf0*/  LOP3.LUT R2, R2, 0x40, RZ, 0xc0, !PT ;  /* 0x0000004002027812 */ /* 0x000fc800078ec0ff */
[----:B0-----:R-:W-:-:S04]  /*17c00*/  IADD3 R2, P0, PT, R2, UR10, RZ ;  /* 0x0000000a02027c10 */ /* 0x001fc8000ff1e0ff */
[----:B------:R-:W-:-:S05]  /*17c10*/  IADD3.X R3, PT, PT, RZ, UR11, RZ, P0, !PT ;  /* 0x0000000bff037c10 */ /* 0x000fca00087fe4ff */
[----:B------:R-:W2:Y:S04]  /*17c20*/  LDG.E.128.CONSTANT R12, desc[UR8][R2.64] ;  /* 0x00000008020c7981 */ /* 0x000ea8000c1e9d00 */
[----:B------:R-:W3:Y:S04]  /*17c30*/  LDG.E.128.CONSTANT R16, desc[UR8][R2.64+0x10] ;  /* 0x0000100802107981 */ /* 0x000ee8000c1e9d00 */
[----:B------:R0:W4:Y:S01]  /*17c40*/  LDG.E.128.CONSTANT R20, desc[UR8][R2.64+0x20] ;  /* 0x0000200802147981 */ /* 0x000122000c1e9d00 */
[----:B------:R-:W0:Y:S01]  /*17c50*/  MUFU.RCP64H R27, 180 ;  /* 0x40668000001b7908 */ /* 0x000e220000001800 */
[----:B------:R-:W-:Y:S01]  /*17c60*/  LOP3.LUT R4, R0, 0x1, RZ, 0xc0, !PT ;  /* 0x0000000100047812 */ /* 0x000fe200078ec0ff */
[----:B------:R-:W-:Y:S01]  /*17c70*/  IMAD.MOV.U32 R10, RZ, RZ, 0x20fd8164 ;  /* 0x20fd8164ff0a7424 */ /* 0x000fe200078e00ff */
[----:B------:R-:W-:Y:S01]  /*17c80*/  MOV R26, 0x1 ;  /* 0x00000001001a7802 */ /* 0x000fe20000000f00 */
[----:B------:R-:W-:Y:S01]  /*17c90*/  IMAD.MOV.U32 R11, RZ, RZ, 0x3da8ff83 ;  /* 0x3da8ff83ff0b7424 */ /* 0x000fe200078e00ff */
[----:B------:R-:W-:Y:S01]  /*17ca0*/  ISETP.NE.U32.AND P0, PT, R4, 0x1, PT ;  /* 0x000000010400780c */ /* 0x000fe20003f05070 */
[----:B------:R-:W-:Y:S01]  /*17cb0*/  DMUL R4, R6, R6 ;  /* 0x0000000606047228 */ /* 0x000fe20000000000 */
[----:B------:R-:W-:Y:S01]  /*17cc0*/  IMAD.MOV.U32 R24, RZ, RZ, 0x0 ;  /* 0x00000000ff187424 */ /* 0x000fe200078e00ff */
[----:B------:R-:W-:Y:S01]  /*17cd0*/  UMOV UR10, 0x54442d18 ;  /* 0x54442d18000a7882 */ /* 0x000fe20000000000 */
[----:B------:R-:W-:Y:S01]  /*17ce0*/  FSEL R10, R10, -8.06006814911005101289e+34, !P0 ;  /* 0xf9785eba0a0a7808 */ /* 0x000fe20004000000 */
[----:B------:R-:W-:Y:S01]  /*17cf0*/  IMAD.MOV.U32 R25, RZ, RZ, 0x40668000 ;  /* 0x40668000ff197424 */ /* 0x000fe200078e00ff */
[----:B------:R-:W-:Y:S01]  /*17d00*/  FSEL R11, -R11, 0.11223486810922622681, !P0 ;  /* 0x3de5db650b0b7808 */ /* 0x000fe20004000100 */
[----:B------:R-:W-:-:S02]  /*17d10*/  UMOV UR11, 0x400921fb ;  /* 0x400921fb000b7882 */ /* 0x000fc40000000000 */
[----:B------:R-:W-:Y:S02]  /*17d20*/  DMUL R28, R44, UR10 ;  /* 0x0000000a2c1c7c28 */ /* 0x000fe40008000000 */
[----:B0-----:R-:W-:-:S08]  /*17d30*/  DFMA R2, R26, -R24, 1 ;  /* 0x3ff000001a02742b */ /* 0x001fd00000000818 */
[----:B------:R-:W-:Y:S01]  /*17d40*/  FSETP.GEU.AND P2, PT, |R29|, 6.5827683646048100446e-37, PT ;  /* 0x036000001d00780b */ /* 0x000fe20003f4e200 */
[----:B------:R-:W-:-:S08]  /*17d50*/  DFMA R2, R2, R2, R2 ;  /* 0x000000020202722b */ /* 0x000fd00000000002 */
[----:B------:R-:W-:Y:S02]  /*17d60*/  DFMA R2, R26, R2, R26 ;  /* 0x000000021a02722b */ /* 0x000fe4000000001a */
[----:B--2---:R-:W-:-:S06]  /*17d70*/  DFMA R12, R4, R10, R12 ;  /* 0x0000000a040c722b */ /* 0x004fcc000000000c */
[----:B------:R-:W-:Y:S02]  /*17d80*/  DFMA R10, R2, -R24, 1 ;  /* 0x3ff00000020a742b */ /* 0x000fe40000000818 */
[----:B------:R-:W-:-:S06]  /*17d90*/  DFMA R12, R4, R12, R14 ;  /* 0x0000000c040c722b */ /* 0x000fcc000000000e */
[----:B------:R-:W-:Y:S02]  /*17da0*/  DFMA R10, R2, R10, R2 ;  /* 0x0000000a020a722b */ /* 0x000fe40000000002 */
[----:B---3--:R-:W-:-:S06]  /*17db0*/  DFMA R12, R4, R12, R16 ;  /* 0x0000000c040c722b */ /* 0x008fcc0000000010 */
[----:B------:R-:W-:Y:S02]  /*17dc0*/  DMUL R2, R28, R10 ;  /* 0x0000000a1c027228 */ /* 0x000fe40000000000 */
[----:B------:R-:W-:-:S08]  /*17dd0*/  DFMA R12, R4, R12, R18 ;  /* 0x0000000c040c722b */ /* 0x000fd00000000012 */
[----:B----4-:R-:W-:-:S08]  /*17de0*/  DFMA R12, R4, R12, R20 ;  /* 0x0000000c040c722b */ /* 0x010fd00000000014 */
[----:B------:R-:W-:-:S08]  /*17df0*/  DFMA R12, R4, R12, R22 ;  /* 0x0000000c040c722b */ /* 0x000fd00000000016 */
[----:B------:R-:W-:Y:S02]  /*17e00*/  DFMA R6, R12, R6, R6 ;  /* 0x000000060c06722b */ /* 0x000fe40000000006 */
[----:B------:R-:W-:Y:S02]  /*17e10*/  DFMA R12, R4, R12, 1 ;  /* 0x3ff00000040c742b */ /* 0x000fe4000000000c */
[----:B------:R-:W-:-:S08]  /*17e20*/  DFMA R4, R2, -180, R28 ;  /* 0xc06680000204782b */ /* 0x000fd0000000001c */
[----:B------:R-:W-:Y:S01]  /*17e30*/  DFMA R4, R10, R4, R2 ;  /* 0x000000040a04722b */ /* 0x000fe20000000002 */
[----:B------:R-:W-:Y:S02]  /*17e40*/  FSEL R6, R12, R6, !P0 ;  /* 0x000000060c067208 */ /* 0x000fe40004000000 */
[----:B------:R-:W-:Y:S02]  /*17e50*/  FSEL R7, R13, R7, !P0 ;  /* 0x000000070d077208 */ /* 0x000fe40004000000 */
[----:B------:R-:W-:-:S04]  /*17e60*/  LOP3.LUT P0, RZ, R0, 0x2, RZ, 0xc0, !PT ;  /* 0x0000000200ff7812 */ /* 0x000fc8000780c0ff */
[----:B------:R-:W-:Y:S01]  /*17e70*/  DADD R2, RZ, -R6 ;  /* 0x00000000ff027229 */ /* 0x000fe20000000806 */
[----:B------:R-:W-:-:S05]  /*17e80*/  FFMA R10, RZ, 3.6015625, R5 ;  /* 0x40668000ff0a7823 */ /* 0x000fca0000000005 */
[----:B------:R-:W-:-:S04]  /*17e90*/  FSETP.GT.AND P1, PT, |R10|, 1.469367938527859385e-39, PT ;  /* 0x001000000a00780b */ /* 0x000fc80003f24200 */
[----:B------:R-:W-:Y:S02]  /*17ea0*/  FSEL R60, R6, R2, !P0 ;  /* 0x00000002063c7208 */ /* 0x000fe40004000000 */
[----:B------:R-:W-:-:S07]  /*17eb0*/  FSEL R61, R7, R3, !P0 ;  /* 0x00000003073d7208 */ /* 0x000fce0004000000 */
[----:B------:R-:W-:Y:S05]  /*17ec0*/  @P1 BRA P2, `(.L_x_370) ;  /* 0x0000000000101947 */ /* 0x000fea0001000000 */
[----:B------:R-:W-:Y:S01]  /*17ed0*/  IMAD.MOV.U32 R4, RZ, RZ, RZ ;  /* 0x000000ffff047224 */ /* 0x000fe200078e00ff */
[----:B------:R-:W-:Y:S01]  /*17ee0*/  MOV R0, 0x17f10 ;  /* 0x00017f1000007802 */ /* 0x000fe20000000f00 */
[----:B------:R-:W-:-:S07]  /*17ef0*/  IMAD.MOV.U32 R5, RZ, RZ, 0x40668000 ;  /* 0x40668000ff057424 */ /* 0x000fce00078e00ff */
[----:B------:R-:W-:Y:S05]  /*17f00*/  CALL.REL.NOINC `($__internal_1_$__cuda_sm20_div_rn_f64_full) ;  /* 0x00000a8c00d47944 */ /* 0x000fea0003c00000 */
.L_x_370:
        /* <DEDUP_REMOVED lines=22> */
[----:B------:R-:W-:Y:S02]  /*18070*/  MOV R20, R5 ;  /* 0x0000000500147202 */ /* 0x000fe40000000f00 */
[----:B------:R-:W-:-:S07]  /*18080*/  MOV R22, 0x180a0 ;  /* 0x000180a000167802 */ /* 0x000fce0000000f00 */
[----:B------:R-:W-:Y:S05]  /*18090*/  CALL.REL.NOINC `($_Z9addKernelP9basic_run$__internal_trig_reduction_slowpathd) ;  /* 0x00000aa000687944 */ /* 0x000fea0003c00000 */
[----:B------:R-:W-:Y:S02]  /*180a0*/  IMAD.MOV.U32 R2, RZ, RZ, R6 ;  /* 0x000000ffff027224 */ /* 0x000fe400078e0006 */
[----:B------:R-:W-:-:S07]  /*180b0*/  IMAD.MOV.U32 R3, RZ, RZ, R7 ;  /* 0x000000ffff037224 */ /* 0x000fce00078e0007 */
.L_x_372:
[----:B------:R-:W-:Y:S05]  /*180c0*/  BSYNC.RECONVERGENT B2 ;  /* 0x0000000000027941 */ /* 0x000fea0003800200 */
.L_x_371:
        /* <DEDUP_REMOVED lines=10> */
[----:B------:R-:W-:Y:S01]  /*18170*/  MOV R24, 0x20fd8164 ;  /* 0x20fd816400187802 */ /* 0x000fe20000000f00 */
[----:B------:R-:W-:Y:S01]  /*18180*/  DSETP.NEU.AND P1, PT, R4, +INF , PT ;  /* 0x7ff000000400742a */ /* 0x000fe20003f2d000 */
[----:B------:R-:W-:Y:S01]  /*18190*/  ISETP.NE.U32.AND P0, PT, R10, 0x1, PT ;  /* 0x000000010a00780c */ /* 0x000fe20003f05070 */
[----:B------:R-:W-:Y:S01]  /*181a0*/  DMUL R10, R2, R2 ;  /* 0x00000002020a7228 */ /* 0x000fe20000000000 */
[----:B------:R-:W-:Y:S02]  /*181b0*/  BSSY.RECONVERGENT B2, `(.L_x_373) ;  /* 0x000002b000027945 */ /* 0x000fe40003800200 */
[----:B------:R-:W-:-:S02]  /*181c0*/  FSEL R24, R24, -8.06006814911005101289e+34, !P0 ;  /* 0xf9785eba18187808 */ /* 0x000fc40004000000 */
[----:B------:R-:W-:-:S07]  /*181d0*/  FSEL R25, -R25, 0.11223486810922622681, !P0 ;  /* 0x3de5db6519197808 */ /* 0x000fce0004000100 */
        /* <DEDUP_REMOVED lines=11> */
[----:B------:R-:W-:Y:S01]  /*18290*/  LOP3.LUT P0, RZ, R0, 0x2, RZ, 0xc0, !PT ;  /* 0x0000000200ff7812 */ /* 0x000fe2000780c0ff */
[----:B------:R-:W-:-:S03]  /*182a0*/  @!P1 IMAD.MOV.U32 R0, RZ, RZ, 0x1 ;  /* 0x00000001ff009424 */ /* 0x000fc600078e00ff */
        /* <DEDUP_REMOVED lines=25> */
.L_x_376:
[----:B------:R-:W-:Y:S05]  /*18440*/  BSYNC.RECONVERGENT B3 ;  /* 0x0000000000037941 */ /* 0x000fea0003800200 */
.L_x_375:
[----:B------:R-:W-:-:S07]  /*18450*/  IADD3 R0, PT, PT, R0, 0x1, RZ ;  /* 0x0000000100007810 */ /* 0x000fce0007ffe0ff */
.L_x_374:
[----:B------:R-:W-:Y:S05]  /*18460*/  BSYNC.RECONVERGENT B2 ;  /* 0x0000000000027941 */ /* 0x000fea0003800200 */
.L_x_373:
[----:B------:R-:W0:Y:S01]  /*18470*/  LDCU.64 UR10, c[0x4][0x58] ;  /* 0x01000b00ff0a77ac */ /* 0x000e220008000a00 */
[----:B------:R-:W-:-:S05]  /*18480*/  IMAD.SHL.U32 R2, R0, 0x40, RZ ;  /* 0x0000004000027824 */ /* 0x000fca00078e00ff */
[----:B------:R-:W-:-:S04]  /*18490*/  LOP3.LUT R2, R2, 0x40, RZ, 0xc0, !PT ;  /* 0x0000004002027812 */ /* 0x000fc800078ec0ff */
[----:B0-----:R-:W-:-:S05]  /*184a0*/  IADD3 R2, P0, PT, R2, UR10, RZ ;  /* 0x0000000a02027c10 */ /* 0x001fca000ff1e0ff */
[----:B------:R-:W-:-:S05]  /*184b0*/  IMAD.X R3, RZ, RZ, UR11, P0 ;  /* 0x0000000bff037e24 */ /* 0x000fca00080e06ff */
[----:B------:R-:W2:Y:S04]  /*184c0*/  LDG.E.128.CONSTANT R12, desc[UR8][R2.64] ;  /* 0x00000008020c7981 */ /* 0x000ea8000c1e9d00 */
[----:B------:R-:W3:Y:S04]  /*184d0*/  LDG.E.128.CONSTANT R16, desc[UR8][R2.64+0x10] ;  /* 0x0000100802107981 */ /* 0x000ee8000c1e9d00 */
[----:B------:R-:W4:Y:S01]  /*184e0*/  LDG.E.128.CONSTANT R20, desc[UR8][R2.64+0x20] ;  /* 0x0000200802147981 */ /* 0x000f22000c1e9d00 */
[----:B------:R-:W-:Y:S01]  /*184f0*/  LOP3.LUT R4, R0, 0x1, RZ, 0xc0, !PT ;  /* 0x0000000100047812 */ /* 0x000fe200078ec0ff */
[----:B------:R-:W-:Y:S01]  /*18500*/  IMAD.MOV.U32 R10, RZ, RZ, 0x20fd8164 ;  /* 0x20fd8164ff0a7424 */ /* 0x000fe200078e00ff */
[----:B------:R-:W-:Y:S01]  /*18510*/  UMOV UR5, URZ ;  /* 0x000000ff00057c82 */ /* 0x000fe20008000000 */
[----:B------:R-:W-:Y:S01]  /*18520*/  IMAD.MOV.U32 R11, RZ, RZ, 0x3da8ff83 ;  /* 0x3da8ff83ff0b7424 */ /* 0x000fe200078e00ff */
[----:B------:R-:W-:Y:S01]  /*18530*/  ISETP.NE.U32.AND P0, PT, R4, 0x1, PT ;  /* 0x000000010400780c */ /* 0x000fe20003f05070 */
[----:B------:R-:W-:-:S03]  /*18540*/  DMUL R4, R6, R6 ;  /* 0x0000000606047228 */ /* 0x000fc60000000000 */
[----:B------:R-:W-:Y:S02]  /*18550*/  FSEL R10, R10, -8.06006814911005101289e+34, !P0 ;  /* 0xf9785eba0a0a7808 */ /* 0x000fe40004000000 */
[----:B------:R-:W-:-:S06]  /*18560*/  FSEL R11, -R11, 0.11223486810922622681, !P0 ;  /* 0x3de5db650b0b7808 */ /* 0x000fcc0004000100 */
[----:B--2---:R-:W-:Y:S01]  /*18570*/  DFMA R12, R4, R10, R12 ;  /* 0x0000000a040c722b */ /* 0x004fe2000000000c */
[----:B------:R-:W-:-:S07]  /*18580*/  CS2R R10, SRZ ;  /* 0x00000000000a7805 */ /* 0x000fce000001ff00 */
        /* <DEDUP_REMOVED lines=10> */
[----:B------:R-:W-:Y:S02]  /*18630*/  MOV R0, R1 ;  /* 0x0000000100007202 */ /* 0x000fe40000000f00 */
[----:B------:R-:W-:-:S10]  /*18640*/  DADD R2, RZ, -R4 ;  /* 0x00000000ff027229 */ /* 0x000fd40000000804 */
[----:B------:R-:W-:Y:S02]  /*18650*/  FSEL R64, R4, R2, !P0 ;  /* 0x0000000204407208 */ /* 0x000fe40004000000 */
[----:B------:R-:W-:Y:S02]  /*18660*/  FSEL R65, R5, R3, !P0 ;  /* 0x0000000305417208 */ /* 0x000fe40004000000 */
[----:B------:R-:W-:-:S07]  /*18670*/  CS2R R2, SRZ ;  /* 0x0000000000027805 */ /* 0x000fce000001ff00 */
.L_x_378:
[----:B------:R-:W-:Y:S01]  /*18680*/  IMAD.MOV.U32 R14, RZ, RZ, -0x66666666 ;  /* 0x9999999aff0e7424 */ /* 0x000fe200078e00ff */
[----:B------:R-:W-:Y:S01]  /*18690*/  UMOV UR10, 0xf0025bfb ;  /* 0xf0025bfb000a7882 */ /* 0x000fe20000000000 */
[----:B------:R-:W-:Y:S01]  /*186a0*/  IMAD.MOV.U32 R15, RZ, RZ, 0x3fa99999 ;  /* 0x3fa99999ff0f7424 */ /* 0x000fe200078e00ff */
[----:B------:R-:W-:-:S05]  /*186b0*/  UMOV UR11, 0x3f42a94f ;  /* 0x3f42a94f000b7882 */ /* 0x000fca0000000000 */
[----:B------:R-:W-:-:S06]  /*186c0*/  DFMA R14, R2, UR10, R14 ;  /* 0x0000000a020e7c2b */ /* 0x000fcc000800000e */
[----:B------:R-:W0:Y:S04]  /*186d0*/  MUFU.RCP64H R5, R15 ;  /* 0x0000000f00057308 */ /* 0x000e280000001800 */
        /* <DEDUP_REMOVED lines=14> */
.L_x_377:
[----:B------:R-:W-:Y:S01]  /*187c0*/  DMUL R6, R14, R6 ;  /* 0x000000060e067228 */ /* 0x000fe20000000000 */
[----:B------:R-:W-:Y:S01]  /*187d0*/  UMOV UR10, 0xf0025bfb ;  /* 0xf0025bfb000a7882 */ /* 0x000fe20000000000 */
[----:B------:R-:W-:Y:S01]  /*187e0*/  UMOV UR11, 0x3f42a94f ;  /* 0x3f42a94f000b7882 */ /* 0x000fe20000000000 */
[----:B------:R-:W-:Y:S01]  /*187f0*/  UIADD3 UR5, UPT, UPT, UR5, 0x1, URZ ;  /* 0x0000000105057890 */ /* 0x000fe2000fffe0ff */
[----:B------:R-:W-:-:S03]  /*18800*/  DADD R2, R2, 1 ;  /* 0x3ff0000002027429 */ /* 0x000fc60000000000 */
[----:B------:R-:W-:Y:S01]  /*18810*/  UISETP.NE.AND UP0, UPT, UR5, 0x3e8, UPT ;  /* 0x000003e80500788c */ /* 0x000fe2000bf05270 */
[----:B------:R-:W-:-:S08]  /*18820*/  DMUL R4, R6, UR10 ;  /* 0x0000000a06047c28 */ /* 0x000fd00008000000 */
[----:B------:R-:W-:Y:S01]  /*18830*/  DFMA R4, R6, UR10, R4 ;  /* 0x0000000a06047c2b */ /* 0x000fe20008000004 */
[----:B------:R-:W-:Y:S01]  /*18840*/  UMOV UR10, 0x54442d18 ;  /* 0x54442d18000a7882 */ /* 0x000fe20000000000 */
[----:B------:R-:W-:-:S06]  /*18850*/  UMOV UR11, 0x400921fb ;  /* 0x400921fb000b7882 */ /* 0x000fcc0000000000 */
[----:B------:R-:W-:-:S07]  /*18860*/  DMUL R4, R4, UR10 ;  /* 0x0000000a04047c28 */ /* 0x000fce0008000000 */
[----:B------:R0:W-:Y:S01]  /*18870*/  STL.64 [R0], R4 ;  /* 0x0000000400007387 */ /* 0x0001e20000100a00 */
[----:B------:R-:W-:Y:S01]  /*18880*/  DADD R10, R4, R10 ;  /* 0x00000000040a7229 */ /* 0x000fe2000000000a */
[----:B0-----:R-:W-:Y:S01]  /*18890*/  VIADD R0, R0, 0x8 ;  /* 0x0000000800007836 */ /* 0x001fe20000000000 */
[----:B------:R-:W-:Y:S09]  /*188a0*/  BRA.U UP0, `(.L_x_378) ;  /* 0xfffffffd00747547 */ /* 0x000ff2000b83ffff */
[C---:B------:R-:W-:Y:S01]  /*188b0*/  VIADD R110, R1.reuse, 0x20 ;  /* 0x00000020016e7836 */ /* 0x040fe20000000000 */
[----:B------:R-:W-:Y:S01]  /*188c0*/  UMOV UR5, URZ ;  /* 0x000000ff00057c82 */ /* 0x000fe20008000000 */
[----:B------:R-:W-:-:S03]  /*188d0*/  VIADD R111, R1, 0x3e88 ;  /* 0x00003e88016f7836 */ /* 0x000fc60000000000 */
[----:B------:R-:W-:-:S07]  /*188e0*/  MOV R13, R110 ;  /* 0x0000006e000d7202 */ /* 0x000fce0000000f00 */
.L_x_395:
[----:B------:R-:W2:Y:S01]  /*188f0*/  LDL.64 R28, [R13+-0x20] ;  /* 0xffffe0000d1c7983 */ /* 0x000ea20000100a00 */
[----:B------:R-:W0:Y:S01]  /*18900*/  MUFU.RCP64H R3, R11 ;  /* 0x0000000b00037308 */ /* 0x000e220000001800 */
[----:B------:R-:W-:Y:S01]  /*18910*/  IMAD.MOV.U32 R2, RZ, RZ, 0x1 ;  /* 0x00000001ff027424 */ /* 0x000fe200078e00ff */
[----:B------:R-:W-:Y:S01]  /*18920*/  UIADD3 UR5, UPT, UPT, UR5, 0x8, URZ ;  /* 0x0000000805057890 */ /* 0x000fe2000fffe0ff */
[----:B------:R-:W-:Y:S03]  /*18930*/  BSSY.RECONVERGENT B1, `(.L_x_379) ;  /* 0x0000012000017945 */ /* 0x000fe60003800200 */
[----:B------:R-:W-:Y:S01]  /*18940*/  UISETP.NE.AND UP0, UPT, UR5, 0x3e8, UPT ;  /* 0x000003e80500788c */ /* 0x000fe2000bf05270 */
[----:B0-----:R-:W-:-:S08]  /*18950*/  DFMA R4, -R10, R2, 1 ;  /* 0x3ff000000a04742b */ /* 0x001fd00000000102 */
[----:B------:R-:W-:-:S08]  /*18960*/  DFMA R4, R4, R4, R4 ;  /* 0x000000040404722b */ /* 0x000fd00000000004 */
[----:B------:R-:W-:-:S08]  /*18970*/  DFMA R4, R2, R4, R2 ;  /* 0x000000040204722b */ /* 0x000fd00000000002 */
[----:B------:R-:W-:-:S08]  /*18980*/  DFMA R2, -R10, R4, 1 ;  /* 0x3ff000000a02742b */ /* 0x000fd00000000104 */
[----:B------:R-:W-:-:S08]  /*18990*/  DFMA R2, R4, R2, R4 ;  /* 0x000000020402722b */ /* 0x000fd00000000004 */
[----:B--2---:R-:W-:Y:S01]  /*189a0*/  DMUL R4, R28, R2 ;  /* 0x000000021c047228 */ /* 0x004fe20000000000 */
[----:B------:R-:W-:-:S07]  /*189b0*/  FSETP.GEU.AND P1, PT, |R29|, 6.5827683646048100446e-37, PT ;  /* 0x036000001d00780b */ /* 0x000fce0003f2e200 */
        /* <DEDUP_REMOVED lines=9> */
.L_x_380:
[----:B------:R-:W-:Y:S05]  /*18a50*/  BSYNC.RECONVERGENT B1 ;  /* 0x0000000000017941 */ /* 0x000fea0003800200 */
.L_x_379:
[----:B------:R-:W2:Y:S01]  /*18a60*/  LDL.64 R28, [R13+-0x18] ;  /* 0xffffe8000d1c7983 */ /* 0x000ea20000100a00 */
[----:B------:R-:W0:Y:S01]  /*18a70*/  MUFU.RCP64H R3, R11 ;  /* 0x0000000b00037308 */ /* 0x000e220000001800 */
[----:B------:R-:W-:Y:S01]  /*18a80*/  IMAD.MOV.U32 R2, RZ, RZ, 0x1 ;  /* 0x00000001ff027424 */ /* 0x000fe200078e00ff */
[----:B------:R-:W-:Y:S01]  /*18a90*/  BSSY.RECONVERGENT B1, `(.L_x_381) ;  /* 0x0000014000017945 */ /* 0x000fe20003800200 */
[----:B------:R1:W-:Y:S04]  /*18aa0*/  STL.64 [R13+-0x20], R4 ;  /* 0xffffe0040d007387 */ /* 0x0003e80000100a00 */
        /* <DEDUP_REMOVED lines=11> */
[----:B-1----:R-:W-:Y:S05]  /*18b60*/  @P0 BRA P1, `(.L_x_382) ;  /* 0x0000000000180947 */ /* 0x002fea0000800000 */
[----:B------:R-:W-:Y:S01]  /*18b70*/  MOV R4, R10 ;  /* 0x0000000a00047202 */ /* 0x000fe20000000f00 */
[----:B------:R-:W-:Y:S01]  /*18b80*/  IMAD.MOV.U32 R5, RZ, RZ, R11 ;  /* 0x000000ffff057224 */ /* 0x000fe200078e000b */
[----:B------:R-:W-:-:S07]  /*18b90*/  MOV R0, 0x18bb0 ;  /* 0x00018bb000007802 */ /* 0x000fce0000000f00 */
[----:B------:R-:W-:Y:S05]  /*18ba0*/  CALL.REL.NOINC `($__internal_1_$__cuda_sm20_div_rn_f64_full) ;  /* 0x00000a8000ac7944 */ /* 0x000fea0003c00000 */
[----:B------:R-:W-:Y:S02]  /*18bb0*/  IMAD.MOV.U32 R2, RZ, RZ, R4 ;  /* 0x000000ffff027224 */ /* 0x000fe400078e0004 */
[----:B------:R-:W-:-:S07]  /*18bc0*/  IMAD.MOV.U32 R3, RZ, RZ, R5 ;  /* 0x000000ffff037224 */ /* 0x000fce00078e0005 */
.L_x_382:
[----:B------:R-:W-:Y:S05]  /*18bd0*/  BSYNC.RECONVERGENT B1 ;  /* 0x0000000000017941 */ /* 0x000fea0003800200 */
.L_x_381:
        /* <DEDUP_REMOVED lines=21> */
.L_x_384:
[----:B------:R-:W-:Y:S05]  /*18d30*/  BSYNC.RECONVERGENT B1 ;  /* 0x0000000000017941 */ /* 0x000fea0003800200 */
.L_x_383:
        /* <DEDUP_REMOVED lines=21> */
[----:B------:R-:W-:Y:S01]  /*18e90*/  MOV R2, R4 ;  /* 0x0000000400027202 */ /* 0x000fe20000000f00 */
[----:B------:R-:W-:-:S07]  /*18ea0*/  IMAD.MOV.U32 R3, RZ, RZ, R5 ;  /* 0x000000ffff037224 */ /* 0x000fce00078e0005 */
.L_x_386:
[----:B------:R-:W-:Y:S05]  /*18eb0*/  BSYNC.RECONVERGENT B1 ;  /* 0x0000000000017941 */ /* 0x000fea0003800200 */
.L_x_385:
[----:B------:R-:W2:Y:S01]  /*18ec0*/  LDL.64 R28, [R13] ;  /* 0x000000000d1c7983 */ /* 0x000ea20000100a00 */
        /* <DEDUP_REMOVED lines=20> */
.L_x_388:
[----:B------:R-:W-:Y:S05]  /*19010*/  BSYNC.RECONVERGENT B1 ;  /* 0x0000000000017941 */ /* 0x000fea0003800200 */
.L_x_387:
[----:B------:R-:W2:Y:S01]  /*19020*/  LDL.64 R28, [R13+0x8] ;  /* 0x000008000d1c7983 */ /* 0x000ea20000100a00 */
[----:B------:R-:W0:Y:S01]  /*19030*/  MUFU.RCP64H R3, R11 ;  /* 0x0000000b00037308 */ /* 0x000e220000001800 */
[----:B------:R-:W-:Y:S01]  /*19040*/  MOV R2, 0x1 ;  /* 0x0000000100027802 */ /* 0x000fe20000000f00 */
[----:B------:R-:W-:Y:S01]  /*19050*/  BSSY.RECONVERGENT B1, `(.L_x_389) ;  /* 0x0000014000017945 */ /* 0x000fe20003800200 */
[----:B------:R1:W-:Y:S04]  /*19060*/  STL.64 [R13], R4 ;  /* 0x000000040d007387 */ /* 0x0003e80000100a00 */
        /* <DEDUP_REMOVED lines=16> */
[----:B------:R-:W-:Y:S02]  /*19170*/  IMAD.MOV.U32 R2, RZ, RZ, R4 ;  /* 0x000000ffff027224 */ /* 0x000fe400078e0004 */
[----:B------:R-:W-:-:S07]  /*19180*/  IMAD.MOV.U32 R3, RZ, RZ, R5 ;  /* 0x000000ffff037224 */ /* 0x000fce00078e0005 */
.L_x_390:
[----:B------:R-:W-:Y:S05]  /*19190*/  BSYNC.RECONVERGENT B1 ;  /* 0x0000000000017941 */ /* 0x000fea0003800200 */
.L_x_389:
[----:B------:R-:W2:Y:S01]  /*191a0*/  LDL.64 R28, [R13+0x10] ;  /* 0x000010000d1c7983 */ /* 0x000ea20000100a00 */
[----:B------:R-:W0:Y:S01]  /*191b0*/  MUFU.RCP64H R5, R11 ;  /* 0x0000000b00057308 */ /* 0x000e220000001800 */
[----:B------:R-:W-:Y:S01]  /*191c0*/  MOV R4, 0x1 ;  /* 0x0000000100047802 */ /* 0x000fe20000000f00 */
[----:B------:R-:W-:Y:S01]  /*191d0*/  BSSY.RECONVERGENT B1, `(.L_x_391) ;  /* 0x0000012000017945 */ /* 0x000fe20003800200 */
[----:B------:R1:W-:Y:S04]  /*191e0*/  STL.64 [R13+0x8], R2 ;  /* 0x000008020d007387 */ /* 0x0003e80000100a00 */
        /* <DEDUP_REMOVED lines=16> */
.L_x_392:
[----:B------:R-:W-:Y:S05]  /*192f0*/  BSYNC.RECONVERGENT B1 ;  /* 0x0000000000017941 */ /* 0x000fea0003800200 */
.L_x_391:
[----:B------:R-:W2:Y:S01]  /*19300*/  LDL.64 R28, [R13+0x18] ;  /* 0x000018000d1c7983 */ /* 0x000ea20000100a00 */
[----:B------:R-:W0:Y:S01]  /*19310*/  MUFU.RCP64H R3, R11 ;  /* 0x0000000b00037308 */ /* 0x000e220000001800 */
[----:B------:R-:W-:Y:S01]  /*19320*/  IMAD.MOV.U32 R2, RZ, RZ, 0x1 ;  /* 0x00000001ff027424 */ /* 0x000fe200078e00ff */
        /* <DEDUP_REMOVED lines=18> */
[----:B------:R-:W-:Y:S02]  /*19450*/  IMAD.MOV.U32 R2, RZ, RZ, R4 ;  /* 0x000000ffff027224 */ /* 0x000fe400078e0004 */
[----:B------:R-:W-:-:S07]  /*19460*/  IMAD.MOV.U32 R3, RZ, RZ, R5 ;  /* 0x000000ffff037224 */ /* 0x000fce00078e0005 */
.L_x_394:
[----:B------:R-:W-:Y:S05]  /*19470*/  BSYNC.RECONVERGENT B1 ;  /* 0x0000000000017941 */ /* 0x000fea0003800200 */
.L_x_393:
[----:B------:R0:W-:Y:S02]  /*19480*/  STL.64 [R13+0x18], R2 ;  /* 0x000018020d007387 */ /* 0x0001e40000100a00 */
[----:B0-----:R-:W-:Y:S01]  /*19490*/  VIADD R13, R13, 0x40 ;  /* 0x000000400d0d7836 */ /* 0x001fe20000000000 */
[----:B------:R-:W-:Y:S06]  /*194a0*/  BRA.U UP0, `(.L_x_395) ;  /* 0xfffffff500107547 */ /* 0x000fec000b83ffff */
[C---:B------:R-:W-:Y:S01]  /*194b0*/  VIADD R0, R1.reuse, 0x58 ;  /* 0x0000005801007836 */ /* 0x040fe20000000000 */
[C---:B------:R-:W-:Y:S01]  /*194c0*/  IADD3 R27, PT, PT, R1.reuse, 0x3e98, RZ ;  /* 0x00003e98011b7810 */ /* 0x040fe20007ffe0ff */
[----:B------:R-:W-:Y:S01]  /*194d0*/  VIADD R112, R1, 0x7d10 ;  /* 0x00007d1001707836 */ /* 0x000fe20000000000 */
[----:B------:R-:W-:-:S06]  /*194e0*/  UMOV UR5, URZ ;  /* 0x000000ff00057c82 */ /* 0x000fcc0008000000 */
.L_x_396:
[----:B------:R-:W2:Y:S04]  /*194f0*/  LDL.64 R2, [R0+-0xa0] ;  /* 0xffff600000027983 */ /* 0x000ea80000100a00 */
[----:B------:R-:W3:Y:S04]  /*19500*/  LDL.64 R4, [R0+-0x98] ;  /* 0xffff680000047983 */ /* 0x000ee80000100a00 */
[----:B------:R-:W4:Y:S04]  /*19510*/  LDL.64 R6, [R0+-0x90] ;  /* 0xffff700000067983 */ /* 0x000f280000100a00 */
[----:B------:R-:W5:Y:S04]  /*19520*/  LDL.64 R10, [R0+-0x88] ;  /* 0xffff7800000a7983 */ /* 0x000f680000100a00 */
[----:B------:R-:W5:Y:S04]  /*19530*/  LDL.64 R12, [R0+-0x80] ;  /* 0xffff8000000c7983 */ /* 0x000f680000100a00 */
[----:B------:R-:W5:Y:S04]  /*19540*/  LDL.64 R14, [R0+-0x78] ;  /* 0xffff8800000e7983 */ /* 0x000f680000100a00 */
[----:B------:R-:W5:Y:S04]  /*19550*/  LDL.64 R16, [R0+-0x70] ;  /* 0xffff900000107983 */ /* 0x000f680000100a00 */
[----:B------:R-:W5:Y:S04]  /*19560*/  LDL.64 R18, [R0+-0x68] ;  /* 0xffff980000127983 */ /* 0x000f680000100a00 */
[----:B------:R-:W5:Y:S04]  /*19570*/  LDL.64 R20, [R0+-0x60] ;  /* 0xffffa00000147983 */ /* 0x000f680000100a00 */
[----:B------:R-:W5:Y:S01]  /*19580*/  LDL.64 R22, [R0+-0x58] ;  /* 0xffffa80000167983 */ /* 0x000f620000100a00 */
[----:B--2---:R-:W-:-:S08]  /*19590*/  DADD R2, RZ, R2 ;  /* 0x00000000ff027229 */ /* 0x004fd00000000002 */
[----:B---3--:R-:W-:-:S08]  /*195a0*/  DADD R2, R2, R4 ;  /* 0x0000000002027229 */ /* 0x008fd00000000004 */
[----:B----4-:R-:W-:-:S08]  /*195b0*/  DADD R2, R2, R6 ;  /* 0x0000000002027229 */ /* 0x010fd00000000006 */
[----:B-----5:R-:W-:-:S08]  /*195c0*/  DADD R2, R2, R10 ;  /* 0x0000000002027229 */ /* 0x020fd0000000000a */
[----:B------:R-:W-:-:S08]  /*195d0*/  DADD R2, R2, R12 ;  /* 0x0000000002027229 */ /* 0x000fd0000000000c */
[----:B------:R-:W-:-:S08]  /*195e0*/  DADD R2, R2, R14 ;  /* 0x0000000002027229 */ /* 0x000fd0000000000e */
[----:B------:R-:W-:-:S08]  /*195f0*/  DADD R2, R2, R16 ;  /* 0x0000000002027229 */ /* 0x000fd00000000010 */
[----:B------:R-:W-:-:S08]  /*19600*/  DADD R2, R2, R18 ;  /* 0x0000000002027229 */ /* 0x000fd00000000012 */
[----:B------:R-:W-:-:S08]  /*19610*/  DADD R2, R2, R20 ;  /* 0x0000000002027229 */ /* 0x000fd00000000014 */
[----:B------:R-:W-:-:S07]  /*19620*/  DADD R2, R2, R22 ;  /* 0x0000000002027229 */ /* 0x000fce0000000016 */
[----:B------:R0:W-:Y:S04]  /*19630*/  STL.64 [R27+-0x10], R2 ;  /* 0xfffff0021b007387 */ /* 0x0001e80000100a00 */
        /* <DEDUP_REMOVED lines=21> */
[----:B0-----:R-:W2:Y:S04]  /*19790*/  LDL.64 R2, [R0] ;  /* 0x0000000000027983 */ /* 0x001ea80000100a00 */
[----:B------:R-:W3:Y:S04]  /*197a0*/  LDL.64 R6, [R0+0x8] ;  /* 0x0000080000067983 */ /* 0x000ee80000100a00 */
[----:B------:R-:W4:Y:S04]  /*197b0*/  LDL.64 R10, [R0+0x10] ;  /* 0x00001000000a7983 */ /* 0x000f280000100a00 */
[----:B------:R-:W5:Y:S04]  /*197c0*/  LDL.64 R12, [R0+0x18] ;  /* 0x00001800000c7983 */ /* 0x000f680000100a00 */
[----:B------:R-:W5:Y:S04]  /*197d0*/  LDL.64 R14, [R0+0x20] ;  /* 0x00002000000e7983 */ /* 0x000f680000100a00 */
[----:B------:R-:W5:Y:S04]  /*197e0*/  LDL.64 R16, [R0+0x28] ;  /* 0x0000280000107983 */ /* 0x000f680000100a00 */
[----:B------:R-:W5:Y:S04]  /*197f0*/  LDL.64 R18, [R0+0x30] ;  /* 0x0000300000127983 */ /* 0x000f680000100a00 */
[----:B------:R-:W5:Y:S04]  /*19800*/  LDL.64 R20, [R0+0x38] ;  /* 0x0000380000147983 */ /* 0x000f680000100a00 */
[----:B------:R-:W5:Y:S04]  /*19810*/  LDL.64 R22, [R0+0x40] ;  /* 0x0000400000167983 */ /* 0x000f680000100a00 */
[----:B------:R-:W5:Y:S01]  /*19820*/  LDL.64 R24, [R0+0x48] ;  /* 0x0000480000187983 */ /* 0x000f620000100a00 */
        /* <DEDUP_REMOVED lines=10> */
[----:B------:R-:W-:Y:S04]  /*198d0*/  STL.64 [R27], R2 ;  /* 0x000000021b007387 */ /* 0x000fe80000100a00 */
[----:B-1----:R-:W2:Y:S04]  /*198e0*/  LDL.64 R4, [R0+0x50] ;  /* 0x0000500000047983 */ /* 0x002ea80000100a00 */
        /* <DEDUP_REMOVED lines=8> */
[----:B------:R0:W5:Y:S01]  /*19970*/  LDL.64 R24, [R0+0x98] ;  /* 0x0000980000187983 */ /* 0x0001620000100a00 */
[----:B------:R-:W-:-:S04]  /*19980*/  UIADD3 UR5, UPT, UPT, UR5, 0x4, URZ ;  /* 0x0000000405057890 */ /* 0x000fc8000fffe0ff */
[----:B------:R-:W-:Y:S01]  /*19990*/  UISETP.NE.AND UP0, UPT, UR5, 0x64, UPT ;  /* 0x000000640500788c */ /* 0x000fe2000bf05270 */
[----:B0-----:R-:W-:Y:S01]  /*199a0*/  VIADD R0, R0, 0x140 ;  /* 0x0000014000007836 */ /* 0x001fe20000000000 */
        /* <DEDUP_REMOVED lines=10> */
[----:B------:R0:W-:Y:S02]  /*19a50*/  STL.64 [R27+0x8], R4 ;  /* 0x000008041b007387 */ /* 0x0001e40000100a00 */
[----:B0-----:R-:W-:Y:S01]  /*19a60*/  VIADD R27, R27, 0x20 ;  /* 0x000000201b1b7836 */ /* 0x001fe20000000000 */
[----:B------:R-:W-:Y:S06]  /*19a70*/  BRA.U UP0, `(.L_x_396) ;  /* 0xfffffff9009c7547 */ /* 0x000fec000b83ffff */
[----:B------:R-:W2:Y:S04]  /*19a80*/  LDL.64 R98, [R1+0x3e88] ;  /* 0x003e880001627983 */ /* 0x000ea80000100a00 */
[----:B------:R-:W2:Y:S04]  /*19a90*/  LDL.64 R2, [R1+0x3e90] ;  /* 0x003e900001027983 */ /* 0x000ea80000100a00 */
        /* <DEDUP_REMOVED lines=50> */
[----:B------:R-:W5:Y:S01]  /*19dc0*/  LDL.64 R160, [R1+0x4190] ;  /* 0x0041900001a07983 */ /* 0x000f620000100a00 */
[----:B--2---:R-:W-:-:S03]  /*19dd0*/  DADD R102, R98, R2 ;  /* 0x0000000062667229 */ /* 0x004fc60000000002 */
[----:B------:R-:W2:Y:S05]  /*19de0*/  LDL.64 R2, [R1+0x4018] ;  /* 0x0040180001027983 */ /* 0x000eaa0000100a00 */
[----:B---3--:R-:W-:Y:S01]  /*19df0*/  DADD R106, R102, R4 ;  /* 0x00000000666a7229 */ /* 0x008fe20000000004 */
[----:B------:R-:W3:Y:S07]  /*19e00*/  LDL.64 R4, [R1+0x4020] ;  /* 0x0040200001047983 */ /* 0x000eee0000100a00 */
[----:B----4-:R-:W-:Y:S01]  /*19e10*/  DADD R114, R106, R6 ;  /* 0x000000006a727229 */ /* 0x010fe20000000006 */
[----:B------:R-:W4:Y:S07]  /*19e20*/  LDL.64 R6, [R1+0x4028] ;  /* 0x0040280001067983 */ /* 0x000f2e0000100a00 */
[----:B-----5:R-:W-:Y:S01]  /*19e30*/  DADD R118, R114, R10 ;  /* 0x0000000072767229 */ /* 0x020fe2000000000a */
[----:B------:R-:W5:Y:S07]  /*19e40*/  LDL.64 R10, [R1+0x4030] ;  /* 0x00403000010a7983 */ /* 0x000f6e0000100a00 */
[----:B------:R-:W-:Y:S01]  /*19e50*/  DADD R122, R118, R12 ;  /* 0x00000000767a7229 */ /* 0x000fe2000000000c */
[----:B------:R-:W5:Y:S07]  /*19e60*/  LDL.64 R12, [R1+0x4038] ;  /* 0x00403800010c7983 */ /* 0x000f6e0000100a00 */
[----:B------:R-:W-:Y:S01]  /*19e70*/  DADD R124, R122, R14 ;  /* 0x000000007a7c7229 */ /* 0x000fe2000000000e */
[----:B------:R-:W2:Y:S07]  /*19e80*/  LDL.64 R14, [R1+0x4010] ;  /* 0x00401000010e7983 */ /* 0x000eae0000100a00 */
[----:B------:R-:W-:Y:S01]  /*19e90*/  DADD R126, R124, R16 ;  /* 0x000000007c7e7229 */ /* 0x000fe20000000010 */
[----:B------:R-:W5:Y:S07]  /*19ea0*/  LDL.64 R16, [R1+0x4040] ;  /* 0x0040400001107983 */ /* 0x000f6e0000100a00 */
[----:B------:R-:W-:Y:S01]  /*19eb0*/  DADD R136, R126, R18 ;  /* 0x000000007e887229 */ /* 0x000fe20000000012 */
[----:B------:R-:W3:Y:S07]  /*19ec0*/  LDL.64 R18, [R1+0x4008] ;  /* 0x0040080001127983 */ /* 0x000eee0000100a00 */
[----:B------:R-:W-:Y:S01]  /*19ed0*/  DADD R138, R136, R20 ;  /* 0x00000000888a7229 */ /* 0x000fe20000000014 */
[----:B------:R-:W5:Y:S07]  /*19ee0*/  LDL.64 R20, [R1+0x4048] ;  /* 0x0040480001147983 */ /* 0x000f6e0000100a00 */
        /* <DEDUP_REMOVED lines=10> */
[----:B------:R-:W-:-:S08]  /*19f90*/  DADD R150, R148, R44 ;  /* 0x0000000094967229 */ /* 0x000fd0000000002c */
[----:B------:R-:W-:-:S08]  /*19fa0*/  DADD R152, R150, R46 ;  /* 0x0000000096987229 */ /* 0x000fd0000000002e */
[----:B------:R-:W-:-:S08]  /*19fb0*/  DADD R154, R152, R48 ;  /* 0x00000000989a7229 */ /* 0x000fd00000000030 */
[----:B------:R-:W-:-:S08]  /*19fc0*/  DADD R156, R154, R50 ;  /* 0x000000009a9c7229 */ /* 0x000fd00000000032 */
[----:B------:R-:W-:Y:S01]  /*19fd0*/  DADD R158, R156, R52 ;  /* 0x000000009c9e7229 */ /* 0x000fe20000000034 */
[----:B------:R-:W5:Y:S07]  /*19fe0*/  LDL.64 R52, [R1+0x4078] ;  /* 0x0040780001347983 */ /* 0x000f6e0000100a00 */
[----:B------:R-:W-:-:S08]  /*19ff0*/  DADD R56, R158, R56 ;  /* 0x000000009e387229 */ /* 0x000fd00000000038 */
[----:B------:R-:W-:-:S08]  /*1a000*/  DADD R44, R56, R66 ;  /* 0x00000000382c7229 */ /* 0x000fd00000000042 */
[----:B------:R-:W-:Y:S01]  /*1a010*/  DADD R46, R44, R68 ;  /* 0x000000002c2e7229 */ /* 0x000fe20000000044 */
[----:B------:R-:W5:Y:S07]  /*1a020*/  LDL.64 R68, [R1+0x4080] ;  /* 0x0040800001447983 */ /* 0x000f6e0000100a00 */
[----:B------:R-:W-:Y:S01]  /*1a030*/  DADD R48, R46, R70 ;  /* 0x000000002e307229 */ /* 0x000fe20000000046 */
[----:B------:R-:W5:Y:S07]  /*1a040*/  LDL.64 R70, [R1+0x4088] ;  /* 0x0040880001467983 */ /* 0x000f6e0000100a00 */
[----:B------:R-:W-:-:S08]  /*1a050*/  DADD R50, R48, R72 ;  /* 0x0000000030327229 */ /* 0x000fd00000000048 */
[----:B------:R-:W-:Y:S01]  /*1a060*/  DADD R66, R50, R74 ;  /* 0x0000000032427229 */ /* 0x000fe2000000004a */
[----:B------:R-:W5:Y:S07]  /*1a070*/  LDL.64 R74, [R1+0x4090] ;  /* 0x00409000014a7983 */ /* 0x000f6e0000100a00 */
[----:B------:R-:W-:-:S08]  /*1a080*/  DADD R72, R66, R76 ;  /* 0x0000000042487229 */ /* 0x000fd0000000004c */
[----:B------:R-:W-:Y:S01]  /*1a090*/  DADD R76, R72, R78 ;  /* 0x00000000484c7229 */ /* 0x000fe2000000004e */
[----:B------:R-:W5:Y:S07]  /*1a0a0*/  LDL.64 R78, [R1+0x4098] ;  /* 0x00409800014e7983 */ /* 0x000f6e0000100a00 */
[----:B------:R-:W-:-:S08]  /*1a0b0*/  DADD R80, R76, R80 ;  /* 0x000000004c507229 */ /* 0x000fd00000000050 */
[----:B------:R-:W-:-:S08]  /*1a0c0*/  DADD R82, R80, R82 ;  /* 0x0000000050527229 */ /* 0x000fd00000000052 */
[----:B------:R-:W-:-:S08]  /*1a0d0*/  DADD R86, R82, R86 ;  /* 0x0000000052567229 */ /* 0x000fd00000000056 */
[----:B------:R-:W-:Y:S01]  /*1a0e0*/  DADD R90, R86, R90 ;  /* 0x00000000565a7229 */ /* 0x000fe2000000005a */
[----:B------:R0:W-:Y:S07]  /*1a0f0*/  STL.64 [R1], R98 ;  /* 0x0000006201007387 */ /* 0x0001ee0000100a00 */
[----:B------:R-:W-:Y:S01]  /*1a100*/  DADD R94, R90, R94 ;  /* 0x000000005a5e7229 */ /* 0x000fe2000000005e */
[----:B------:R1:W-:Y:S07]  /*1a110*/  STL.64 [R1+0x8], R102 ;  /* 0x0000086601007387 */ /* 0x0003ee0000100a00 */
[----:B0-----:R-:W-:Y:S01]  /*1a120*/  DADD R98, R94, R100 ;  /* 0x000000005e627229 */ /* 0x001fe20000000064 */
[----:B------:R-:W5:Y:S07]  /*1a130*/  LDL.64 R100, [R1+0x40c0] ;  /* 0x0040c00001647983 */ /* 0x000f6e0000100a00 */
[----:B-1----:R-:W-:Y:S01]  /*1a140*/  DADD R102, R98, R104 ;  /* 0x0000000062667229 */ /* 0x002fe20000000068 */
[----:B------:R-:W5:Y:S04]  /*1a150*/  LDL.64 R104, [R1+0x40c8] ;  /* 0x0040c80001687983 */ /* 0x000f680000100a00 */
[----:B------:R0:W-:Y:S04]  /*1a160*/  STL.64 [R1+0x10], R106 ;  /* 0x0000106a01007387 */ /* 0x0001e80000100a00 */
[----:B------:R1:W-:Y:S01]  /*1a170*/  STL.64 [R1+0x18], R114 ;  /* 0x0000187201007387 */ /* 0x0003e20000100a00 */
[----:B0-----:R-:W-:-:S03]  /*1a180*/  DADD R106, R102, R108 ;  /* 0x00000000666a7229 */ /* 0x001fc6000000006c */
[----:B------:R-:W5:Y:S05]  /*1a190*/  LDL.64 R108, [R1+0x40d0] ;  /* 0x0040d000016c7983 */ /* 0x000f6a0000100a00 */
        /* <DEDUP_REMOVED lines=13> */
[----:B------:R-:W5:Y:S07]  /*1a270*/  LDL.64 R134, [R1+0x40f8] ;  /* 0x0040f80001867983 */ /* 0x000f6e0000100a00 */
[----:B------:R-:W-:Y:S01]  /*1a280*/  DADD R54, R126, R54 ;  /* 0x000000007e367229 */ /* 0x000fe20000000036 */
[----:B------:R0:W-:Y:S04]  /*1a290*/  STL.64 [R1+0x40], R136 ;  /* 0x0000408801007387 */ /* 0x0001e80000100a00 */
[----:B------:R1:W-:Y:S03]  /*1a2a0*/  STL.64 [R1+0x48], R138 ;  /* 0x0000488a01007387 */ /* 0x0003e60000100a00 */
[----:B------:R-:W-:Y:S01]  /*1a2b0*/  DADD R42, R54, R42 ;  /* 0x00000000362a7229 */ /* 0x000fe2000000002a */
[----:B0-----:R-:W5:Y:S04]  /*1a2c0*/  LDL.64 R136, [R1+0x4100] ;  /* 0x0041000001887983 */ /* 0x001f680000100a00 */
[----:B-1----:R-:W5:Y:S03]  /*1a2d0*/  LDL.64 R138, [R1+0x4108] ;  /* 0x00410800018a7983 */ /* 0x002f660000100a00 */
[----:B------:R-:W-:Y:S01]  /*1a2e0*/  DADD R38, R42, R38 ;  /* 0x000000002a267229 */ /* 0x000fe20000000026 */
[----:B------:R0:W-:Y:S07]  /*1a2f0*/  STL.64 [R1+0x50], R140 ;  /* 0x0000508c01007387 */ /* 0x0001ee0000100a00 */
[----:B------:R-:W-:Y:S01]  /*1a300*/  DADD R34, R38, R34 ;  /* 0x0000000026227229 */ /* 0x000fe20000000022 */
[----:B0-----:R-:W5:Y:S04]  /*1a310*/  LDL.64 R140, [R1+0x4110] ;  /* 0x00411000018c7983 */ /* 0x001f680000100a00 */
[----:B------:R0:W-:Y:S03]  /*1a320*/  STL.64 [R1+0x58], R142 ;  /* 0x0000588e01007387 */ /* 0x0001e60000100a00 */
[----:B------:R-:W-:Y:S01]  /*1a330*/  DADD R30, R34, R30 ;  /* 0x00000000221e7229 */ /* 0x000fe2000000001e */
[----:B------:R1:W-:Y:S04]  /*1a340*/  STL.64 [R1+0x60], R144 ;  /* 0x0000609001007387 */ /* 0x0003e80000100a00 */
[----:B0-----:R-:W5:Y:S04]  /*1a350*/  LDL.64 R142, [R1+0x4118] ;  /* 0x00411800018e7983 */ /* 0x001f680000100a00 */
[----:B-1----:R-:W5:Y:S01]  /*1a360*/  LDL.64 R144, [R1+0x4120] ;  /* 0x0041200001907983 */ /* 0x002f620000100a00 */
[----:B------:R-:W-:-:S03]  /*1a370*/  DADD R26, R30, R26 ;  /* 0x000000001e1a7229 */ /* 0x000fc6000000001a */
[----:B------:R0:W-:Y:S05]  /*1a380*/  STL.64 [R1+0x68], R146 ;  /* 0x0000689201007387 */ /* 0x0001ea0000100a00 */
[----:B------:R-:W-:Y:S01]  /*1a390*/  DADD R22, R26, R22 ;  /* 0x000000001a167229 */ /* 0x000fe20000000016 */
[----:B0-----:R-:W5:Y:S04]  /*1a3a0*/  LDL.64 R146, [R1+0x4128] ;  /* 0x0041280001927983 */ /* 0x001f680000100a00 */
[----:B------:R0:W-:Y:S03]  /*1a3b0*/  STL.64 [R1+0x70], R148 ;  /* 0x0000709401007387 */ /* 0x0001e60000100a00 */
[----:B---3--:R-:W-:Y:S01]  /*1a3c0*/  DADD R18, R22, R18 ;  /* 0x0000000016127229 */ /* 0x008fe20000000012 */
[----:B------:R1:W-:Y:S04]  /*1a3d0*/  STL.64 [R1+0x78], R150 ;  /* 0x0000789601007387 */ /* 0x0003e80000100a00 */
[----:B0-----:R-:W3:Y:S04]  /*1a3e0*/  LDL.64 R148, [R1+0x4130] ;  /* 0x0041300001947983 */ /* 0x001ee80000100a00 */
[----:B-1----:R-:W3:Y:S01]  /*1a3f0*/  LDL.64 R150, [R1+0x4138] ;  /* 0x0041380001967983 */ /* 0x002ee20000100a00 */
[----:B--2---:R-:W-:-:S03]  /*1a400*/  DADD R14, R18, R14 ;  /* 0x00000000120e7229 */ /* 0x004fc6000000000e */
[----:B------:R0:W-:Y:S05]  /*1a410*/  STL.64 [R1+0x80], R152 ;  /* 0x0000809801007387 */ /* 0x0001ea0000100a00 */
[----:B------:R-:W-:Y:S01]  /*1a420*/  DADD R2, R14, R2 ;  /* 0x000000000e027229 */ /* 0x000fe20000000002 */
[----:B0-----:R-:W2:Y:S04]  /*1a430*/  LDL.64 R152, [R1+0x4140] ;  /* 0x0041400001987983 */ /* 0x001ea80000100a00 */
[----:B------:R0:W-:Y:S03]  /*1a440*/  STL.64 [R1+0x88], R154 ;  /* 0x0000889a01007387 */ /* 0x0001e60000100a00 */
[----:B------:R-:W-:Y:S01]  /*1a450*/  DADD R4, R2, R4 ;  /* 0x0000000002047229 */ /* 0x000fe20000000004 */
[----:B------:R1:W-:Y:S04]  /*1a460*/  STL.64 [R1+0x90], R156 ;  /* 0x0000909c01007387 */ /* 0x0003e80000100a00 */
[----:B0-----:R-:W2:Y:S04]  /*1a470*/  LDL.64 R154, [R1+0x4148] ;  /* 0x00414800019a7983 */ /* 0x001ea80000100a00 */
[----:B-1----:R-:W2:Y:S01]  /*1a480*/  LDL.64 R156, [R1+0x4150] ;  /* 0x00415000019c7983 */ /* 0x002ea20000100a00 */
[----:B----4-:R-:W-:-:S03]  /*1a490*/  DADD R6, R4, R6 ;  /* 0x0000000004067229 */ /* 0x010fc60000000006 */
[----:B------:R0:W-:Y:S05]  /*1a4a0*/  STL.64 [R1+0x98], R158 ;  /* 0x0000989e01007387 */ /* 0x0001ea0000100a00 */
[----:B-----5:R-:W-:Y:S01]  /*1a4b0*/  DADD R10, R6, R10 ;  /* 0x00000000060a7229 */ /* 0x020fe2000000000a */
[----:B0-----:R-:W4:Y:S04]  /*1a4c0*/  LDL.64 R158, [R1+0x4158] ;  /* 0x00415800019e7983 */ /* 0x001f280000100a00 */
        /* <DEDUP_REMOVED lines=17> */
[----:B0-----:R-:W5:Y:S07]  /*1a5e0*/  LDL.64 R66, [R1+0x4188] ;  /* 0x0041880001427983 */ /* 0x001f6e0000100a00 */
[----:B------:R-:W-:Y:S01]  /*1a5f0*/  DADD R36, R32, R36 ;  /* 0x0000000020247229 */ /* 0x000fe20000000024 */
[----:B------:R0:W-:Y:S07]  /*1a600*/  STL.64 [R1+0xd0], R72 ;  /* 0x0000d04801007387 */ /* 0x0001ee0000100a00 */
[----:B------:R-:W-:Y:S01]  /*1a610*/  DADD R40, R36, R40 ;  /* 0x0000000024287229 */ /* 0x000fe20000000028 */
[----:B0-----:R-:W5:Y:S04]  /*1a620*/  LDL.64 R72, [R1+0x4198] ;  /* 0x0041980001487983 */ /* 0x001f680000100a00 */
[----:B------:R0:W-:Y:S03]  /*1a630*/  STL.64 [R1+0xd8], R76 ;  /* 0x0000d84c01007387 */ /* 0x0001e60000100a00 */
[----:B------:R-:W-:Y:S01]  /*1a640*/  DADD R52, R40, R52 ;  /* 0x0000000028347229 */ /* 0x000fe20000000034 */
[----:B0-----:R-:W5:Y:S07]  /*1a650*/  LDL.64 R76, [R1+0x41a0] ;  /* 0x0041a000014c7983 */ /* 0x001f6e0000100a00 */
[----:B------:R-:W-:-:S08]  /*1a660*/  DADD R68, R52, R68 ;  /* 0x0000000034447229 */ /* 0x000fd00000000044 */
        /* <DEDUP_REMOVED lines=21> */
[----:B---3--:R-:W-:-:S08]  /*1a7c0*/  DADD R148, R146, R148 ;  /* 0x0000000092947229 */ /* 0x008fd00000000094 */
[----:B------:R-:W-:-:S08]  /*1a7d0*/  DADD R150, R148, R150 ;  /* 0x0000000094967229 */ /* 0x000fd00000000096 */
[----:B--2---:R-:W-:-:S08]  /*1a7e0*/  DADD R152, R150, R152 ;  /* 0x0000000096987229 */ /* 0x004fd00000000098 */
[----:B------:R-:W-:-:S08]  /*1a7f0*/  DADD R154, R152, R154 ;  /* 0x00000000989a7229 */ /* 0x000fd0000000009a */
[----:B------:R-:W-:-:S08]  /*1a800*/  DADD R156, R154, R156 ;  /* 0x000000009a9c7229 */ /* 0x000fd0000000009c */
[----:B----4-:R-:W-:-:S08]  /*1a810*/  DADD R158, R156, R158 ;  /* 0x000000009c9e7229 */ /* 0x010fd0000000009e */
[----:B-----5:R-:W-:-:S08]  /*1a820*/  DADD R56, R158, R56 ;  /* 0x000000009e387229 */ /* 0x020fd00000000038 */
[----:B------:R-:W-:-:S08]  /*1a830*/  DADD R44, R56, R44 ;  /* 0x00000000382c7229 */ /* 0x000fd0000000002c */
[----:B------:R-:W-:-:S08]  /*1a840*/  DADD R46, R44, R46 ;  /* 0x000000002c2e7229 */ /* 0x000fd0000000002e */
[----:B------:R-:W-:-:S08]  /*1a850*/  DADD R48, R46, R48 ;  /* 0x000000002e307229 */ /* 0x000fd00000000030 */
[----:B------:R-:W-:-:S08]  /*1a860*/  DADD R50, R48, R50 ;  /* 0x0000000030327229 */ /* 0x000fd00000000032 */
[----:B------:R-:W-:-:S08]  /*1a870*/  DADD R66, R50, R66 ;  /* 0x0000000032427229 */ /* 0x000fd00000000042 */
[----:B------:R-:W-:-:S08]  /*1a880*/  DADD R160, R66, R160 ;  /* 0x0000000042a07229 */ /* 0x000fd000000000a0 */
[----:B------:R-:W-:Y:S01]  /*1a890*/  DADD R72, R160, R72 ;  /* 0x00000000a0487229 */ /* 0x000fe20000000048 */
[----:B------:R0:W-:Y:S04]  /*1a8a0*/  STL.64 [R1+0xe0], R80 ;  /* 0x0000e05001007387 */ /* 0x0001e80000100a00 */
[----:B------:R0:W-:Y:S04]  /*1a8b0*/  STL.64 [R1+0xe8], R82 ;  /* 0x0000e85201007387 */ /* 0x0001e80000100a00 */
[----:B------:R0:W-:Y:S01]  /*1a8c0*/  STL.64 [R1+0xf0], R86 ;  /* 0x0000f05601007387 */ /* 0x0001e20000100a00 */
[----:B------:R-:W-:-:S03]  /*1a8d0*/  DADD R76, R72, R76 ;  /* 0x00000000484c7229 */ /* 0x000fc6000000004c */
[----:B------:R0:W-:Y:S04]  /*1a8e0*/  STL.64 [R1+0xf8], R90 ;  /* 0x0000f85a01007387 */ /* 0x0001e80000100a00 */
        /* <DEDUP_REMOVED lines=68> */
[----:B------:R0:W-:Y:S04]  /*1ad30*/  STL.64 [R1+0x7d10], RZ ;  /* 0x007d10ff01007387 */ /* 0x0001e80000100a00 */
        /* <DEDUP_REMOVED lines=498> */
[----:B------:R0:W-:Y:S01]  /*1cc60*/  STL.64 [R1+0x8ca8], RZ ;  /* 0x008ca8ff01007387 */ /* 0x0001e20000100a00 */
[----:B------:R-:W-:-:S05]  /*1cc70*/  UMOV UR5, URZ ;  /* 0x000000ff00057c82 */ /* 0x000fca0008000000 */
.L_x_399:
[----:B01----:R-:W2:Y:S04]  /*1cc80*/  LDG.E.64 R2, desc[UR8][R8.64+0x2f0f8] ;  /* 0x02f0f80808027981 */ /* 0x003ea8000c1e1b00 */
[----:B--2---:R-:W2:Y:S04]  /*1cc90*/  LD.E.64 R4, desc[UR8][R2.64+0x2f058] ;  /* 0x02f0580802047980 */ /* 0x004ea8000c101b00 */
[----:B------:R-:W3:Y:S04]  /*1cca0*/  LD.E.64 R10, desc[UR8][R2.64+0x2f068] ;  /* 0x02f06808020a7980 */ /* 0x000ee8000c101b00 */
[----:B------:R-:W4:Y:S01]  /*1ccb0*/  LD.E.64 R6, desc[UR8][R2.64+0x2f060] ;  /* 0x02f0600802067980 */ /* 0x000f22000c101b00 */
[----:B------:R-:W-:Y:S01]  /*1ccc0*/  UIADD3 UR5, UPT, UPT, UR5, 0x1, URZ ;  /* 0x0000000105057890 */ /* 0x000fe2000fffe0ff */
[----:B------:R-:W-:Y:S01]  /*1ccd0*/  BSSY.RECONVERGENT B0, `(.L_x_397) ;  /* 0x000001d000007945 */ /* 0x000fe20003800200 */
[----:B--2---:R-:W-:-:S04]  /*1cce0*/  SHF.R.U32.HI R0, RZ, 0x2, R5 ;  /* 0x00000002ff007819 */ /* 0x004fc80000011605 */
[----:B------:R-:W-:Y:S01]  /*1ccf0*/  LOP3.LUT R0, R0, R5, RZ, 0x3c, !PT ;  /* 0x0000000500007212 */ /* 0x000fe200078e3cff */
[----:B---3--:R-:W-:Y:S02]  /*1cd00*/  IMAD.SHL.U32 R5, R11, 0x10, RZ ;  /* 0x000000100b057824 */ /* 0x008fe400078e00ff */
[----:B------:R-:W-:Y:S01]  /*1cd10*/  IMAD.MOV.U32 R14, RZ, RZ, R11 ;  /* 0x000000ffff0e7224 */ /* 0x000fe200078e000b */
[C---:B------:R-:W-:Y:S02]  /*1cd20*/  SHF.L.U32 R12, R0.reuse, 0x1, RZ ;  /* 0x00000001000c7819 */ /* 0x040fe400000006ff */
[----:B----4-:R-:W-:Y:S02]  /*1cd30*/  MOV R13, R6 ;  /* 0x00000006000d7202 */ /* 0x010fe40000000f00 */
[----:B------:R-:W-:Y:S01]  /*1cd40*/  LOP3.LUT R12, R0, R12, R5, 0x96, !PT ;  /* 0x0000000c000c7212 */ /* 0x000fe200078e9605 */
[----:B------:R-:W-:-:S03]  /*1cd50*/  IMAD.MOV.U32 R5, RZ, RZ, 0x2f800000 ;  /* 0x2f800000ff057424 */ /* 0x000fc600078e00ff */
[----:B------:R-:W-:Y:S01]  /*1cd60*/  LOP3.LUT R15, R12, R11, RZ, 0x3c, !PT ;  /* 0x0000000b0c0f7212 */ /* 0x000fe200078e3cff */
[----:B------:R-:W-:Y:S02]  /*1cd70*/  VIADD R12, R4, 0x587c5 ;  /* 0x000587c5040c7836 */ /* 0x000fe40000000000 */
[----:B------:R-:W-:Y:S02]  /*1cd80*/  IMAD.MOV.U32 R11, RZ, RZ, R10 ;  /* 0x000000ffff0b7224 */ /* 0x000fe400078e000a */
[----:B------:R-:W-:Y:S01]  /*1cd90*/  IMAD.IADD R0, R15, 0x1, R12 ;  /* 0x000000010f007824 */ /* 0x000fe200078e020c */
[----:B------:R0:W-:Y:S01]  /*1cda0*/  ST.E.64 desc[UR8][R2.64+0x2f068], R14 ;  /* 0x02f0680e02007985 */ /* 0x0001e2000c101b08 */
[----:B------:R-:W-:Y:S02]  /*1cdb0*/  IMAD.MOV.U32 R10, RZ, RZ, R7 ;  /* 0x000000ffff0a7224 */ /* 0x000fe400078e0007 */
[----:B------:R-:W1:Y:S01]  /*1cdc0*/  I2F.F64.U32 R6, UR5 ;  /* 0x0000000500067d12 */ /* 0x000e620008201800 */
[----:B------:R-:W-:Y:S01]  /*1cdd0*/  I2FP.F32.U32 R0, R0 ;  /* 0x0000000000007245 */ /* 0x000fe20000201000 */
[----:B------:R0:W-:Y:S04]  /*1cde0*/  ST.E.64 desc[UR8][R2.64+0x2f058], R12 ;  /* 0x02f0580c02007985 */ /* 0x0001e8000c101b08 */
[----:B------:R0:W-:Y:S01]  /*1cdf0*/  ST.E.64 desc[UR8][R2.64+0x2f060], R10 ;  /* 0x02f0600a02007985 */ /* 0x0001e2000c101b08 */
[----:B------:R-:W-:-:S04]  /*1ce00*/  FFMA R0, R0, R5, 1.1641532182693481445e-10 ;  /* 0x2f00000000007423 */ /* 0x000fc80000000005 */
[----:B------:R0:W2:Y:S01]  /*1ce10*/  F2F.F64.F32 R4, R0 ;  /* 0x0000000000047310 */ /* 0x0000a20000201800 */
[----:B-1----:R-:W-:Y:S01]  /*1ce20*/  DSETP.GEU.AND P1, PT, R6, 1000, PT ;  /* 0x408f40000600742a */ /* 0x002fe20003f2e000 */
[----:B------:R-:W-:-:S13]  /*1ce30*/  IMAD.MOV.U32 R6, RZ, RZ, 0x1 ;  /* 0x00000001ff067424 */ /* 0x000fda00078e00ff */
.L_x_398:
[----:B------:R-:W-:-:S05]  /*1ce40*/  IMAD R7, R6, 0x8, R1 ;  /* 0x0000000806077824 */ /* 0x000fca00078e0201 */
[----:B0-----:R-:W2:Y:S01]  /*1ce50*/  LDL.64 R2, [R7] ;  /* 0x0000000007027983 */ /* 0x001ea20000100a00 */
[C---:B------:R-:W-:Y:S02]  /*1ce60*/  ISETP.GE.U32.AND P0, PT, R6.reuse, 0x64, PT ;  /* 0x000000640600780c */ /* 0x040fe40003f06070 */
[----:B------:R-:W-:Y:S01]  /*1ce70*/  IADD3 R6, PT, PT, R6, 0x1, RZ ;  /* 0x0000000106067810 */ /* 0x000fe20007ffe0ff */
[----:B--2---:R-:W-:-:S14]  /*1ce80*/  DSETP.LT.AND P2, PT, R2, R4, PT ;  /* 0x000000040200722a */ /* 0x004fdc0003f41000 */
[----:B------:R-:W-:Y:S05]  /*1ce90*/  @!P0 BRA P2, `(.L_x_398) ;  /* 0xfffffffc00e88947 */ /* 0x000fea000103ffff */
[----:B------:R-:W-:Y:S05]  /*1cea0*/  BSYNC.RECONVERGENT B0 ;  /* 0x0000000000007941 */ /* 0x000fea0003800200 */
.L_x_397:
[----:B------:R-:W2:Y:S02]  /*1ceb0*/  LDL.64 R2, [R7+0x7d10] ;  /* 0x007d100007027983 */ /* 0x000ea40000100a00 */
[----:B--2---:R-:W-:-:S07]  /*1cec0*/  DADD R2, R2, 1 ;  /* 0x3ff0000002027429 */ /* 0x004fce0000000000 */
[----:B------:R1:W-:Y:S01]  /*1ced0*/  STL.64 [R7+0x7d10], R2 ;  /* 0x007d100207007387 */ /* 0x0003e20000100a00 */
[----:B------:R-:W-:Y:S05]  /*1cee0*/  @!P1 BRA `(.L_x_399) ;  /* 0xfffffffc00649947 */ /* 0x000fea000383ffff */
[----:B------:R-:W-:Y:S02]  /*1cef0*/  IMAD.MOV.U32 R17, RZ, RZ, RZ ;  /* 0x000000ffff117224 */ /* 0x000fe400078e00ff */
[----:B------:R-:W-:-:S07]  /*1cf00*/  IMAD.MOV.U32 R0, RZ, RZ, RZ ;  /* 0x000000ffff007224 */ /* 0x000fce00078e00ff */
.L_x_403:
[----:B------:R-:W-:-:S06]  /*1cf10*/  IMAD R12, R17, 0x8, R112 ;  /* 0x00000008110c7824 */ /* 0x000fcc00078e0270 */
[----:B------:R-:W2:Y:S01]  /*1cf20*/  LDL.64 R12, [R12] ;  /* 0x000000000c0c7983 */ /* 0x000ea20000100a00 */
[C---:B------:R-:W-:Y:S01]  /*1cf30*/  IMAD R6, R17.reuse, 0xa, RZ ;  /* 0x0000000a11067824 */ /* 0x040fe200078e02ff */
[----:B------:R-:W-:Y:S01]  /*1cf40*/  UMOV UR10, 0xf0025bfb ;  /* 0xf0025bfb000a7882 */ /* 0x000fe20000000000 */
[----:B------:R-:W-:Y:S01]  /*1cf50*/  IMAD.MOV.U32 R10, RZ, RZ, -0x66666666 ;  /* 0x9999999aff0a7424 */ /* 0x000fe200078e00ff */
[----:B------:R-:W-:Y:S01]  /*1cf60*/  UMOV UR11, 0x3f42a94f ;  /* 0x3f42a94f000b7882 */ /* 0x000fe20000000000 */
[----:B01----:R-:W-:Y:S01]  /*1cf70*/  VIADD R2, R6, 0xfffffff7 ;  /* 0xfffffff706027836 */ /* 0x003fe20000000000 */
[----:B------:R-:W0:Y:S01]  /*1cf80*/  I2F.F64.U32 R4, R6 ;  /* 0x0000000600047312 */ /* 0x000e220000201800 */
[----:B------:R-:W-:Y:S01]  /*1cf90*/  IMAD.MOV.U32 R11, RZ, RZ, 0x3fa99999 ;  /* 0x3fa99999ff0b7424 */ /* 0x000fe200078e00ff */
[----:B------:R-:W-:Y:S01]  /*1cfa0*/  IADD3 R17, PT, PT, R17, 0x1, RZ ;  /* 0x0000000111117810 */ /* 0x000fe20007ffe0ff */
[----:B------:R-:W-:Y:S01]  /*1cfb0*/  BSSY.RECONVERGENT B0, `(.L_x_400) ;  /* 0x0000029000007945 */ /* 0x000fe20003800200 */
[----:B------:R-:W-:-:S02]  /*1cfc0*/  I2FP.F32.S32 R2, R2 ;  /* 0x0000000200027245 */ /* 0x000fc40000201400 */
[----:B------:R-:W-:-:S04]  /*1cfd0*/  ISETP.NE.AND P1, PT, R17, 0x65, PT ;  /* 0x000000651100780c */ /* 0x000fc80003f25270 */
[----:B------:R-:W1:Y:S01]  /*1cfe0*/  F2F.F64.F32 R2, R2 ;  /* 0x0000000200027310 */ /* 0x000e620000201800 */
[--C-:B0-----:R-:W-:Y:S02]  /*1cff0*/  DFMA R4, R4, UR10, R10.reuse ;  /* 0x0000000a04047c2b */ /* 0x101fe4000800000a */
[----:B-1----:R-:W-:Y:S02]  /*1d000*/  DFMA R10, R2, UR10, R10 ;  /* 0x0000000a020a7c2b */ /* 0x002fe4000800000a */
[----:B--2---:R-:W-:-:S14]  /*1d010*/  DSETP.GT.AND P0, PT, R12, RZ, PT ;  /* 0x000000ff0c00722a */ /* 0x004fdc0003f04000 */
[----:B------:R-:W-:Y:S05]  /*1d020*/  @!P0 BRA `(.L_x_401) ;  /* 0x0000000000848947 */ /* 0x000fea0003800000 */
[----:B------:R-:W-:Y:S01]  /*1d030*/  DADD R14, -R10, R4 ;  /* 0x000000000a0e7229 */ /* 0x000fe20000000104 */
[----:B------:R-:W-:-:S10]  /*1d040*/  IMAD.MOV.U32 R16, RZ, RZ, RZ ;  /* 0x000000ffff107224 */ /* 0x000fd400078e00ff */
.L_x_402:
[----:B0-----:R-:W2:Y:S04]  /*1d050*/  LDG.E.64 R2, desc[UR8][R8.64+0x2f0f8] ;  /* 0x02f0f80808027981 */ /* 0x001ea8000c1e1b00 */
[----:B--2---:R-:W2:Y:S04]  /*1d060*/  LD.E.64 R4, desc[UR8][R2.64+0x2f058] ;  /* 0x02f0580802047980 */ /* 0x004ea8000c101b00 */
[----:B------:R-:W3:Y:S04]  /*1d070*/  LD.E.64 R20, desc[UR8][R2.64+0x2f068] ;  /* 0x02f0680802147980 */ /* 0x000ee8000c101b00 */
[----:B------:R-:W4:Y:S01]  /*1d080*/  LD.E.64 R18, desc[UR8][R2.64+0x2f060] ;  /* 0x02f0600802127980 */ /* 0x000f22000c101b00 */
[----:B------:R-:W-:Y:S01]  /*1d090*/  VIADD R16, R16, 0x1 ;  /* 0x0000000110107836 */ /* 0x000fe20000000000 */
[----:B------:R-:W-:-:S02]  /*1d0a0*/  LEA R25, R0, R111, 0x3 ;  /* 0x0000006f00197211 */ /* 0x000fc400078e18ff */
[----:B------:R-:W-:Y:S02]  /*1d0b0*/  IADD3 R0, PT, PT, R0, 0x1, RZ ;  /* 0x0000000100007810 */ /* 0x000fe40007ffe0ff */
[----:B--2---:R-:W-:Y:S01]  /*1d0c0*/  SHF.R.U32.HI R6, RZ, 0x2, R5 ;  /* 0x00000002ff067819 */ /* 0x004fe20000011605 */
[----:B------:R-:W-:-:S03]  /*1d0d0*/  VIADD R22, R4, 0x587c5 ;  /* 0x000587c504167836 */ /* 0x000fc60000000000 */
[----:B------:R-:W-:Y:S01]  /*1d0e0*/  LOP3.LUT R6, R6, R5, RZ, 0x3c, !PT ;  /* 0x0000000506067212 */ /* 0x000fe200078e3cff */
[----:B---3--:R-:W-:Y:S02]  /*1d0f0*/  IMAD.SHL.U32 R5, R21, 0x10, RZ ;  /* 0x0000001015057824 */ /* 0x008fe400078e00ff */
[----:B------:R-:W-:Y:S01]  /*1d100*/  IMAD.MOV.U32 R27, RZ, RZ, R20 ;  /* 0x000000ffff1b7224 */ /* 0x000fe200078e0014 */
[C---:B------:R-:W-:Y:S01]  /*1d110*/  SHF.L.U32 R7, R6.reuse, 0x1, RZ ;  /* 0x0000000106077819 */ /* 0x040fe200000006ff */
[----:B------:R-:W-:Y:S02]  /*1d120*/  IMAD.MOV.U32 R28, RZ, RZ, R21 ;  /* 0x000000ffff1c7224 */ /* 0x000fe400078e0015 */
[----:B----4-:R-:W-:Y:S01]  /*1d130*/  IMAD.MOV.U32 R26, RZ, RZ, R19 ;  /* 0x000000ffff1a7224 */ /* 0x010fe200078e0013 */
[----:B------:R-:W-:Y:S01]  /*1d140*/  LOP3.LUT R6, R6, R7, R5, 0x96, !PT ;  /* 0x0000000706067212 */ /* 0x000fe200078e9605 */
[----:B------:R-:W-:Y:S02]  /*1d150*/  IMAD.MOV.U32 R5, RZ, RZ, 0x2f800000 ;  /* 0x2f800000ff057424 */ /* 0x000fe400078e00ff */
[----:B------:R-:W-:Y:S01]  /*1d160*/  IMAD.MOV.U32 R23, RZ, RZ, R18 ;  /* 0x000000ffff177224 */ /* 0x000fe200078e0012 */
[----:B------:R-:W-:Y:S01]  /*1d170*/  LOP3.LUT R29, R6, R21, RZ, 0x3c, !PT ;  /* 0x00000015061d7212 */ /* 0x000fe200078e3cff */
[----:B------:R0:W-:Y:S01]  /*1d180*/  ST.E.64 desc[UR8][R2.64+0x2f060], R26 ;  /* 0x02f0601a02007985 */ /* 0x0001e2000c101b08 */
[----:B------:R-:W1:Y:S03]  /*1d190*/  I2F.F64.U32 R6, R16 ;  /* 0x0000001000067312 */ /* 0x000e660000201800 */
[----:B------:R-:W-:Y:S01]  /*1d1a0*/  IMAD.IADD R4, R29, 0x1, R22 ;  /* 0x000000011d047824 */ /* 0x000fe200078e0216 */
[----:B------:R0:W-:Y:S04]  /*1d1b0*/  ST.E.64 desc[UR8][R2.64+0x2f068], R28 ;  /* 0x02f0681c02007985 */ /* 0x0001e8000c101b08 */
[----:B------:R-:W-:Y:S01]  /*1d1c0*/  I2FP.F32.U32 R4, R4 ;  /* 0x0000000400047245 */ /* 0x000fe20000201000 */
[----:B------:R0:W-:Y:S04]  /*1d1d0*/  ST.E.64 desc[UR8][R2.64+0x2f058], R22 ;  /* 0x02f0581602007985 */ /* 0x0001e8000c101b08 */
[----:B------:R-:W-:Y:S01]  /*1d1e0*/  FFMA R24, R4, R5, 1.1641532182693481445e-10 ;  /* 0x2f00000004187423 */ /* 0x000fe20000000005 */
[----:B-1----:R-:W-:-:S03]  /*1d1f0*/  DSETP.GT.AND P0, PT, R12, R6, PT ;  /* 0x000000060c00722a */ /* 0x002fc60003f04000 */
[----:B------:R-:W1:Y:S02]  /*1d200*/  F2F.F64.F32 R4, R24 ;  /* 0x0000001800047310 */ /* 0x000e640000201800 */
[----:B-1----:R-:W-:-:S07]  /*1d210*/  DFMA R4, R14, R4, R10 ;  /* 0x000000040e04722b */ /* 0x002fce000000000a */
[----:B------:R0:W-:Y:S02]  /*1d220*/  STL.64 [R25], R4 ;  /* 0x0000000419007387 */ /* 0x0001e40000100a00 */
[----:B------:R-:W-:Y:S05]  /*1d230*/  @P0 BRA `(.L_x_402) ;  /* 0xfffffffc00840947 */ /* 0x000fea000383ffff */
.L_x_401:
[----:B------:R-:W-:Y:S05]  /*1d240*/  BSYNC.RECONVERGENT B0 ;  /* 0x0000000000007941 */ /* 0x000fea0003800200 */
.L_x_400:
[----:B------:R-:W-:Y:S05]  /*1d250*/  @P1 BRA `(.L_x_403) ;  /* 0xfffffffc002c1947 */ /* 0x000fea000383ffff */
[----:B------:R1:W5:Y:S01]  /*1d260*/  LDG.E.64 R14, desc[UR8][R8.64+0x2f0f8] ;  /* 0x02f0f808080e7981 */ /* 0x000362000c1e1b00 */
[----:B------:R-:W-:-:S07]  /*1d270*/  IMAD.MOV.U32 R18, RZ, RZ, RZ ;  /* 0x000000ffff127224 */ /* 0x000fce00078e00ff */
.L_x_424:
[----:B0-2--5:R-:W2:Y:S04]  /*1d280*/  LD.E.64 R4, desc[UR8][R14.64+0x2f058] ;  /* 0x02f058080e047980 */ /* 0x025ea8000c101b00 */
[----:B------:R-:W3:Y:S04]  /*1d290*/  LD.E.64 R10, desc[UR8][R14.64+0x2f068] ;  /* 0x02f068080e0a7980 */ /* 0x000ee8000c101b00 */
[----:B------:R-:W4:Y:S01]  /*1d2a0*/  LD.E.64 R6, desc[UR8][R14.64+0x2f060] ;  /* 0x02f060080e067980 */ /* 0x000f22000c101b00 */
[----:B--2---:R-:W-:Y:S01]  /*1d2b0*/  SHF.R.U32.HI R0, RZ, 0x2, R5 ;  /* 0x00000002ff007819 */ /* 0x004fe20000011605 */
[----:B------:R-:W-:-:S03]  /*1d2c0*/  VIADD R16, R4, 0x587c5 ;  /* 0x000587c504107836 */ /* 0x000fc60000000000 */
[----:B------:R-:W-:Y:S01]  /*1d2d0*/  LOP3.LUT R0, R0, R5, RZ, 0x3c, !PT ;  /* 0x0000000500007212 */ /* 0x000fe200078e3cff */
[----:B---3--:R-:W-:Y:S01]  /*1d2e0*/  IMAD.SHL.U32 R5, R11, 0x10, RZ ;  /* 0x000000100b057824 */ /* 0x008fe200078e00ff */
[----:B------:R-:W-:Y:S01]  /*1d2f0*/  MOV R21, R10 ;  /* 0x0000000a00157202 */ /* 0x000fe20000000f00 */
[----:B----4-:R-:W-:Y:S02]  /*1d300*/  IMAD.MOV.U32 R20, RZ, RZ, R7 ;  /* 0x000000ffff147224 */ /* 0x010fe400078e0007 */
[C---:B------:R-:W-:Y:S02]  /*1d310*/  IMAD.SHL.U32 R12, R0.reuse, 0x2, RZ ;  /* 0x00000002000c7824 */ /* 0x040fe400078e00ff */
[----:B------:R-:W-:Y:S01]  /*1d320*/  IMAD.MOV.U32 R17, RZ, RZ, R6 ;  /* 0x000000ffff117224 */ /* 0x000fe200078e0006 */
[----:B------:R-:W-:Y:S01]  /*1d330*/  ST.E.64 desc[UR8][R14.64+0x2f060], R20 ;  /* 0x02f060140e007985 */ /* 0x000fe2000c101b08 */
[----:B------:R-:W-:Y:S01]  /*1d340*/  IMAD.MOV.U32 R6, RZ, RZ, R11 ;  /* 0x000000ffff067224 */ /* 0x000fe200078e000b */
[----:B------:R-:W-:-:S02]  /*1d350*/  LOP3.LUT R12, R0, R12, R5, 0x96, !PT ;  /* 0x0000000c000c7212 */ /* 0x000fc400078e9605 */
[----:B------:R-:W-:Y:S02]  /*1d360*/  ST.E.64 desc[UR8][R14.64+0x2f058], R16 ;  /* 0x02f058100e007985 */ /* 0x000fe4000c101b08 */
[----:B------:R-:W-:-:S05]  /*1d370*/  LOP3.LUT R7, R12, R11, RZ, 0x3c, !PT ;  /* 0x0000000b0c077212 */ /* 0x000fca00078e3cff */
[----:B------:R0:W-:Y:S04]  /*1d380*/  ST.E.64 desc[UR8][R14.64+0x2f068], R6 ;  /* 0x02f068060e007985 */ /* 0x0001e8000c101b08 */
[----:B0-----:R-:W2:Y:S01]  /*1d390*/  LDG.E.64 R14, desc[UR8][R8.64+0x2f0f8] ;  /* 0x02f0f808080e7981 */ /* 0x001ea2000c1e1b00 */
[----:B------:R-:W-:Y:S02]  /*1d3a0*/  IMAD.IADD R0, R7, 0x1, R16 ;  /* 0x0000000107007824 */ /* 0x000fe400078e0210 */
[----:B------:R-:W-:Y:S01]  /*1d3b0*/  HFMA2 R5, -RZ, RZ, 0.1171875, 0 ;  /* 0x2f800000ff057431 */ /* 0x000fe200000001ff */
[----:B------:R-:W-:Y:S01]  /*1d3c0*/  UMOV UR10, 0x54442d18 ;  /* 0x54442d18000a7882 */ /* 0x000fe20000000000 */
[----:B------:R-:W-:Y:S01]  /*1d3d0*/  UMOV UR11, 0x401921fb ;  /* 0x401921fb000b7882 */ /* 0x000fe20000000000 */
[----:B------:R-:W-:Y:S01]  /*1d3e0*/  IMAD R11, R18, 0x8, R1 ;  /* 0x00000008120b7824 */ /* 0x000fe200078e0201 */
[----:B------:R-:W-:-:S04]  /*1d3f0*/  I2FP.F32.U32 R0, R0 ;  /* 0x0000000000007245 */ /* 0x000fc80000201000 */
[----:B------:R0:W5:Y:S01]  /*1d400*/  LDL.64 R16, [R11+0x3e88] ;  /* 0x003e88000b107983 */ /* 0x0001620000100a00 */
[----:B------:R-:W-:-:S04]  /*1d410*/  FFMA R0, R0, R5, 1.1641532182693481445e-10 ;  /* 0x2f00000000007423 */ /* 0x000fc80000000005 */
[----:B------:R-:W3:Y:S02]  /*1d420*/  F2F.F64.F32 R4, R0 ;  /* 0x0000000000047310 */ /* 0x000ee40000201800 */
[----:B---3--:R-:W-:-:S07]  /*1d430*/  DMUL R4, R4, UR10 ;  /* 0x0000000a04047c28 */ /* 0x008fce0008000000 */
[----:B------:R0:W-:Y:S04]  /*1d440*/  STL.64 [R11], R4 ;  /* 0x000000040b007387 */ /* 0x0001e80000100a00 */
[----:B--2---:R-:W2:Y:S01]  /*1d450*/  LD.E R10, desc[UR8][R14.64+0x78] ;  /* 0x000078080e0a7980 */ /* 0x004ea2000c101900 */
[----:B------:R-:W-:Y:S02]  /*1d460*/  IMAD.MOV.U32 R20, RZ, RZ, R18 ;  /* 0x000000ffff147224 */ /* 0x000fe400078e0012 */
[----:B------:R-:W-:-:S04]  /*1d470*/  VIADD R18, R18, 0x1 ;  /* 0x0000000112127836 */ /* 0x000fc80000000000 */
[----:B------:R-:W3:Y:S01]  /*1d480*/  I2F.F64.U32 R6, R18 ;  /* 0x0000001200067312 */ /* 0x000ee20000201800 */
[----:B------:R-:W-:Y:S01]  /*1d490*/  BSSY.RECONVERGENT B1, `(.L_x_404) ;  /* 0x00000d0000017945 */ /* 0x000fe20003800200 */
[----:B---3--:R-:W-:Y:S01]  /*1d4a0*/  DSETP.GEU.AND P0, PT, R6, 1000, PT ;  /* 0x408f40000600742a */ /* 0x008fe20003f0e000 */
[----:B--2---:R-:W-:-:S13]  /*1d4b0*/  ISETP.NE.AND P1, PT, R10, 0x2, PT ;  /* 0x000000020a00780c */ /* 0x004fda0003f25270 */
[----:B0-----:R-:W-:Y:S05]  /*1d4c0*/  @!P1 BRA `(.L_x_405) ;  /* 0x0000000400249947 */ /* 0x001fea0003800000 */
[----:B------:R-:W-:-:S13]  /*1d4d0*/  ISETP.NE.AND P1, PT, R10, 0x1, PT ;  /* 0x000000010a00780c */ /* 0x000fda0003f25270 */
[----:B------:R-:W-:Y:S05]  /*1d4e0*/  @!P1 BRA `(.L_x_406) ;  /* 0x00000000007c9947 */ /* 0x000fea0003800000 */
[----:B------:R-:W-:-:S13]  /*1d4f0*/  ISETP.NE.AND P1, PT, R10, RZ, PT ;  /* 0x000000ff0a00720c */ /* 0x000fda0003f25270 */
[----:B------:R-:W-:Y:S05]  /*1d500*/  @P1 BRA `(.L_x_407) ;  /* 0x0000000c00201947 */ /* 0x000fea0003800000 */
[----:B------:R-:W-:Y:S01]  /*1d510*/  UMOV UR10, 0x70a3d70a ;  /* 0x70a3d70a000a7882 */ /* 0x000fe20000000000 */
[----:B------:R-:W-:Y:S01]  /*1d520*/  UMOV UR11, 0x3fb70a3d ;  /* 0x3fb70a3d000b7882 */ /* 0x000fe20000000000 */
[----:B------:R-:W-:Y:S01]  /*1d530*/  IMAD.MOV.U32 R2, RZ, RZ, 0x1 ;  /* 0x00000001ff027424 */ /* 0x000fe200078e00ff */
[----:B-----5:R-:W-:Y:S01]  /*1d540*/  DFMA R10, R16, R16, UR10 ;  /* 0x0000000a100a7e2b */ /* 0x020fe20008000010 */
[----:B------:R-:W-:Y:S01]  /*1d550*/  UMOV UR10, 0xe22e5de1 ;  /* 0xe22e5de1000a7882 */ /* 0x000fe20000000000 */
[----:B------:R-:W-:Y:S01]  /*1d560*/  UMOV UR11, 0x3fd3313b ;  /* 0x3fd3313b000b7882 */ /* 0x000fe20000000000 */
[----:B------:R-:W-:Y:S03]  /*1d570*/  BSSY.RECONVERGENT B2, `(.L_x_408) ;  /* 0x0000013000027945 */ /* 0x000fe60003800200 */
[----:B------:R-:W0:Y:S02]  /*1d580*/  MUFU.RCP64H R3, R11 ;  /* 0x0000000b00037308 */ /* 0x000e240000001800 */
[----:B0-----:R-:W-:-:S08]  /*1d590*/  DFMA R4, -R10, R2, 1 ;  /* 0x3ff000000a04742b */ /* 0x001fd00000000102 */
[----:B------:R-:W-:-:S08]  /*1d5a0*/  DFMA R4, R4, R4, R4 ;  /* 0x000000040404722b */ /* 0x000fd00000000004 */
[----:B------:R-:W-:-:S08]  /*1d5b0*/  DFMA R4, R2, R4, R2 ;  /* 0x000000040204722b */ /* 0x000fd00000000002 */
[----:B------:R-:W-:-:S08]  /*1d5c0*/  DFMA R2, -R10, R4, 1 ;  /* 0x3ff000000a02742b */ /* 0x000fd00000000104 */
[----:B------:R-:W-:-:S08]  /*1d5d0*/  DFMA R2, R4, R2, R4 ;  /* 0x000000020402722b */ /* 0x000fd00000000004 */
[----:B------:R-:W-:-:S08]  /*1d5e0*/  DMUL R4, R2, -UR10 ;  /* 0x8000000a02047c28 */ /* 0x000fd00008000000 */
[----:B------:R-:W-:-:S08]  /*1d5f0*/  DFMA R6, -R10, R4, -UR10 ;  /* 0x8000000a0a067e2b */ /* 0x000fd00008000104 */
[----:B------:R-:W-:-:S10]  /*1d600*/  DFMA R4, R2, R6, R4 ;  /* 0x000000060204722b */ /* 0x000fd40000000004 */
[----:B------:R-:W-:-:S05]  /*1d610*/  FFMA R0, RZ, R11, R5 ;  /* 0x0000000bff007223 */ /* 0x000fca0000000005 */
[----:B------:R-:W-:-:S13]  /*1d620*/  FSETP.GT.AND P1, PT, |R0|, 1.469367938527859385e-39, PT ;  /* 0x001000000000780b */ /* 0x000fda0003f24200 */
[----:B------:R-:W-:Y:S05]  /*1d630*/  @P1 BRA `(.L_x_409) ;  /* 0x0000000000181947 */ /* 0x000fea0003800000 */
[----:B------:R-:W-:Y:S01]  /*1d640*/  MOV R4, R10 ;  /* 0x0000000a00047202 */ /* 0x000fe20000000f00 */
[----:B------:R-:W-:Y:S01]  /*1d650*/  IMAD.MOV.U32 R5, RZ, RZ, R11 ;  /* 0x000000ffff057224 */ /* 0x000fe200078e000b */
[----:B------:R-:W-:Y:S01]  /*1d660*/  MOV R0, 0x1d6a0 ;  /* 0x0001d6a000007802 */ /* 0x000fe20000000f00 */
[----:B------:R-:W-:Y:S02]  /*1d670*/  IMAD.MOV.U32 R28, RZ, RZ, -0x1dd1a21f ;  /* 0xe22e5de1ff1c7424 */ /* 0x000fe400078e00ff */
[----:B------:R-:W-:-:S07]  /*1d680*/  IMAD.MOV.U32 R29, RZ, RZ, -0x402ccec5 ;  /* 0xbfd3313bff1d7424 */ /* 0x000fce00078e00ff */
[----:B-1----:R-:W-:Y:S05]  /*1d690*/  CALL.REL.NOINC `($__internal_1_$__cuda_sm20_div_rn_f64_full) ;  /* 0x00000a3400f07944 */ /* 0x002fea0003c00000 */
.L_x_409:
[----:B------:R-:W-:Y:S05]  /*1d6a0*/  BSYNC.RECONVERGENT B2 ;  /* 0x0000000000027941 */ /* 0x000fea0003800200 */
.L_x_408:
[----:B------:R-:W-:Y:S01]  /*1d6b0*/  IMAD.MOV.U32 R2, RZ, RZ, R4 ;  /* 0x000000ffff027224 */ /* 0x000fe200078e0004 */
[----:B------:R-:W-:Y:S01]  /*1d6c0*/  MOV R3, R5 ;  /* 0x0000000500037202 */ /* 0x000fe20000000f00 */
[----:B------:R-:W-:Y:S06]  /*1d6d0*/  BRA `(.L_x_407) ;  /* 0x0000000800ac7947 */ /* 0x000fec0003800000 */
.L_x_406:
[----:B------:R-:W2:Y:S01]  /*1d6e0*/  LDG.E.64 R10, desc[UR8][R8.64+0x2f088] ;  /* 0x02f08808080a7981 */ /* 0x000ea2000c1e1b00 */
[----:B------:R-:W0:Y:S01]  /*1d6f0*/  MUFU.RCP64H R7, 100 ;  /* 0x4059000000077908 */ /* 0x000e220000001800 */
[----:B------:R-:W-:Y:S02]  /*1d700*/  IMAD.MOV.U32 R22, RZ, RZ, 0x0 ;  /* 0x00000000ff167424 */ /* 0x000fe400078e00ff */
[----:B------:R-:W-:Y:S02]  /*1d710*/  IMAD.MOV.U32 R23, RZ, RZ, 0x40590000 ;  /* 0x40590000ff177424 */ /* 0x000fe400078e00ff */
[----:B------:R-:W-:-:S06]  /*1d720*/  IMAD.MOV.U32 R6, RZ, RZ, 0x1 ;  /* 0x00000001ff067424 */ /* 0x000fcc00078e00ff */
[----:B0-----:R-:W-:Y:S01]  /*1d730*/  DFMA R12, R6, -R22, 1 ;  /* 0x3ff00000060c742b */ /* 0x001fe20000000816 */
[----:B--2---:R-:W2:Y:S04]  /*1d740*/  LD.E.64 R2, desc[UR8][R10.64+0x52098] ;  /* 0x052098080a027980 */ /* 0x004ea8000c101b00 */
[----:B------:R-:W3:Y:S03]  /*1d750*/  LD.E.64 R4, desc[UR8][R10.64+0x52080] ;  /* 0x052080080a047980 */ /* 0x000ee6000c101b00 */
[----:B------:R-:W-:Y:S01]  /*1d760*/  DFMA R12, R12, R12, R12 ;  /* 0x0000000c0c0c722b */ /* 0x000fe2000000000c */
[----:B------:R-:W-:Y:S07]  /*1d770*/  BSSY.RECONVERGENT B2, `(.L_x_410) ;  /* 0x0000011000027945 */ /* 0x000fee0003800200 */
[----:B------:R-:W-:-:S08]  /*1d780*/  DFMA R12, R6, R12, R6 ;  /* 0x0000000c060c722b */ /* 0x000fd00000000006 */
[----:B------:R-:W-:-:S08]  /*1d790*/  DFMA R6, R12, -R22, 1 ;  /* 0x3ff000000c06742b */ /* 0x000fd00000000816 */
[----:B------:R-:W-:Y:S02]  /*1d7a0*/  DFMA R6, R12, R6, R12 ;  /* 0x000000060c06722b */ /* 0x000fe4000000000c */
[----:B--2--5:R-:W-:-:S08]  /*1d7b0*/  DMUL R2, R16, R2 ;  /* 0x0000000210027228 */ /* 0x024fd00000000000 */
[----:B---3--:R-:W-:-:S08]  /*1d7c0*/  DMUL R28, R2, R4 ;  /* 0x00000004021c7228 */ /* 0x008fd00000000000 */
[----:B------:R-:W-:Y:S02]  /*1d7d0*/  DMUL R4, R28, R6 ;  /* 0x000000061c047228 */ /* 0x000fe40000000000 */
[----:B------:R-:W-:-:S06]  /*1d7e0*/  FSETP.GEU.AND P2, PT, |R29|, 6.5827683646048100446e-37, PT ;  /* 0x036000001d00780b */ /* 0x000fcc0003f4e200 */
[----:B------:R-:W-:-:S08]  /*1d7f0*/  DFMA R2, R4, -100, R28 ;  /* 0xc05900000402782b */ /* 0x000fd0000000001c */
[----:B------:R-:W-:-:S10]  /*1d800*/  DFMA R4, R6, R2, R4 ;  /* 0x000000020604722b */ /* 0x000fd40000000004 */
[----:B------:R-:W-:-:S05]  /*1d810*/  FFMA R0, RZ, 3.390625, R5 ;  /* 0x40590000ff007823 */ /* 0x000fca0000000005 */
[----:B------:R-:W-:-:S13]  /*1d820*/  FSETP.GT.AND P1, PT, |R0|, 1.469367938527859385e-39, PT ;  /* 0x001000000000780b */ /* 0x000fda0003f24200 */
[----:B------:R-:W-:Y:S05]  /*1d830*/  @P1 BRA P2, `(.L_x_411) ;  /* 0x0000000000101947 */ /* 0x000fea0001000000 */
[----:B------:R-:W-:Y:S01]  /*1d840*/  IMAD.MOV.U32 R4, RZ, RZ, RZ ;  /* 0x000000ffff047224 */ /* 0x000fe200078e00ff */
[----:B------:R-:W-:Y:S02]  /*1d850*/  MOV R5, 0x40590000 ;  /* 0x4059000000057802 */ /* 0x000fe40000000f00 */
[----:B------:R-:W-:-:S07]  /*1d860*/  MOV R0, 0x1d880 ;  /* 0x0001d88000007802 */ /* 0x000fce0000000f00 */
[----:B-1----:R-:W-:Y:S05]  /*1d870*/  CALL.REL.NOINC `($__internal_1_$__cuda_sm20_div_rn_f64_full) ;  /* 0x00000a3400787944 */ /* 0x002fea0003c00000 */
.L_x_411:
[----:B------:R-:W-:Y:S05]  /*1d880*/  BSYNC.RECONVERGENT B2 ;  /* 0x0000000000027941 */ /* 0x000fea0003800200 */
.L_x_410:
[----:B------:R-:W-:Y:S02]  /*1d890*/  IMAD.MOV.U32 R2, RZ, RZ, 0x0 ;  /* 0x00000000ff027424 */ /* 0x000fe400078e00ff */
[----:B------:R-:W-:-:S06]  /*1d8a0*/  IMAD.MOV.U32 R3, RZ, RZ, 0x409f4000 ;  /* 0x409f4000ff037424 */ /* 0x000fcc00078e00ff */
[----:B------:R-:W-:-:S10]  /*1d8b0*/  DFMA R4, R4, R2, 1 ;  /* 0x3ff000000404742b */ /* 0x000fd40000000002 */
[----:B------:R-:W0:Y:S02]  /*1d8c0*/  F2I.F64.TRUNC R4, R4 ;  /* 0x0000000400047311 */ /* 0x000e24000030d100 */
[----:B0-----:R-:W-:-:S05]  /*1d8d0*/  VIMNMX R7, PT, PT, R4, 0x7d0, PT ;  /* 0x000007d004077848 */ /* 0x001fca0003fe0100 */
[----:B------:R-:W-:Y:S02]  /*1d8e0*/  IMAD.WIDE R6, R7, 0x8, R10 ;  /* 0x0000000807067825 */ /* 0x000fe400078e020a */
[----:B------:R-:W2:Y:S04]  /*1d8f0*/  LD.E.64 R10, desc[UR8][R10.64+0x52088] ;  /* 0x052088080a0a7980 */ /* 0x000ea8000c101b00 */
[----:B------:R-:W3:Y:S01]  /*1d900*/  LD.E.64 R6, desc[UR8][R6.64+0x42680] ;  /* 0x0426800806067980 */ /* 0x000ee2000c101b00 */
[----:B------:R-:W-:Y:S01]  /*1d910*/  UMOV UR10, 0xe22e5de1 ;  /* 0xe22e5de1000a7882 */ /* 0x000fe20000000000 */
[----:B------:R-:W-:Y:S02]  /*1d920*/  UMOV UR11, 0x3fd3313b ;  /* 0x3fd3313b000b7882 */ /* 0x000fe40000000000 */
[----:B---3--:R-:W-:-:S08]  /*1d930*/  DMUL R2, R6, -UR10 ;  /* 0x8000000a06027c28 */ /* 0x008fd00008000000 */
[----:B--2---:R-:W-:Y:S01]  /*1d940*/  DMUL R2, R2, R10 ;  /* 0x0000000a02027228 */ /* 0x004fe20000000000 */
[----:B------:R-:W-:Y:S10]  /*1d950*/  BRA `(.L_x_407) ;  /* 0x00000008000c7947 */ /* 0x000ff40003800000 */
.L_x_405:
[----:B------:R0:W5:Y:S01]  /*1d960*/  LD.E.64 R10, desc[UR8][R14.64+0x60] ;  /* 0x000060080e0a7980 */ /* 0x000162000c101b00 */
[----:B------:R-:W-:Y:S01]  /*1d970*/  UMOV UR10, 0x70a3d70a ;  /* 0x70a3d70a000a7882 */ /* 0x000fe20000000000 */
[----:B------:R-:W-:Y:S01]  /*1d980*/  UMOV UR11, 0x3fb70a3d ;  /* 0x3fb70a3d000b7882 */ /* 0x000fe20000000000 */
[----:B------:R-:W-:Y:S01]  /*1d990*/  IMAD.MOV.U32 R2, RZ, RZ, 0x1 ;  /* 0x00000001ff027424 */ /* 0x000fe200078e00ff */
[----:B-----5:R-:W-:Y:S01]  /*1d9a0*/  DFMA R12, R16, R16, UR10 ;  /* 0x0000000a100c7e2b */ /* 0x020fe20008000010 */
[----:B------:R-:W-:Y:S01]  /*1d9b0*/  UMOV UR10, 0xe22e5de1 ;  /* 0xe22e5de1000a7882 */ /* 0x000fe20000000000 */
[----:B------:R-:W-:Y:S01]  /*1d9c0*/  UMOV UR11, 0x3fd3313b ;  /* 0x3fd3313b000b7882 */ /* 0x000fe20000000000 */
[----:B------:R-:W-:Y:S03]  /*1d9d0*/  BSSY.RECONVERGENT B2, `(.L_x_412) ;  /* 0x0000015000027945 */ /* 0x000fe60003800200 */
[----:B------:R-:W2:Y:S02]  /*1d9e0*/  MUFU.RCP64H R3, R13 ;  /* 0x0000000d00037308 */ /* 0x000ea40000001800 */
[----:B--2---:R-:W-:-:S08]  /*1d9f0*/  DFMA R4, -R12, R2, 1 ;  /* 0x3ff000000c04742b */ /* 0x004fd00000000102 */
        /* <DEDUP_REMOVED lines=9> */
[----:B0-----:R-:W-:Y:S05]  /*1da90*/  @P1 BRA `(.L_x_413) ;  /* 0x0000000000201947 */ /* 0x001fea0003800000 */
[----:B------:R-:W-:Y:S01]  /*1daa0*/  IMAD.MOV.U32 R4, RZ, RZ, R12 ;  /* 0x000000ffff047224 */ /* 0x000fe200078e000c */
[----:B------:R-:W-:Y:S01]  /*1dab0*/  MOV R5, R13 ;  /* 0x0000000d00057202 */ /* 0x000fe20000000f00 */
[----:B------:R-:W-:Y:S01]  /*1dac0*/  IMAD.MOV.U32 R28, RZ, RZ, -0x1dd1a21f ;  /* 0xe22e5de1ff1c7424 */ /* 0x000fe200078e00ff */
[----:B------:R-:W-:Y:S01]  /*1dad0*/  MOV R0, 0x1db00 ;  /* 0x0001db0000007802 */ /* 0x000fe20000000f00 */
[----:B------:R-:W-:-:S07]  /*1dae0*/  IMAD.MOV.U32 R29, RZ, RZ, -0x402ccec5 ;  /* 0xbfd3313bff1d7424 */ /* 0x000fce00078e00ff */
[----:B-1----:R-:W-:Y:S05]  /*1daf0*/  CALL.REL.NOINC `($__internal_1_$__cuda_sm20_div_rn_f64_full) ;  /* 0x00000a3000d87944 */ /* 0x002fea0003c00000 */
[----:B------:R-:W-:Y:S02]  /*1db00*/  IMAD.MOV.U32 R2, RZ, RZ, R4 ;  /* 0x000000ffff027224 */ /* 0x000fe400078e0004 */
[----:B------:R-:W-:-:S07]  /*1db10*/  IMAD.MOV.U32 R3, RZ, RZ, R5 ;  /* 0x000000ffff037224 */ /* 0x000fce00078e0005 */
.L_x_413:
[----:B------:R-:W-:Y:S05]  /*1db20*/  BSYNC.RECONVERGENT B2 ;  /* 0x0000000000027941 */ /* 0x000fea0003800200 */
.L_x_412:
[----:B------:R-:W0:Y:S01]  /*1db30*/  MUFU.RCP64H R5, R3 ;  /* 0x0000000300057308 */ /* 0x000e220000001800 */
[----:B------:R-:W-:Y:S01]  /*1db40*/  MOV R4, 0x1 ;  /* 0x0000000100047802 */ /* 0x000fe20000000f00 */
[----:B------:R-:W-:Y:S01]  /*1db50*/  DADD R28, R10, R10 ;  /* 0x000000000a1c7229 */ /* 0x000fe2000000000a */
        /* <DEDUP_REMOVED lines=8> */
[----:B------:R-:W-:-:S08]  /*1dbe0*/  DFMA R6, R10, -R2, R28 ;  /* 0x800000020a06722b */ /* 0x000fd0000000001c */
[----:B------:R-:W-:-:S10]  /*1dbf0*/  DFMA R10, R4, R6, R10 ;  /* 0x00000006040a722b */ /* 0x000fd4000000000a */
[----:B------:R-:W-:-:S05]  /*1dc00*/  FFMA R0, RZ, R3, R11 ;  /* 0x00000003ff007223 */ /* 0x000fca000000000b */
[----:B------:R-:W-:-:S13]  /*1dc10*/  FSETP.GT.AND P1, PT, |R0|, 1.469367938527859385e-39, PT ;  /* 0x001000000000780b */ /* 0x000fda0003f24200 */
[----:B------:R-:W-:Y:S05]  /*1dc20*/  @P1 BRA P2, `(.L_x_415) ;  /* 0x0000000000181947 */ /* 0x000fea0001000000 */
[----:B------:R-:W-:Y:S01]  /*1dc30*/  IMAD.MOV.U32 R4, RZ, RZ, R2 ;  /* 0x000000ffff047224 */ /* 0x000fe200078e0002 */
[----:B------:R-:W-:Y:S01]  /*1dc40*/  MOV R0, 0x1dc70 ;  /* 0x0001dc7000007802 */ /* 0x000fe20000000f00 */
[----:B------:R-:W-:-:S07]  /*1dc50*/  IMAD.MOV.U32 R5, RZ, RZ, R3 ;  /* 0x000000ffff057224 */ /* 0x000fce00078e0003 */
[----:B-1----:R-:W-:Y:S05]  /*1dc60*/  CALL.REL.NOINC `($__internal_1_$__cuda_sm20_div_rn_f64_full) ;  /* 0x00000a30007c7944 */ /* 0x002fea0003c00000 */
[----:B------:R-:W-:Y:S02]  /*1dc70*/  IMAD.MOV.U32 R10, RZ, RZ, R4 ;  /* 0x000000ffff0a7224 */ /* 0x000fe400078e0004 */
[----:B------:R-:W-:-:S07]  /*1dc80*/  IMAD.MOV.U32 R11, RZ, RZ, R5 ;  /* 0x000000ffff0b7224 */ /* 0x000fce00078e0005 */
.L_x_415:
[----:B------:R-:W-:Y:S05]  /*1dc90*/  BSYNC.RECONVERGENT B2 ;  /* 0x0000000000027941 */ /* 0x000fea0003800200 */
.L_x_414:
[----:B------:R-:W0:Y:S01]  /*1dca0*/  MUFU.RCP64H R5, 1.4142131805419921875 ;  /* 0x3ff6a09e00057908 */ /* 0x000e220000001800 */
[----:B------:R-:W-:Y:S01]  /*1dcb0*/  MOV R22, 0x667f3bcd ;  /* 0x667f3bcd00167802 */ /* 0x000fe20000000f00 */
[----:B------:R-:W-:Y:S01]  /*1dcc0*/  IMAD.MOV.U32 R23, RZ, RZ, 0x3ff6a09e ;  /* 0x3ff6a09eff177424 */ /* 0x000fe200078e00ff */
[----:B------:R-:W-:Y:S01]  /*1dcd0*/  FSETP.GEU.AND P2, PT, |R3|, 6.5827683646048100446e-37, PT ;  /* 0x036000000300780b */ /* 0x000fe20003f4e200 */
[----:B------:R-:W-:Y:S01]  /*1dce0*/  IMAD.MOV.U32 R4, RZ, RZ, 0x1 ;  /* 0x00000001ff047424 */ /* 0x000fe200078e00ff */
[----:B------:R-:W-:Y:S05]  /*1dcf0*/  BSSY.RECONVERGENT B2, `(.L_x_416) ;  /* 0x0000014000027945 */ /* 0x000fea0003800200 */
        /* <DEDUP_REMOVED lines=8> */
[----:B------:R-:W-:-:S05]  /*1dd80*/  FFMA R0, RZ, 1.9267766475677490234, R13 ;  /* 0x3ff6a09eff007823 */ /* 0x000fca000000000d */
[----:B------:R-:W-:-:S13]  /*1dd90*/  FSETP.GT.AND P1, PT, |R0|, 1.469367938527859385e-39, PT ;  /* 0x001000000000780b */ /* 0x000fda0003f24200 */
[----:B------:R-:W-:Y:S05]  /*1dda0*/  @P1 BRA P2, `(.L_x_417) ;  /* 0x0000000000201947 */ /* 0x000fea0001000000 */
[----:B------:R-:W-:Y:S01]  /*1ddb0*/  IMAD.MOV.U32 R28, RZ, RZ, R2 ;  /* 0x000000ffff1c7224 */ /* 0x000fe200078e0002 */
[----:B------:R-:W-:Y:S01]  /*1ddc0*/  MOV R4, 0x667f3bcd ;  /* 0x667f3bcd00047802 */ /* 0x000fe20000000f00 */
[----:B------:R-:W-:Y:S01]  /*1ddd0*/  IMAD.MOV.U32 R29, RZ, RZ, R3 ;  /* 0x000000ffff1d7224 */ /* 0x000fe200078e0003 */
[----:B------:R-:W-:Y:S01]  /*1dde0*/  MOV R0, 0x1de10 ;  /* 0x0001de1000007802 */ /* 0x000fe20000000f00 */
[----:B------:R-:W-:-:S07]  /*1ddf0*/  IMAD.MOV.U32 R5, RZ, RZ, 0x3ff6a09e ;  /* 0x3ff6a09eff057424 */ /* 0x000fce00078e00ff */
[----:B-1----:R-:W-:Y:S05]  /*1de00*/  CALL.REL.NOINC `($__internal_1_$__cuda_sm20_div_rn_f64_full) ;  /* 0x00000a3000147944 */ /* 0x002fea0003c00000 */
[----:B------:R-:W-:Y:S02]  /*1de10*/  IMAD.MOV.U32 R12, RZ, RZ, R4 ;  /* 0x000000ffff0c7224 */ /* 0x000fe400078e0004 */
[----:B------:R-:W-:-:S07]  /*1de20*/  IMAD.MOV.U32 R13, RZ, RZ, R5 ;  /* 0x000000ffff0d7224 */ /* 0x000fce00078e0005 */
.L_x_417:
[----:B------:R-:W-:Y:S05]  /*1de30*/  BSYNC.RECONVERGENT B2 ;  /* 0x0000000000027941 */ /* 0x000fea0003800200 */
.L_x_416:
[----:B------:R-:W-:Y:S01]  /*1de40*/  DFMA R10, R10, R10, 1 ;  /* 0x3ff000000a0a742b */ /* 0x000fe2000000000a */
[----:B------:R-:W-:Y:S01]  /*1de50*/  MOV R4, 0x0 ;  /* 0x0000000000047802 */ /* 0x000fe20000000f00 */
[----:B------:R-:W-:Y:S01]  /*1de60*/  IMAD.MOV.U32 R5, RZ, RZ, 0x3fd80000 ;  /* 0x3fd80000ff057424 */ /* 0x000fe200078e00ff */
[----:B------:R-:W-:Y:S03]  /*1de70*/  BSSY.RECONVERGENT B2, `(.L_x_418) ;  /* 0x0000016000027945 */ /* 0x000fe60003800200 */
[----:B------:R-:W0:Y:S04]  /*1de80*/  MUFU.RSQ64H R31, R11 ;  /* 0x0000000b001f7308 */ /* 0x000e280000001c00 */
        /* <DEDUP_REMOVED lines=12> */
[----:B------:R-:W-:Y:S10]  /*1df50*/  @!P1 BRA `(.L_x_419) ;  /* 0x00000000001c9947 */ /* 0x000ff40003800000 */
[----:B------:R-:W-:Y:S01]  /*1df60*/  IMAD.MOV.U32 R26, RZ, RZ, R2 ;  /* 0x000000ffff1a7224 */ /* 0x000fe200078e0002 */
[----:B------:R-:W-:Y:S01]  /*1df70*/  MOV R4, R10 ;  /* 0x0000000a00047202 */ /* 0x000fe20000000f00 */
[----:B------:R-:W-:Y:S01]  /*1df80*/  IMAD.MOV.U32 R5, RZ, RZ, R11 ;  /* 0x000000ffff057224 */ /* 0x000fe200078e000b */
[----:B------:R-:W-:Y:S01]  /*1df90*/  MOV R0, 0x1dfd0 ;  /* 0x0001dfd000007802 */ /* 0x000fe20000000f00 */
[----:B------:R-:W-:Y:S02]  /*1dfa0*/  IMAD.MOV.U32 R6, RZ, RZ, R22 ;  /* 0x000000ffff067224 */ /* 0x000fe400078e0016 */
[----:B------:R-:W-:-:S07]  /*1dfb0*/  IMAD.MOV.U32 R7, RZ, RZ, R23 ;  /* 0x000000ffff077224 */ /* 0x000fce00078e0017 */
[----:B-1----:R-:W-:Y:S05]  /*1dfc0*/  CALL.REL.NOINC `($__internal_2_$__cuda_sm20_dsqrt_rn_f64_mediumpath_v1) ;  /* 0x00000a3400387944 */ /* 0x002fea0003c00000 */
.L_x_419:
[----:B------:R-:W-:Y:S05]  /*1dfd0*/  BSYNC.RECONVERGENT B2 ;  /* 0x0000000000027941 */ /* 0x000fea0003800200 */
.L_x_418:
[----:B------:R-:W-:Y:S01]  /*1dfe0*/  DADD R10, R6, 1 ;  /* 0x3ff00000060a7429 */ /* 0x000fe20000000000 */
        /* <DEDUP_REMOVED lines=24> */
.L_x_421:
[----:B------:R-:W-:Y:S05]  /*1e170*/  BSYNC.RECONVERGENT B2 ;  /* 0x0000000000027941 */ /* 0x000fea0003800200 */
.L_x_420:
[----:B------:R-:W-:-:S11]  /*1e180*/  DMUL R2, R6, R12 ;  /* 0x0000000c06027228 */ /* 0x000fd60000000000 */
.L_x_407:
[----:B------:R-:W-:Y:S05]  /*1e190*/  BSYNC.RECONVERGENT B1 ;  /* 0x0000000000017941 */ /* 0x000fea0003800200 */
.L_x_404:
[----:B-----5:R-:W-:Y:S01]  /*1e1a0*/  DMUL R16, R16, R2 ;  /* 0x0000000210107228 */ /* 0x020fe20000000000 */
        /* <DEDUP_REMOVED lines=24> */
.L_x_423:
[----:B------:R-:W-:Y:S05]  /*1e330*/  BSYNC.RECONVERGENT B1 ;  /* 0x0000000000017941 */ /* 0x000fea0003800200 */
.L_x_422:
[----:B------:R-:W-:-:S05]  /*1e340*/  IMAD R5, R20, 0x8, R1 ;  /* 0x0000000814057824 */ /* 0x000fca00078e0201 */
[----:B------:R2:W-:Y:S01]  /*1e350*/  STL.64 [R5+0x7d10], R6 ;  /* 0x007d100605007387 */ /* 0x0005e20000100a00 */
[----:B------:R-:W-:Y:S05]  /*1e360*/  @!P0 BRA `(.L_x_424) ;  /* 0xffffffec00c48947 */ /* 0x000fea000383ffff */
[----:B------:R-:W-:Y:S01]  /*1e370*/  DMUL R2, RZ, R58 ;  /* 0x0000003aff027228 */ /* 0x000fe20000000000 */
[----:B------:R-:W-:Y:S01]  /*1e380*/  MOV R10, RZ ;  /* 0x000000ff000a7202 */ /* 0x000fe20000000f00 */
[----:B--2---:R-:W-:Y:S01]  /*1e390*/  DMUL R4, RZ, R60 ;  /* 0x0000003cff047228 */ /* 0x004fe20000000000 */
[----:B------:R-:W0:Y:S10]  /*1e3a0*/  LDCU.64 UR12, c[0x4][0x58] ;  /* 0x01000b00ff0c77ac */ /* 0x000e340008000a00 */
.L_x_431:
[----:B------:R-:W-:-:S06]  /*1e3b0*/  IMAD R14, R10, 0x8, R1 ;  /* 0x000000080a0e7824 */ /* 0x000fcc00078e0201 */
[----:B------:R-:W2:Y:S01]  /*1e3c0*/  LDL.64 R14, [R14] ;  /* 0x000000000e0e7983 */ /* 0x000ea20000100a00 */
[----:B------:R-:W-:Y:S01]  /*1e3d0*/  BSSY.RECONVERGENT B2, `(.L_x_425) ;  /* 0x0000019000027945 */ /* 0x000fe20003800200 */
[----:B--2---:R-:W-:-:S14]  /*1e3e0*/  DSETP.NEU.AND P0, PT, |R14|, +INF , PT ;  /* 0x7ff000000e00742a */ /* 0x004fdc0003f0d200 */
[----:B------:R-:W-:Y:S01]  /*1e3f0*/  @!P0 DMUL R6, RZ, R14 ;  /* 0x0000000eff068228 */ /* 0x000fe20000000000 */
[----:B------:R-:W-:Y:S01]  /*1e400*/  @!P0 IMAD.MOV.U32 R0, RZ, RZ, RZ ;  /* 0x000000ffff008224 */ /* 0x000fe200078e00ff */
[----:B------:R-:W-:Y:S09]  /*1e410*/  @!P0 BRA `(.L_x_426) ;  /* 0x0000000000508947 */ /* 0x000ff20003800000 */
[----:B------:R-:W-:Y:S01]  /*1e420*/  UMOV UR10, 0x6dc9c883 ;  /* 0x6dc9c883000a7882 */ /* 0x000fe20000000000 */
[----:B------:R-:W-:Y:S01]  /*1e430*/  UMOV UR11, 0x3fe45f30 ;  /* 0x3fe45f30000b7882 */ /* 0x000fe20000000000 */
[C---:B------:R-:W-:Y:S02]  /*1e440*/  DSETP.GE.AND P0, PT, |R14|.reuse, 2.14748364800000000000e+09, PT ;  /* 0x41e000000e00742a */ /* 0x040fe40003f06200 */
[----:B------:R-:W-:Y:S01]  /*1e450*/  DMUL R12, R14, UR10 ;  /* 0x0000000a0e0c7c28 */ /* 0x000fe20008000000 */
[----:B------:R-:W-:Y:S01]  /*1e460*/  UMOV UR10, 0x54442d18 ;  /* 0x54442d18000a7882 */ /* 0x000fe20000000000 */
[----:B------:R-:W-:-:S04]  /*1e470*/  UMOV UR11, 0x3ff921fb ;  /* 0x3ff921fb000b7882 */ /* 0x000fc80000000000 */
[----:B------:R-:W2:Y:S08]  /*1e480*/  F2I.F64 R0, R12 ;  /* 0x0000000c00007311 */ /* 0x000eb00000301100 */
[----:B--2---:R-:W2:Y:S02]  /*1e490*/  I2F.F64 R6, R0 ;  /* 0x0000000000067312 */ /* 0x004ea40000201c00 */
[----:B--2---:R-:W-:Y:S01]  /*1e4a0*/  DFMA R16, R6, -UR10, R14 ;  /* 0x8000000a06107c2b */ /* 0x004fe2000800000e */
        /* <DEDUP_REMOVED lines=10> */
[----:B01----:R-:W-:Y:S05]  /*1e550*/  CALL.REL.NOINC `($_Z9addKernelP9basic_run$__internal_trig_reduction_slowpathd) ;  /* 0x00000a3c00387944 */ /* 0x003fea0003c00000 */
.L_x_426:
[----:B0-----:R-:W-:Y:S05]  /*1e560*/  BSYNC.RECONVERGENT B2 ;  /* 0x0000000000027941 */ /* 0x001fea0003800200 */
.L_x_425:
[----:B------:R-:W-:-:S04]  /*1e570*/  SHF.L.U32 R11, R0, 0x6, RZ ;  /* 0x00000006000b7819 */ /* 0x000fc800000006ff */
[----:B------:R-:W-:-:S04]  /*1e580*/  LOP3.LUT R11, R11, 0x40, RZ, 0xc0, !PT ;  /* 0x000000400b0b7812 */ /* 0x000fc800078ec0ff */
[----:B------:R-:W-:-:S05]  /*1e590*/  IADD3 R12, P0, PT, R11, UR12, RZ ;  /* 0x0000000c0b0c7c10 */ /* 0x000fca000ff1e0ff */
[----:B------:R-:W-:-:S05]  /*1e5a0*/  IMAD.X R13, RZ, RZ, UR13, P0 ;  /* 0x0000000dff0d7e24 */ /* 0x000fca00080e06ff */
[----:B------:R-:W2:Y:S04]  /*1e5b0*/  LDG.E.128.CONSTANT R20, desc[UR8][R12.64] ;  /* 0x000000080c147981 */ /* 0x000ea8000c1e9d00 */
[----:B------:R-:W3:Y:S04]  /*1e5c0*/  LDG.E.128.CONSTANT R24, desc[UR8][R12.64+0x10] ;  /* 0x000010080c187981 */ /* 0x000ee8000c1e9d00 */
[----:B------:R-:W4:Y:S01]  /*1e5d0*/  LDG.E.128.CONSTANT R28, desc[UR8][R12.64+0x20] ;  /* 0x000020080c1c7981 */ /* 0x000f22000c1e9d00 */
[----:B------:R-:W-:Y:S01]  /*1e5e0*/  LOP3.LUT R11, R0, 0x1, RZ, 0xc0, !PT ;  /* 0x00000001000b7812 */ /* 0x000fe200078ec0ff */
[----:B------:R-:W-:Y:S01]  /*1e5f0*/  IMAD.MOV.U32 R18, RZ, RZ, 0x20fd8164 ;  /* 0x20fd8164ff127424 */ /* 0x000fe200078e00ff */
[----:B------:R-:W-:Y:S01]  /*1e600*/  DMUL R16, R6, R6 ;  /* 0x0000000606107228 */ /* 0x000fe20000000000 */
[----:B------:R-:W-:Y:S01]  /*1e610*/  BSSY.RECONVERGENT B2, `(.L_x_427) ;  /* 0x0000030000027945 */ /* 0x000fe20003800200 */
[----:B------:R-:W-:Y:S01]  /*1e620*/  ISETP.NE.U32.AND P0, PT, R11, 0x1, PT ;  /* 0x000000010b00780c */ /* 0x000fe20003f05070 */
[----:B------:R-:W-:Y:S01]  /*1e630*/  IMAD.MOV.U32 R11, RZ, RZ, 0x3da8ff83 ;  /* 0x3da8ff83ff0b7424 */ /* 0x000fe200078e00ff */
[----:B------:R-:W-:-:S02]  /*1e640*/  DSETP.NEU.AND P1, PT, |R14|, +INF , PT ;  /* 0x7ff000000e00742a */ /* 0x000fc40003f2d200 */
[----:B------:R-:W-:Y:S02]  /*1e650*/  FSEL R18, R18, -8.06006814911005101289e+34, !P0 ;  /* 0xf9785eba12127808 */ /* 0x000fe40004000000 */
[----:B------:R-:W-:-:S06]  /*1e660*/  FSEL R19, -R11, 0.11223486810922622681, !P0 ;  /* 0x3de5db650b137808 */ /* 0x000fcc0004000100 */
        /* <DEDUP_REMOVED lines=9> */
[----:B------:R-:W-:Y:S01]  /*1e700*/  FSEL R13, R17, R7, !P0 ;  /* 0x00000007110d7208 */ /* 0x000fe20004000000 */
[----:B------:R-:W-:Y:S01]  /*1e710*/  @!P1 DMUL R16, RZ, R14 ;  /* 0x0000000eff109228 */ /* 0x000fe20000000000 */
        /* <DEDUP_REMOVED lines=8> */
[C---:B------:R-:W-:Y:S01]  /*1e7a0*/  DSETP.GE.AND P0, PT, |R14|.reuse, 2.14748364800000000000e+09, PT ;  /* 0x41e000000e00742a */ /* 0x040fe20003f06200 */
        /* <DEDUP_REMOVED lines=14> */
[----:B------:R-:W-:Y:S01]  /*1e890*/  MOV R0, R14 ;  /* 0x0000000e00007202 */ /* 0x000fe20000000f00 */
[----:B------:R-:W-:Y:S01]  /*1e8a0*/  IMAD.MOV.U32 R20, RZ, RZ, R15 ;  /* 0x000000ffff147224 */ /* 0x000fe200078e000f */
[----:B------:R-:W-:-:S07]  /*1e8b0*/  MOV R22, 0x1e8d0 ;  /* 0x0001e8d000167802 */ /* 0x000fce0000000f00 */
[----:B-1----:R-:W-:Y:S05]  /*1e8c0*/  CALL.REL.NOINC `($_Z9addKernelP9basic_run$__internal_trig_reduction_slowpathd) ;  /* 0x00000a38005c7944 */ /* 0x002fea0003c00000 */
[----:B------:R-:W-:Y:S02]  /*1e8d0*/  IMAD.MOV.U32 R16, RZ, RZ, R6 ;  /* 0x000000ffff107224 */ /* 0x000fe400078e0006 */
[----:B------:R-:W-:-:S07]  /*1e8e0*/  IMAD.MOV.U32 R17, RZ, RZ, R7 ;  /* 0x000000ffff117224 */ /* 0x000fce00078e0007 */
.L_x_430:
[----:B------:R-:W-:Y:S05]  /*1e8f0*/  BSYNC.RECONVERGENT B3 ;  /* 0x0000000000037941 */ /* 0x000fea0003800200 */
.L_x_429:
[----:B------:R-:W-:-:S07]  /*1e900*/  VIADD R0, R0, 0x1 ;  /* 0x0000000100007836 */ /* 0x000fce0000000000 */
.L_x_428:
[----:B------:R-:W-:Y:S05]  /*1e910*/  BSYNC.RECONVERGENT B2 ;  /* 0x0000000000027941 */ /* 0x000fea0003800200 */
.L_x_427:
[----:B------:R-:W-:Y:S01]  /*1e920*/  SHF.L.U32 R6, R0, 0x6, RZ ;  /* 0x0000000600067819 */ /* 0x000fe200000006ff */
[----:B------:R-:W-:Y:S01]  /*1e930*/  IMAD R36, R10, 0x8, R1 ;  /* 0x000000080a247824 */ /* 0x000fe200078e0201 */
[----:B------:R-:W2:Y:S02]  /*1e940*/  LDG.E.64 R32, desc[UR8][R8.64+0x2f0f8] ;  /* 0x02f0f80808207981 */ /* 0x000ea4000c1e1b00 */
[----:B------:R-:W-:Y:S02]  /*1e950*/  LOP3.LUT R6, R6, 0x40, RZ, 0xc0, !PT ;  /* 0x0000004006067812 */ /* 0x000fe400078ec0ff */
[----:B------:R-:W3:Y:S02]  /*1e960*/  LDL.64 R18, [R36+0x3e88] ;  /* 0x003e880024127983 */ /* 0x000ee40000100a00 */
[----:B------:R-:W-:-:S05]  /*1e970*/  IADD3 R6, P0, PT, R6, UR12, RZ ;  /* 0x0000000c06067c10 */ /* 0x000fca000ff1e0ff */
[----:B------:R-:W-:-:S05]  /*1e980*/  IMAD.X R7, RZ, RZ, UR13, P0 ;  /* 0x0000000dff077e24 */ /* 0x000fca00080e06ff */
[----:B------:R-:W4:Y:S04]  /*1e990*/  LDG.E.128.CONSTANT R20, desc[UR8][R6.64] ;  /* 0x0000000806147981 */ /* 0x000f28000c1e9d00 */
[----:B------:R-:W5:Y:S04]  /*1e9a0*/  LDG.E.128.CONSTANT R24, desc[UR8][R6.64+0x10] ;  /* 0x0000100806187981 */ /* 0x000f68000c1e9d00 */
[----:B------:R-:W2:Y:S01]  /*1e9b0*/  LDG.E.128.CONSTANT R28, desc[UR8][R6.64+0x20] ;  /* 0x00002008061c7981 */ /* 0x000ea2000c1e9d00 */
[----:B------:R-:W-:Y:S01]  /*1e9c0*/  LOP3.LUT R11, R0, 0x1, RZ, 0xc0, !PT ;  /* 0x00000001000b7812 */ /* 0x000fe200078ec0ff */
[----:B------:R-:W-:-:S03]  /*1e9d0*/  IMAD.MOV.U32 R34, RZ, RZ, 0x20fd8164 ;  /* 0x20fd8164ff227424 */ /* 0x000fc600078e00ff */
[----:B------:R-:W-:Y:S01]  /*1e9e0*/  ISETP.NE.U32.AND P0, PT, R11, 0x1, PT ;  /* 0x000000010b00780c */ /* 0x000fe20003f05070 */
[----:B------:R-:W-:Y:S01]  /*1e9f0*/  IMAD.MOV.U32 R11, RZ, RZ, 0x3da8ff83 ;  /* 0x3da8ff83ff0b7424 */ /* 0x000fe200078e00ff */
[----:B------:R-:W-:Y:S02]  /*1ea00*/  DMUL R14, R16, R16 ;  /* 0x00000010100e7228 */ /* 0x000fe40000000000 */
[----:B------:R-:W-:Y:S02]  /*1ea10*/  FSEL R34, R34, -8.06006814911005101289e+34, !P0 ;  /* 0xf9785eba22227808 */ /* 0x000fe40004000000 */
[----:B------:R-:W-:-:S06]  /*1ea20*/  FSEL R35, -R11, 0.11223486810922622681, !P0 ;  /* 0x3de5db650b237808 */ /* 0x000fcc0004000100 */
[----:B----4-:R-:W-:-:S08]  /*1ea30*/  DFMA R20, R14, R34, R20 ;  /* 0x000000220e14722b */ /* 0x010fd00000000014 */
[----:B------:R-:W-:-:S08]  /*1ea40*/  DFMA R20, R14, R20, R22 ;  /* 0x000000140e14722b */ /* 0x000fd00000000016 */
[----:B-----5:R-:W-:-:S08]  /*1ea50*/  DFMA R20, R14, R20, R24 ;  /* 0x000000140e14722b */ /* 0x020fd00000000018 */
[----:B------:R-:W-:-:S08]  /*1ea60*/  DFMA R20, R14, R20, R26 ;  /* 0x000000140e14722b */ /* 0x000fd0000000001a */
[----:B--2---:R-:W-:-:S08]  /*1ea70*/  DFMA R20, R14, R20, R28 ;  /* 0x000000140e14722b */ /* 0x004fd0000000001c */
[----:B------:R-:W-:-:S08]  /*1ea80*/  DFMA R20, R14, R20, R30 ;  /* 0x000000140e14722b */ /* 0x000fd0000000001e */
[----:B------:R-:W-:Y:S02]  /*1ea90*/  DFMA R16, R20, R16, R16 ;  /* 0x000000101410722b */ /* 0x000fe40000000010 */
[----:B------:R-:W-:-:S10]  /*1eaa0*/  DFMA R14, R14, R20, 1 ;  /* 0x3ff000000e0e742b */ /* 0x000fd40000000014 */
[----:B------:R-:W-:Y:S02]  /*1eab0*/  FSEL R14, R14, R16, !P0 ;  /* 0x000000100e0e7208 */ /* 0x000fe40004000000 */
[----:B------:R-:W-:-:S06]  /*1eac0*/  FSEL R15, R15, R17, !P0 ;  /* 0x000000110f0f7208 */ /* 0x000fcc0004000000 */
[----:B------:R-:W-:Y:S01]  /*1ead0*/  DADD R6, RZ, -R14 ;  /* 0x00000000ff067229 */ /* 0x000fe2000000080e */
[----:B------:R-:W-:-:S09]  /*1eae0*/  LOP3.LUT P0, RZ, R0, 0x2, RZ, 0xc0, !PT ;  /* 0x0000000200ff7812 */ /* 0x000fd2000780c0ff */
[----:B------:R-:W-:Y:S02]  /*1eaf0*/  FSEL R6, R14, R6, !P0 ;  /* 0x000000060e067208 */ /* 0x000fe40004000000 */
[----:B------:R-:W-:Y:S01]  /*1eb00*/  FSEL R7, R15, R7, !P0 ;  /* 0x000000070f077208 */ /* 0x000fe20004000000 */
[----:B---3--:R-:W-:-:S05]  /*1eb10*/  DMUL R14, R12, R18 ;  /* 0x000000120c0e7228 */ /* 0x008fca0000000000 */
[----:B------:R-:W-:-:S03]  /*1eb20*/  DMUL R18, R6, R18 ;  /* 0x0000001206127228 */ /* 0x000fc60000000000 */
[----:B------:R-:W-:-:S05]  /*1eb30*/  DMUL R16, R62, R14 ;  /* 0x0000000e3e107228 */ /* 0x000fca0000000000 */
[----:B------:R-:W-:Y:S01]  /*1eb40*/  DFMA R20, R60, R18, R2 ;  /* 0x000000123c14722b */ /* 0x000fe20000000002 */
[----:B------:R-:W-:-:S07]  /*1eb50*/  IMAD.WIDE.U32 R32, R10, 0x30, R32 ;  /* 0x000000300a207825 */ /* 0x000fce00078e0020 */
[-C--:B------:R-:W-:Y:S01]  /*1eb60*/  DFMA R22, R64, R20.reuse, -R16 ;  /* 0x000000144016722b */ /* 0x080fe20000000810 */
[----:B------:R-:W2:Y:S06]  /*1eb70*/  LDL.64 R16, [R36+0x7d10] ;  /* 0x007d100024107983 */ /* 0x000eac0000100a00 */
[----:B------:R0:W-:Y:S04]  /*1eb80*/  ST.E.64 desc[UR8][R32.64+0x150], R22 ;  /* 0x0001501620007985 */ /* 0x0001e8000c101b08 */
[----:B------:R-:W3:Y:S01]  /*1eb90*/  LDG.E.64 R24, desc[UR8][R8.64+0x2f0f8] ;  /* 0x02f0f80808187981 */ /* 0x000ee2000c1e1b00 */
[----:B------:R-:W-:-:S08]  /*1eba0*/  DMUL R20, R62, R20 ;  /* 0x000000143e147228 */ /* 0x000fd00000000000 */
[----:B------:R-:W-:Y:S01]  /*1ebb0*/  DFMA R20, R64, R14, R20 ;  /* 0x0000000e4014722b */ /* 0x000fe20000000014 */
[----:B---3--:R-:W-:-:S06]  /*1ebc0*/  IMAD.WIDE.U32 R24, R10, 0x30, R24 ;  /* 0x000000300a187825 */ /* 0x008fcc00078e0018 */
[----:B------:R3:W-:Y:S04]  /*1ebd0*/  ST.E.64 desc[UR8][R24.64+0x158], R20 ;  /* 0x0001581418007985 */ /* 0x0007e8000c101b08 */
[----:B------:R-:W4:Y:S01]  /*1ebe0*/  LDG.E.64 R14, desc[UR8][R8.64+0x2f0f8] ;  /* 0x02f0f808080e7981 */ /* 0x000f22000c1e1b00 */
[----:B------:R-:W-:Y:S01]  /*1ebf0*/  DFMA R18, -R58, R18, R4 ;  /* 0x000000123a12722b */ /* 0x000fe20000000104 */
[----:B----4-:R-:W-:-:S06]  /*1ec00*/  IMAD.WIDE.U32 R14, R10, 0x30, R14 ;  /* 0x000000300a0e7825 */ /* 0x010fcc00078e000e */
[----:B------:R4:W-:Y:S04]  /*1ec10*/  ST.E.64 desc[UR8][R14.64+0x160], R18 ;  /* 0x000160120e007985 */ /* 0x0009e8000c101b08 */
[----:B------:R-:W0:Y:S04]  /*1ec20*/  LDG.E.64 R26, desc[UR8][R8.64+0x2f0f8] ;  /* 0x02f0f808081a7981 */ /* 0x000e28000c1e1b00 */
[----:B0-----:R-:W5:Y:S04]  /*1ec30*/  LD.E.64 R22, desc[UR8][R26.64+0x2f058] ;  /* 0x02f058081a167980 */ /* 0x001f68000c101b00 */
[----:B------:R-:W2:Y:S04]  /*1ec40*/  LD.E.64 R30, desc[UR8][R26.64+0x2f068] ;  /* 0x02f068081a1e7980 */ /* 0x000ea8000c101b00 */
[----:B------:R-:W4:Y:S01]  /*1ec50*/  LD.E.64 R28, desc[UR8][R26.64+0x2f060] ;  /* 0x02f060081a1c7980 */ /* 0x000f22000c101b00 */
[----:B-----5:R-:W-:-:S04]  /*1ec60*/  SHF.R.U32.HI R0, RZ, 0x2, R23 ;  /* 0x00000002ff007819 */ /* 0x020fc80000011617 */
[----:B------:R-:W-:Y:S02]  /*1ec70*/  LOP3.LUT R0, R0, R23, RZ, 0x3c, !PT ;  /* 0x0000001700007212 */ /* 0x000fe400078e3cff */
[----:B--2---:R-:W-:-:S03]  /*1ec80*/  SHF.L.U32 R11, R31, 0x4, RZ ;  /* 0x000000041f0b7819 */ /* 0x004fc600000006ff */
[----:B---3--:R-:W-:Y:S01]  /*1ec90*/  IMAD.SHL.U32 R20, R0, 0x2, RZ ;  /* 0x0000000200147824 */ /* 0x008fe200078e00ff */
[----:B----4-:R-:W-:-:S04]  /*1eca0*/  MOV R23, R28 ;  /* 0x0000001c00177202 */ /* 0x010fc80000000f00 */
[----:B------:R-:W-:Y:S01]  /*1ecb0*/  LOP3.LUT R20, R0, R20, R11, 0x96, !PT ;  /* 0x0000001400147212 */ /* 0x000fe200078e960b */
[----:B------:R-:W-:Y:S02]  /*1ecc0*/  VIADD R22, R22, 0x587c5 ;  /* 0x000587c516167836 */ /* 0x000fe40000000000 */
[----:B------:R-:W-:Y:S01]  /*1ecd0*/  IMAD.MOV.U32 R19, RZ, RZ, R30 ;  /* 0x000000ffff137224 */ /* 0x000fe200078e001e */
[----:B------:R-:W-:Y:S01]  /*1ece0*/  LOP3.LUT R25, R20, R31, RZ, 0x3c, !PT ;  /* 0x0000001f14197212 */ /* 0x000fe200078e3cff */
[----:B------:R-:W-:Y:S02]  /*1ecf0*/  IMAD.MOV.U32 R18, RZ, RZ, R29 ;  /* 0x000000ffff127224 */ /* 0x000fe400078e001d */
[----:B------:R-:W-:Y:S01]  /*1ed00*/  IMAD.MOV.U32 R24, RZ, RZ, R31 ;  /* 0x000000ffff187224 */ /* 0x000fe200078e001f */
[----:B------:R-:W-:Y:S04]  /*1ed10*/  ST.E.64 desc[UR8][R26.64+0x2f058], R22 ;  /* 0x02f058161a007985 */ /* 0x000fe8000c101b08 */
[----:B------:R0:W-:Y:S04]  /*1ed20*/  ST.E.64 desc[UR8][R26.64+0x2f060], R18 ;  /* 0x02f060121a007985 */ /* 0x0001e8000c101b08 */
[----:B------:R2:W-:Y:S04]  /*1ed30*/  ST.E.64 desc[UR8][R26.64+0x2f068], R24 ;  /* 0x02f068181a007985 */ /* 0x0005e8000c101b08 */
[----:B------:R-:W3:Y:S01]  /*1ed40*/  LDG.E.64 R20, desc[UR8][R8.64+0x2f0f8] ;  /* 0x02f0f80808147981 */ /* 0x000ee2000c1e1b00 */
[----:B------:R-:W-:Y:S01]  /*1ed50*/  IMAD.IADD R0, R25, 0x1, R22 ;  /* 0x0000000119007824 */ /* 0x000fe200078e0216 */
[-C--:B------:R-:W-:Y:S01]  /*1ed60*/  DMUL R12, R12, -R16.reuse ;  /* 0x800000100c0c7228 */ /* 0x080fe20000000000 */
[----:B------:R-:W-:Y:S01]  /*1ed70*/  IMAD.MOV.U32 R31, RZ, RZ, 0x2f800000 ;  /* 0x2f800000ff1f7424 */ /* 0x000fe200078e00ff */
[----:B------:R-:W-:-:S02]  /*1ed80*/  DMUL R6, R6, R16 ;  /* 0x0000001006067228 */ /* 0x000fc40000000000 */
[----:B------:R-:W-:-:S05]  /*1ed90*/  I2FP.F32.U32 R0, R0 ;  /* 0x0000000000007245 */ /* 0x000fca0000201000 */
[----:B------:R-:W-:Y:S01]  /*1eda0*/  FFMA R0, R0, R31, 1.1641532182693481445e-10 ;  /* 0x2f00000000007423 */ /* 0x000fe2000000001f */
[----:B------:R-:W-:Y:S02]  /*1edb0*/  DFMA R14, R60, R12, R2 ;  /* 0x0000000c3c0e722b */ /* 0x000fe40000000002 */
[----:B------:R-:W-:Y:S01]  /*1edc0*/  DMUL R16, R62, R6 ;  /* 0x000000063e107228 */ /* 0x000fe20000000000 */
[----:B0-----:R-:W0:Y:S07]  /*1edd0*/  F2F.F64.F32 R18, R0 ;  /* 0x0000000000127310 */ /* 0x001e2e0000201800 */
[----:B------:R-:W-:-:S08]  /*1ede0*/  DFMA R16, R64, R14, -R16 ;  /* 0x0000000e4010722b */ /* 0x000fd00000000810 */
[----:B0-----:R-:W-:Y:S01]  /*1edf0*/  DFMA R16, RZ, R18, R16 ;  /* 0x00000012ff10722b */ /* 0x001fe20000000010 */
[----:B---3--:R-:W-:-:S06]  /*1ee00*/  IMAD.WIDE.U32 R20, R10, 0x30, R20 ;  /* 0x000000300a147825 */ /* 0x008fcc00078e0014 */
[----:B------:R0:W-:Y:S04]  /*1ee10*/  ST.E.64 desc[UR8][R20.64+0x168], R16 ;  /* 0x0001681014007985 */ /* 0x0001e8000c101b08 */
[----:B------:R-:W3:Y:S04]  /*1ee20*/  LDG.E.64 R18, desc[UR8][R8.64+0x2f0f8] ;  /* 0x02f0f80808127981 */ /* 0x000ee8000c1e1b00 */
[----:B---3--:R-:W3:Y:S04]  /*1ee30*/  LD.E.64 R22, desc[UR8][R18.64+0x2f058] ;  /* 0x02f0580812167980 */ /* 0x008ee8000c101b00 */
[----:B------:R-:W4:Y:S04]  /*1ee40*/  LD.E.64 R28, desc[UR8][R18.64+0x2f068] ;  /* 0x02f06808121c7980 */ /* 0x000f28000c101b00 */
[----:B--2---:R-:W2:Y:S01]  /*1ee50*/  LD.E.64 R26, desc[UR8][R18.64+0x2f060] ;  /* 0x02f06008121a7980 */ /* 0x004ea2000c101b00 */
[----:B---3--:R-:W-:-:S04]  /*1ee60*/  SHF.R.U32.HI R24, RZ, 0x2, R23 ;  /* 0x00000002ff187819 */ /* 0x008fc80000011617 */
[----:B------:R-:W-:Y:S01]  /*1ee70*/  LOP3.LUT R24, R24, R23, RZ, 0x3c, !PT ;  /* 0x0000001718187212 */ /* 0x000fe200078e3cff */
[----:B----4-:R-:W-:-:S03]  /*1ee80*/  IMAD.SHL.U32 R11, R29, 0x10, RZ ;  /* 0x000000101d0b7824 */ /* 0x010fc600078e00ff */
[----:B------:R-:W-:Y:S01]  /*1ee90*/  SHF.L.U32 R0, R24, 0x1, RZ ;  /* 0x0000000118007819 */ /* 0x000fe200000006ff */
[----:B--2---:R-:W-:-:S03]  /*1eea0*/  IMAD.MOV.U32 R23, RZ, RZ, R26 ;  /* 0x000000ffff177224 */ /* 0x004fc600078e001a */
[----:B------:R-:W-:Y:S01]  /*1eeb0*/  LOP3.LUT R0, R24, R0, R11, 0x96, !PT ;  /* 0x0000000018007212 */ /* 0x000fe200078e960b */
[----:B------:R-:W-:Y:S01]  /*1eec0*/  IMAD.MOV.U32 R24, RZ, RZ, R27 ;  /* 0x000000ffff187224 */ /* 0x000fe200078e001b */
[-C--:B------:R-:W-:Y:S01]  /*1eed0*/  MOV R26, R29.reuse ;  /* 0x0000001d001a7202 */ /* 0x080fe20000000f00 */
[----:B------:R-:W-:Y:S01]  /*1eee0*/  VIADD R22, R22, 0x587c5 ;  /* 0x000587c516167836 */ /* 0x000fe20000000000 */
[----:B------:R-:W-:Y:S01]  /*1eef0*/  LOP3.LUT R27, R0, R29, RZ, 0x3c, !PT ;  /* 0x0000001d001b7212 */ /* 0x000fe200078e3cff */
[----:B------:R-:W-:-:S03]  /*1ef00*/  IMAD.MOV.U32 R25, RZ, RZ, R28 ;  /* 0x000000ffff197224 */ /* 0x000fc600078e001c */
[----:B------:R-:W-:Y:S04]  /*1ef10*/  ST.E.64 desc[UR8][R18.64+0x2f058], R22 ;  /* 0x02f0581612007985 */ /* 0x000fe8000c101b08 */
[----:B------:R2:W-:Y:S04]  /*1ef20*/  ST.E.64 desc[UR8][R18.64+0x2f060], R24 ;  /* 0x02f0601812007985 */ /* 0x0005e8000c101b08 */
[----:B------:R3:W-:Y:S04]  /*1ef30*/  ST.E.64 desc[UR8][R18.64+0x2f068], R26 ;  /* 0x02f0681a12007985 */ /* 0x0007e8000c101b08 */
[----:B0-----:R-:W4:Y:S01]  /*1ef40*/  LDG.E.64 R20, desc[UR8][R8.64+0x2f0f8] ;  /* 0x02f0f80808147981 */ /* 0x001f22000c1e1b00 */
[----:B------:R-:W-:-:S05]  /*1ef50*/  IMAD.IADD R0, R27, 0x1, R22 ;  /* 0x000000011b007824 */ /* 0x000fca00078e0216 */
[----:B------:R-:W-:Y:S01]  /*1ef60*/  I2FP.F32.U32 R0, R0 ;  /* 0x0000000000007245 */ /* 0x000fe20000201000 */
[----:B------:R-:W-:-:S04]  /*1ef70*/  DMUL R6, R64, R6 ;  /* 0x0000000640067228 */ /* 0x000fc80000000000 */
[----:B------:R-:W-:-:S04]  /*1ef80*/  FFMA R0, R0, R31, 1.1641532182693481445e-10 ;  /* 0x2f00000000007423 */ /* 0x000fc8000000001f */
[----:B------:R-:W0:Y:S01]  /*1ef90*/  F2F.F64.F32 R16, R0 ;  /* 0x0000000000107310 */ /* 0x000e220000201800 */
[----:B------:R-:W-:-:S08]  /*1efa0*/  DFMA R6, R62, R14, R6 ;  /* 0x0000000e3e06722b */ /* 0x000fd00000000006 */
[----:B0-----:R-:W-:Y:S01]  /*1efb0*/  DFMA R6, RZ, R16, R6 ;  /* 0x00000010ff06722b */ /* 0x001fe20000000006 */
[----:B----4-:R-:W-:-:S06]  /*1efc0*/  IMAD.WIDE.U32 R20, R10, 0x30, R20 ;  /* 0x000000300a147825 */ /* 0x010fcc00078e0014 */
[----:B------:R0:W-:Y:S04]  /*1efd0*/  ST.E.64 desc[UR8][R20.64+0x170], R6 ;  /* 0x0001700614007985 */ /* 0x0001e8000c101b08 */
[----:B------:R-:W4:Y:S04]  /*1efe0*/  LDG.E.64 R14, desc[UR8][R8.64+0x2f0f8] ;  /* 0x02f0f808080e7981 */ /* 0x000f28000c1e1b00 */
[----:B----4-:R-:W3:Y:S04]  /*1eff0*/  LD.E.64 R16, desc[UR8][R14.64+0x2f058] ;  /* 0x02f058080e107980 */ /* 0x010ee8000c101b00 */
[----:B--2---:R-:W2:Y:S04]  /*1f000*/  LD.E.64 R24, desc[UR8][R14.64+0x2f068] ;  /* 0x02f068080e187980 */ /* 0x004ea8000c101b00 */
[----:B------:R-:W4:Y:S01]  /*1f010*/  LD.E.64 R22, desc[UR8][R14.64+0x2f060] ;  /* 0x02f060080e167980 */ /* 0x000f22000c101b00 */
[----:B---3--:R-:W-:-:S04]  /*1f020*/  SHF.R.U32.HI R18, RZ, 0x2, R17 ;  /* 0x00000002ff127819 */ /* 0x008fc80000011611 */
[----:B------:R-:W-:Y:S01]  /*1f030*/  LOP3.LUT R18, R18, R17, RZ, 0x3c, !PT ;  /* 0x0000001112127212 */ /* 0x000fe200078e3cff */
[----:B--2---:R-:W-:-:S04]  /*1f040*/  IMAD.SHL.U32 R11, R25, 0x10, RZ ;  /* 0x00000010190b7824 */ /* 0x004fc800078e00ff */
[----:B------:R-:W-:Y:S01]  /*1f050*/  IMAD.SHL.U32 R0, R18, 0x2, RZ ;  /* 0x0000000212007824 */ /* 0x000fe200078e00ff */
[----:B------:R-:W-:-:S04]  /*1f060*/  MOV R19, R24 ;  /* 0x0000001800137202 */ /* 0x000fc80000000f00 */
[----:B------:R-:W-:Y:S01]  /*1f070*/  LOP3.LUT R0, R18, R0, R11, 0x96, !PT ;  /* 0x0000000012007212 */ /* 0x000fe200078e960b */
[----:B------:R-:W-:Y:S02]  /*1f080*/  VIADD R26, R16, 0x587c5 ;  /* 0x000587c5101a7836 */ /* 0x000fe40000000000 */
[----:B----4-:R-:W-:Y:S01]  /*1f090*/  IMAD.MOV.U32 R18, RZ, RZ, R23 ;  /* 0x000000ffff127224 */ /* 0x010fe200078e0017 */
[----:B0-----:R-:W-:Y:S01]  /*1f0a0*/  LOP3.LUT R21, R0, R25, RZ, 0x3c, !PT ;  /* 0x0000001900157212 */ /* 0x001fe200078e3cff */
[----:B------:R-:W-:Y:S02]  /*1f0b0*/  IMAD.MOV.U32 R27, RZ, RZ, R22 ;  /* 0x000000ffff1b7224 */ /* 0x000fe400078e0016 */
[----:B------:R-:W-:Y:S01]  /*1f0c0*/  IMAD.MOV.U32 R20, RZ, RZ, R25 ;  /* 0x000000ffff147224 */ /* 0x000fe200078e0019 */
[----:B------:R2:W-:Y:S04]  /*1f0d0*/  ST.E.64 desc[UR8][R14.64+0x2f060], R18 ;  /* 0x02f060120e007985 */ /* 0x0005e8000c101b08 */
[----:B------:R2:W-:Y:S04]  /*1f0e0*/  ST.E.64 desc[UR8][R14.64+0x2f058], R26 ;  /* 0x02f0581a0e007985 */ /* 0x0005e8000c101b08 */
[----:B------:R2:W-:Y:S04]  /*1f0f0*/  ST.E.64 desc[UR8][R14.64+0x2f068], R20 ;  /* 0x02f068140e007985 */ /* 0x0005e8000c101b08 */
[----:B------:R-:W3:Y:S01]  /*1f100*/  LDG.E.64 R16, desc[UR8][R8.64+0x2f0f8] ;  /* 0x02f0f80808107981 */ /* 0x000ee2000c1e1b00 */
[----:B------:R-:W-:-:S05]  /*1f110*/  IMAD.IADD R0, R21, 0x1, R26 ;  /* 0x0000000115007824 */ /* 0x000fca00078e021a */
[----:B------:R-:W-:-:S05]  /*1f120*/  I2FP.F32.U32 R0, R0 ;  /* 0x0000000000007245 */ /* 0x000fca0000201000 */
[----:B------:R-:W-:-:S04]  /*1f130*/  FFMA R0, R0, R31, 1.1641532182693481445e-10 ;  /* 0x2f00000000007423 */ /* 0x000fc8000000001f */
[----:B------:R-:W0:Y:S01]  /*1f140*/  F2F.F64.F32 R6, R0 ;  /* 0x0000000000067310 */ /* 0x000e220000201800 */
[----:B------:R-:W-:-:S08]  /*1f150*/  DFMA R12, -R58, R12, R4 ;  /* 0x0000000c3a0c722b */ /* 0x000fd00000000104 */
[----:B0-----:R-:W-:Y:S01]  /*1f160*/  DFMA R6, RZ, R6, R12 ;  /* 0x00000006ff06722b */ /* 0x001fe2000000000c */
[C---:B---3--:R-:W-:Y:S01]  /*1f170*/  IMAD.WIDE.U32 R16, R10.reuse, 0x30, R16 ;  /* 0x000000300a107825 */ /* 0x048fe200078e0010 */
[----:B------:R-:W-:-:S04]  /*1f180*/  IADD3 R10, PT, PT, R10, 0x1, RZ ;  /* 0x000000010a0a7810 */ /* 0x000fc80007ffe0ff */
[----:B------:R-:W0:Y:S01]  /*1f190*/  I2F.F64.U32 R12, R10 ;  /* 0x0000000a000c7312 */ /* 0x000e220000201800 */
[----:B------:R2:W-:Y:S01]  /*1f1a0*/  ST.E.64 desc[UR8][R16.64+0x178], R6 ;  /* 0x0001780610007985 */ /* 0x0005e2000c101b08 */
[----:B0-----:R-:W-:-:S14]  /*1f1b0*/  DSETP.GEU.AND P0, PT, R12, 1000, PT ;  /* 0x408f40000c00742a */ /* 0x001fdc0003f0e000 */
[----:B--2---:R-:W-:Y:S05]  /*1f1c0*/  @!P0 BRA `(.L_x_431) ;  /* 0xfffffff000788947 */ /* 0x004fea000383ffff */
[----:B------:R-:W2:Y:S01]  /*1f1d0*/  LDG.E.64 R4, desc[UR8][R8.64+0x2f0f8] ;  /* 0x02f0f80808047981 */ /* 0x000ea2000c1e1b00 */
[----:B------:R-:W0:Y:S01]  /*1f1e0*/  MUFU.RCP64H R17, 180 ;  /* 0x4066800000117908 */ /* 0x000e220000001800 */
[----:B------:R-:W-:Y:S02]  /*1f1f0*/  IMAD.MOV.U32 R20, RZ, RZ, 0x0 ;  /* 0x00000000ff147424 */ /* 0x000fe400078e00ff */
[----:B------:R-:W-:Y:S02]  /*1f200*/  IMAD.MOV.U32 R21, RZ, RZ, 0x40668000 ;  /* 0x40668000ff157424 */ /* 0x000fe400078e00ff */
[----:B------:R-:W-:-:S06]  /*1f210*/  IMAD.MOV.U32 R16, RZ, RZ, 0x1 ;  /* 0x00000001ff107424 */ /* 0x000fcc00078e00ff */
[----:B0-----:R-:W-:Y:S01]  /*1f220*/  DFMA R22, R16, -R20, 1 ;  /* 0x3ff000001016742b */ /* 0x001fe20000000814 */
[----:B--2---:R-:W2:Y:S04]  /*1f230*/  LD.E.64 R6, desc[UR8][R4.64+0x118] ;  /* 0x0001180804067980 */ /* 0x004ea8000c101b00 */
[----:B------:R-:W3:Y:S04]  /*1f240*/  LD.E R106, desc[UR8][R4.64+0xe4] ;  /* 0x0000e408046a7980 */ /* 0x000ee8000c101900 */
[----:B------:R-:W3:Y:S01]  /*1f250*/  LD.E.64 R18, desc[UR8][R4.64+0x148] ;  /* 0x0001480804127980 */ /* 0x000ee2000c101b00 */
[----:B------:R-:W-:Y:S01]  /*1f260*/  DFMA R22, R22, R22, R22 ;  /* 0x000000161616722b */ /* 0x000fe20000000016 */
[----:B------:R-:W-:Y:S01]  /*1f270*/  UMOV UR10, 0x54442d18 ;  /* 0x54442d18000a7882 */ /* 0x000fe20000000000 */
[----:B------:R-:W-:Y:S01]  /*1f280*/  UMOV UR11, 0x400921fb ;  /* 0x400921fb000b7882 */ /* 0x000fe20000000000 */
[----:B------:R-:W5:Y:S04]  /*1f290*/  LD.E.64 R44, desc[UR8][R4.64+0xf0] ;  /* 0x0000f008042c7980 */ /* 0x000f68000c101b00 */
[----:B------:R-:W5:Y:S01]  /*1f2a0*/  LD.E.64 R46, desc[UR8][R4.64+0xf8] ;  /* 0x0000f808042e7980 */ /* 0x000f62000c101b00 */
[----:B------:R-:W-:-:S03]  /*1f2b0*/  DFMA R22, R16, R22, R16 ;  /* 0x000000161016722b */ /* 0x000fc60000000010 */
[----:B------:R-:W5:Y:S04]  /*1f2c0*/  LD.E.64 R114, desc[UR8][R4.64+0x108] ;  /* 0x0001080804727980 */ /* 0x000f68000c101b00 */
[----:B------:R-:W5:Y:S01]  /*1f2d0*/  LD.E.64 R2, desc[UR8][R4.64+0x110] ;  /* 0x0001100804027980 */ /* 0x000f62000c101b00 */
[----:B------:R-:W-:-:S03]  /*1f2e0*/  DFMA R20, R22, -R20, 1 ;  /* 0x3ff000001614742b */ /* 0x000fc60000000814 */
[----:B------:R-:W5:Y:S04]  /*1f2f0*/  LD.E.64 R10, desc[UR8][R4.64+0x120] ;  /* 0x00012008040a7980 */ /* 0x000f68000c101b00 */
[----:B------:R-:W5:Y:S01]  /*1f300*/  LD.E.64 R48, desc[UR8][R4.64+0x128] ;  /* 0x0001280804307980 */ /* 0x000f62000c101b00 */
[----:B------:R-:W-:-:S03]  /*1f310*/  DFMA R20, R22, R20, R22 ;  /* 0x000000141614722b */ /* 0x000fc60000000016 */
[----:B------:R-:W5:Y:S04]  /*1f320*/  LD.E.64 R14, desc[UR8][R4.64+0x130] ;  /* 0x00013008040e7980 */ /* 0x000f68000c101b00 */
[----:B------:R-:W5:Y:S04]  /*1f330*/  LD.E.64 R12, desc[UR8][R4.64+0x138] ;  /* 0x00013808040c7980 */ /* 0x000f68000c101b00 */
[----:B------:R0:W5:Y:S01]  /*1f340*/  LD.E.64 R42, desc[UR8][R4.64+0x140] ;  /* 0x00014008042a7980 */ /* 0x000162000c101b00 */
[----:B------:R-:W-:Y:S01]  /*1f350*/  BSSY.RECONVERGENT B1, `(.L_x_432) ;  /* 0x000000f000017945 */ /* 0x000fe20003800200 */
[----:B--2---:R-:W-:-:S08]  /*1f360*/  DMUL R28, R6, UR10 ;  /* 0x0000000a061c7c28 */ /* 0x004fd00008000000 */
[----:B0-----:R-:W-:Y:S01]  /*1f370*/  DMUL R4, R20, R28 ;  /* 0x0000001c14047228 */ /* 0x001fe20000000000 */
[----:B---3--:R-:W-:Y:S01]  /*1f380*/  IMAD.IADD R19, R19, 0x1, R106 ;  /* 0x0000000113137824 */ /* 0x008fe200078e026a */
[----:B------:R-:W-:-:S03]  /*1f390*/  FSETP.GEU.AND P1, PT, |R29|, 6.5827683646048100446e-37, PT ;  /* 0x036000001d00780b */ /* 0x000fc60003f2e200 */
[----:B------:R0:W2:Y:S03]  /*1f3a0*/  I2F.F64 R50, R19 ;  /* 0x0000001300327312 */ /* 0x0000a60000201c00 */
[----:B------:R-:W-:-:S08]  /*1f3b0*/  DFMA R6, R4, -180, R28 ;  /* 0xc06680000406782b */ /* 0x000fd0000000001c */
[----:B------:R-:W-:-:S10]  /*1f3c0*/  DFMA R4, R20, R6, R4 ;  /* 0x000000061404722b */ /* 0x000fd40000000004 */
[----:B------:R-:W-:-:S05]  /*1f3d0*/  FFMA R0, RZ, 3.6015625, R5 ;  /* 0x40668000ff007823 */ /* 0x000fca0000000005 */
[----:B------:R-:W-:-:S13]  /*1f3e0*/  FSETP.GT.AND P0, PT, |R0|, 1.469367938527859385e-39, PT ;  /* 0x001000000000780b */ /* 0x000fda0003f04200 */
[----:B0-2---:R-:W-:Y:S05]  /*1f3f0*/  @P0 BRA P1, `(.L_x_433) ;  /* 0x0000000000100947 */ /* 0x005fea0000800000 */
[----:B------:R-:W-:Y:S01]  /*1f400*/  MOV R4, RZ ;  /* 0x000000ff00047202 */ /* 0x000fe20000000f00 */
[----:B------:R-:W-:Y:S01]  /*1f410*/  IMAD.MOV.U32 R5, RZ, RZ, 0x40668000 ;  /* 0x40668000ff057424 */ /* 0x000fe200078e00ff */
[----:B------:R-:W-:-:S07]  /*1f420*/  MOV R0, 0x1f440 ;  /* 0x0001f44000007802 */ /* 0x000fce0000000f00 */
[----:B-1---5:R-:W-:Y:S05]  /*1f430*/  CALL.REL.NOINC `($__internal_1_$__cuda_sm20_div_rn_f64_full) ;  /* 0x00000a1800887944 */ /* 0x022fea0003c00000 */
.L_x_433:
[----:B------:R-:W-:Y:S05]  /*1f440*/  BSYNC.RECONVERGENT B1 ;  /* 0x0000000000017941 */ /* 0x000fea0003800200 */
.L_x_432:
[----:B------:R-:W-:Y:S01]  /*1f450*/  DSETP.NEU.AND P0, PT, |R4|, +INF , PT ;  /* 0x7ff000000400742a */ /* 0x000fe20003f0d200 */
[----:B------:R-:W-:-:S13]  /*1f460*/  BSSY.RECONVERGENT B2, `(.L_x_434) ;  /* 0x0000018000027945 */ /* 0x000fda0003800200 */
        /* <DEDUP_REMOVED lines=22> */
[----:B-1---5:R-:W-:Y:S05]  /*1f5d0*/  CALL.REL.NOINC `($_Z9addKernelP9basic_run$__internal_trig_reduction_slowpathd) ;  /* 0x00000a2c00187944 */ /* 0x022fea0003c00000 */
.L_x_435:
[----:B------:R-:W-:Y:S05]  /*1f5e0*/  BSYNC.RECONVERGENT B2 ;  /* 0x0000000000027941 */ /* 0x000fea0003800200 */
.L_x_434:
[----:B------:R-:W0:Y:S01]  /*1f5f0*/  LDCU.64 UR10, c[0x4][0x58] ;  /* 0x01000b00ff0a77ac */ /* 0x000e220008000a00 */
[----:B------:R-:W-:-:S04]  /*1f600*/  SHF.L.U32 R16, R0, 0x6, RZ ;  /* 0x0000000600107819 */ /* 0x000fc800000006ff */
        /* <DEDUP_REMOVED lines=14> */
[----:B------:R-:W-:-:S10]  /*1f6f0*/  FSEL R23, -R19, 0.11223486810922622681, !P0 ;  /* 0x3de5db6513177808 */ /* 0x000fd40004000100 */
[----:B0-----:R-:W-:Y:S02]  /*1f700*/  @!P1 DMUL R16, RZ, R4 ;  /* 0x00000004ff109228 */ /* 0x001fe40000000000 */
        /* <DEDUP_REMOVED lines=36> */
[----:B-1---5:R-:W-:Y:S05]  /*1f950*/  CALL.REL.NOINC `($_Z9addKernelP9basic_run$__internal_trig_reduction_slowpathd) ;  /* 0x00000a2800387944 */ /* 0x022fea0003c00000 */
[----:B------:R-:W-:Y:S02]  /*1f960*/  IMAD.MOV.U32 R16, RZ, RZ, R6 ;  /* 0x000000ffff107224 */ /* 0x000fe400078e0006 */
[----:B------:R-:W-:-:S07]  /*1f970*/  IMAD.MOV.U32 R17, RZ, RZ, R7 ;  /* 0x000000ffff117224 */ /* 0x000fce00078e0007 */
.L_x_439:
[----:B------:R-:W-:Y:S05]  /*1f980*/  BSYNC.RECONVERGENT B3 ;  /* 0x0000000000037941 */ /* 0x000fea0003800200 */
.L_x_438:
[----:B------:R-:W-:-:S07]  /*1f990*/  VIADD R0, R0, 0x1 ;  /* 0x0000000100007836 */ /* 0x000fce0000000000 */
.L_x_437:
[----:B------:R-:W-:Y:S05]  /*1f9a0*/  BSYNC.RECONVERGENT B2 ;  /* 0x0000000000027941 */ /* 0x000fea0003800200 */
.L_x_436:
        /* <DEDUP_REMOVED lines=20> */
[----:B------:R-:W-:Y:S01]  /*1faf0*/  UMOV UR11, 0x400921fb ;  /* 0x400921fb000b7882 */ /* 0x000fe20000000000 */
[----:B------:R-:W-:Y:S01]  /*1fb00*/  BSSY.RECONVERGENT B1, `(.L_x_440) ;  /* 0x0000022000017945 */ /* 0x000fe20003800200 */
[----:B-----5:R-:W-:-:S02]  /*1fb10*/  DMUL R10, R10, UR10 ;  /* 0x0000000a0a0a7c28 */ /* 0x020fc40008000000 */
[----:B0-----:R-:W-:-:S08]  /*1fb20*/  DFMA R4, R34, -R36, 1 ;  /* 0x3ff000002204742b */ /* 0x001fd00000000824 */
[----:B------:R-:W-:Y:S01]  /*1fb30*/  FSETP.GEU.AND P2, PT, |R11|, 6.5827683646048100446e-37, PT ;  /* 0x036000000b00780b */ /* 0x000fe20003f4e200 */
[----:B------:R-:W-:-:S08]  /*1fb40*/  DFMA R4, R4, R4, R4 ;  /* 0x000000040404722b */ /* 0x000fd00000000004 */
[----:B------:R-:W-:-:S08]  /*1fb50*/  DFMA R4, R34, R4, R34 ;  /* 0x000000042204722b */ /* 0x000fd00000000022 */
[----:B------:R-:W-:-:S08]  /*1fb60*/  DFMA R36, R4, -R36, 1 ;  /* 0x3ff000000424742b */ /* 0x000fd00000000824 */
[----:B------:R-:W-:-:S08]  /*1fb70*/  DFMA R36, R4, R36, R4 ;  /* 0x000000240424722b */ /* 0x000fd00000000004 */
[----:B------:R-:W-:Y:S02]  /*1fb80*/  DMUL R4, R36, R10 ;  /* 0x0000000a24047228 */ /* 0x000fe40000000000 */
[----:B--2---:R-:W-:-:S08]  /*1fb90*/  DFMA R20, R6, R32, R20 ;  /* 0x000000200614722b */ /* 0x004fd00000000014 */
[----:B------:R-:W-:-:S08]  /*1fba0*/  DFMA R20, R6, R20, R22 ;  /* 0x000000140614722b */ /* 0x000fd00000000016 */
[----:B---3--:R-:W-:-:S08]  /*1fbb0*/  DFMA R20, R6, R20, R24 ;  /* 0x000000140614722b */ /* 0x008fd00000000018 */
        /* <DEDUP_REMOVED lines=16> */
[----:B------:R-:W-:Y:S01]  /*1fcc0*/  IMAD.MOV.U32 R28, RZ, RZ, R10 ;  /* 0x000000ffff1c7224 */ /* 0x000fe200078e000a */
[----:B------:R-:W-:Y:S01]  /*1fcd0*/  MOV R5, 0x40668000 ;  /* 0x4066800000057802 */ /* 0x000fe20000000f00 */
[----:B------:R-:W-:Y:S01]  /*1fce0*/  IMAD.MOV.U32 R29, RZ, RZ, R11 ;  /* 0x000000ffff1d7224 */ /* 0x000fe200078e000b */
[----:B------:R-:W-:Y:S01]  /*1fcf0*/  MOV R0, 0x1fd20 ;  /* 0x0001fd2000007802 */ /* 0x000fe20000000f00 */
[----:B------:R-:W-:-:S07]  /*1fd00*/  IMAD.MOV.U32 R4, RZ, RZ, RZ ;  /* 0x000000ffff047224 */ /* 0x000fce00078e00ff */
[----:B-1----:R-:W-:Y:S05]  /*1fd10*/  CALL.REL.NOINC `($__internal_1_$__cuda_sm20_div_rn_f64_full) ;  /* 0x00000a1000507944 */ /* 0x002fea0003c00000 */
.L_x_441:
[----:B------:R-:W-:Y:S05]  /*1fd20*/  BSYNC.RECONVERGENT B1 ;  /* 0x0000000000017941 */ /* 0x000fea0003800200 */
.L_x_440:
        /* <DEDUP_REMOVED lines=24> */
[----:B-1----:R-:W-:Y:S05]  /*1feb0*/  CALL.REL.NOINC `($_Z9addKernelP9basic_run$__internal_trig_reduction_slowpathd) ;  /* 0x00000a2000e07944 */ /* 0x002fea0003c00000 */
.L_x_443:
[----:B------:R-:W-:Y:S05]  /*1fec0*/  BSYNC.RECONVERGENT B2 ;  /* 0x0000000000027941 */ /* 0x000fea0003800200 */
.L_x_442:
        /* <DEDUP_REMOVED lines=8> */
[----:B------:R-:W-:Y:S01]  /*1ff50*/  LOP3.LUT R16, R0, 0x1, RZ, 0xc0, !PT ;  /* 0x0000000100107812 */ /* 0x000fe200078ec0ff */
[----:B------:R-:W-:Y:S01]  /*1ff60*/  IMAD.MOV.U32 R32, RZ, RZ, 0x20fd8164 ;  /* 0x20fd8164ff207424 */ /* 0x000fe200078e00ff */
[----:B------:R-:W-:Y:S01]  /*1ff70*/  DSETP.NEU.AND P1, PT, |R4|, +INF , PT ;  /* 0x7ff000000400742a */ /* 0x000fe20003f2d200 */
[----:B------:R-:W-:Y:S01]  /*1ff80*/  IMAD.MOV.U32 R19, RZ, RZ, 0x3da8ff83 ;  /* 0x3da8ff83ff137424 */ /* 0x000fe200078e00ff */
[----:B------:R-:W-:Y:S01]  /*1ff90*/  ISETP.NE.U32.AND P0, PT, R16, 0x1, PT ;  /* 0x000000011000780c */ /* 0x000fe20003f05070 */
[----:B------:R-:W-:Y:S01]  /*1ffa0*/  DMUL R16, R6, R6 ;  /* 0x0000000606107228 */ /* 0x000fe20000000000 */
[----:B------:R-:W-:Y:S02]  /*1ffb0*/  BSSY.RECONVERGENT B2, `(.L_x_444) ;  /* 0x000002d000027945 */ /* 0x000fe40003800200 */
[----:B------:R-:W-:-:S02]  /*1ffc0*/  FSEL R32, R32, -8.06006814911005101289e+34, !P0 ;  /* 0xf9785eba20207808 */ /* 0x000fc40004000000 */
[----:B------:R-:W-:-:S06]  /*1ffd0*/  FSEL R33, -R19, 0.11223486810922622681, !P0 ;  /* 0x3de5db6513217808 */ /* 0x000fcc0004000100 */
        /* <DEDUP_REMOVED lines=37> */
[----:B-1----:R-:W-:Y:S05]  /*20230*/  CALL.REL.NOINC `($_Z9addKernelP9basic_run$__internal_trig_reduction_slowpathd) ;  /* 0x00000a2000007944 */ /* 0x002fea0003c00000 */
[----:B------:R-:W-:Y:S02]  /*20240*/  IMAD.MOV.U32 R10, RZ, RZ, R6 ;  /* 0x000000ffff0a7224 */ /* 0x000fe400078e0006 */
[----:B------:R-:W-:-:S07]  /*20250*/  IMAD.MOV.U32 R11, RZ, RZ, R7 ;  /* 0x000000ffff0b7224 */ /* 0x000fce00078e0007 */
.L_x_447:
[----:B------:R-:W-:Y:S05]  /*20260*/  BSYNC.RECONVERGENT B3 ;  /* 0x0000000000037941 */ /* 0x000fea0003800200 */
.L_x_446:
[----:B------:R-:W-:-:S07]  /*20270*/  VIADD R0, R0, 0x1 ;  /* 0x0000000100007836 */ /* 0x000fce0000000000 */
.L_x_445:
[----:B------:R-:W-:Y:S05]  /*20280*/  BSYNC.RECONVERGENT B2 ;  /* 0x0000000000027941 */ /* 0x000fea0003800200 */
.L_x_444:
        /* <DEDUP_REMOVED lines=14> */
[----:B------:R-:W-:Y:S01]  /*20370*/  IMAD.MOV.U32 R16, RZ, RZ, 0x20fd8164 ;  /* 0x20fd8164ff107424 */ /* 0x000fe200078e00ff */
[----:B------:R-:W-:Y:S01]  /*20380*/  DMUL R6, R10, R10 ;  /* 0x0000000a0a067228 */ /* 0x000fe20000000000 */
[----:B------:R-:W-:Y:S01]  /*20390*/  IMAD.MOV.U32 R17, RZ, RZ, 0x3da8ff83 ;  /* 0x3da8ff83ff117424 */ /* 0x000fe200078e00ff */
[----:B------:R-:W-:Y:S02]  /*203a0*/  BSSY.RECONVERGENT B1, `(.L_x_448) ;  /* 0x0000027000017945 */ /* 0x000fe40003800200 */
[----:B------:R-:W-:-:S02]  /*203b0*/  FSEL R16, R16, -8.06006814911005101289e+34, !P0 ;  /* 0xf9785eba10107808 */ /* 0x000fc40004000000 */
[----:B------:R-:W-:Y:S01]  /*203c0*/  FSEL R17, -R17, 0.11223486810922622681, !P0 ;  /* 0x3de5db6511117808 */ /* 0x000fe20004000100 */
[----:B0-----:R-:W-:-:S08]  /*203d0*/  DFMA R4, R32, -R34, 1 ;  /* 0x3ff000002004742b */ /* 0x001fd00000000822 */
[----:B------:R-:W-:-:S08]  /*203e0*/  DFMA R4, R4, R4, R4 ;  /* 0x000000040404722b */ /* 0x000fd00000000004 */
[----:B------:R-:W-:-:S08]  /*203f0*/  DFMA R4, R32, R4, R32 ;  /* 0x000000042004722b */ /* 0x000fd00000000020 */
[----:B------:R-:W-:-:S08]  /*20400*/  DFMA R34, R4, -R34, 1 ;  /* 0x3ff000000422742b */ /* 0x000fd00000000822 */
[----:B------:R-:W-:Y:S02]  /*20410*/  DFMA R34, R4, R34, R4 ;  /* 0x000000220422722b */ /* 0x000fe40000000004 */
[----:B--2---:R-:W-:Y:S01]  /*20420*/  DFMA R20, R6, R16, R20 ;  /* 0x000000100614722b */ /* 0x004fe20000000014 */
[----:B------:R-:W-:-:S07]  /*20430*/  CS2R R16, SRZ ;  /* 0x0000000000107805 */ /* 0x000fce000001ff00 */
[----:B------:R-:W-:Y:S02]  /*20440*/  DFMA R20, R6, R20, R22 ;  /* 0x000000140614722b */ /* 0x000fe40000000016 */
[----:B------:R-:W-:-:S06]  /*20450*/  DADD R22, -R114, R2 ;  /* 0x0000000072167229 */ /* 0x000fcc0000000102 */
[----:B---3--:R-:W-:Y:S02]  /*20460*/  DFMA R20, R6, R20, R24 ;  /* 0x000000140614722b */ /* 0x008fe40000000018 */
[----:B------:R-:W-:Y:S02]  /*20470*/  DMUL R2, R34, R22 ;  /* 0x0000001622027228 */ /* 0x000fe40000000000 */
[----:B------:R-:W-:-:S04]  /*20480*/  FSETP.GEU.AND P2, PT, |R23|, 6.5827683646048100446e-37, PT ;  /* 0x036000001700780b */ /* 0x000fc80003f4e200 */
[----:B------:R-:W-:Y:S02]  /*20490*/  DFMA R20, R6, R20, R26 ;  /* 0x000000140614722b */ /* 0x000fe4000000001a */
[----:B------:R-:W-:-:S06]  /*204a0*/  DFMA R4, R2, -1000, R22 ;  /* 0xc08f40000204782b */ /* 0x000fcc0000000016 */
[----:B----4-:R-:W-:Y:S02]  /*204b0*/  DFMA R20, R6, R20, R28 ;  /* 0x000000140614722b */ /* 0x010fe4000000001c */
[----:B------:R-:W-:-:S06]  /*204c0*/  DFMA R2, R34, R4, R2 ;  /* 0x000000042202722b */ /* 0x000fcc0000000002 */
[----:B------:R-:W-:-:S08]  /*204d0*/  DFMA R20, R6, R20, R30 ;  /* 0x000000140614722b */ /* 0x000fd0000000001e */
[----:B------:R-:W-:Y:S02]  /*204e0*/  DFMA R10, R20, R10, R10 ;  /* 0x0000000a140a722b */ /* 0x000fe4000000000a */
[----:B------:R-:W-:-:S10]  /*204f0*/  DFMA R6, R6, R20, 1 ;  /* 0x3ff000000606742b */ /* 0x000fd40000000014 */
[----:B------:R-:W-:Y:S01]  /*20500*/  FSEL R6, R6, R10, !P0 ;  /* 0x0000000a06067208 */ /* 0x000fe20004000000 */
[----:B------:R-:W-:Y:S01]  /*20510*/  FFMA R10, RZ, 4.4765625, R3 ;  /* 0x408f4000ff0a7823 */ /* 0x000fe20000000003 */
[----:B------:R-:W-:Y:S02]  /*20520*/  FSEL R7, R7, R11, !P0 ;  /* 0x0000000b07077208 */ /* 0x000fe40004000000 */
[----:B------:R-:W-:Y:S02]  /*20530*/  LOP3.LUT P0, RZ, R0, 0x2, RZ, 0xc0, !PT ;  /* 0x0000000200ff7812 */ /* 0x000fe4000780c0ff */
[----:B------:R-:W-:Y:S02]  /*20540*/  FSETP.GT.AND P1, PT, |R10|, 1.469367938527859385e-39, PT ;  /* 0x001000000a00780b */ /* 0x000fe40003f24200 */
[----:B------:R-:W-:-:S10]  /*20550*/  DADD R4, RZ, -R6 ;  /* 0x00000000ff047229 */ /* 0x000fd40000000806 */
[----:B------:R-:W-:Y:S02]  /*20560*/  FSEL R58, R6, R4, !P0 ;  /* 0x00000004063a7208 */ /* 0x000fe40004000000 */
[----:B------:R-:W-:Y:S01]  /*20570*/  FSEL R59, R7, R5, !P0 ;  /* 0x00000005073b7208 */ /* 0x000fe20004000000 */
[----:B------:R-:W-:Y:S06]  /*20580*/  @P1 BRA P2, `(.L_x_449) ;  /* 0x0000000000201947 */ /* 0x000fec0001000000 */
[----:B------:R-:W-:Y:S01]  /*20590*/  IMAD.MOV.U32 R28, RZ, RZ, R22 ;  /* 0x000000ffff1c7224 */ /* 0x000fe200078e0016 */
[----:B------:R-:W-:Y:S01]  /*205a0*/  MOV R0, 0x205f0 ;  /* 0x000205f000007802 */ /* 0x000fe20000000f00 */
[----:B------:R-:W-:Y:S02]  /*205b0*/  IMAD.MOV.U32 R29, RZ, RZ, R23 ;  /* 0x000000ffff1d7224 */ /* 0x000fe400078e0017 */
[----:B------:R-:W-:Y:S02]  /*205c0*/  IMAD.MOV.U32 R4, RZ, RZ, RZ ;  /* 0x000000ffff047224 */ /* 0x000fe400078e00ff */
[----:B------:R-:W-:-:S07]  /*205d0*/  IMAD.MOV.U32 R5, RZ, RZ, 0x408f4000 ;  /* 0x408f4000ff057424 */ /* 0x000fce00078e00ff */
[----:B-1----:R-:W-:Y:S05]  /*205e0*/  CALL.REL.NOINC `($__internal_1_$__cuda_sm20_div_rn_f64_full) ;  /* 0x00000a08001c7944 */ /* 0x002fea0003c00000 */
[----:B------:R-:W-:Y:S01]  /*205f0*/  MOV R2, R4 ;  /* 0x0000000400027202 */ /* 0x000fe20000000f00 */
[----:B------:R-:W-:-:S07]  /*20600*/  IMAD.MOV.U32 R3, RZ, RZ, R5 ;  /* 0x000000ffff037224 */ /* 0x000fce00078e0005 */
.L_x_449:
[----:B------:R-:W-:Y:S05]  /*20610*/  BSYNC.RECONVERGENT B1 ;  /* 0x0000000000017941 */ /* 0x000fea0003800200 */
.L_x_448:
[----:B------:R-:W-:Y:S01]  /*20620*/  IMAD.MOV.U32 R10, RZ, RZ, R1 ;  /* 0x000000ffff0a7224 */ /* 0x000fe200078e0001 */
[----:B------:R-:W-:Y:S01]  /*20630*/  CS2R R20, SRZ ;  /* 0x0000000000147805 */ /* 0x000fe2000001ff00 */
[----:B------:R-:W-:-:S06]  /*20640*/  UMOV UR5, URZ ;  /* 0x000000ff00057c82 */ /* 0x000fcc0008000000 */
.L_x_458:
[----:B------:R-:W-:Y:S01]  /*20650*/  ISETP.NE.AND P0, PT, R18, 0x3, PT ;  /* 0x000000031200780c */ /* 0x000fe20003f05270 */
[----:B------:R-:W-:Y:S01]  /*20660*/  BSSY.RECONVERGENT B1, `(.L_x_450) ;  /* 0x00000a8000017945 */ /* 0x000fe20003800200 */
[----:B------:R-:W-:-:S11]  /*20670*/  DFMA R22, R20, R2, R114 ;  /* 0x000000021416722b */ /* 0x000fd60000000072 */
[----:B------:R-:W-:Y:S05]  /*20680*/  @!P0 BRA `(.L_x_451) ;  /* 0x0000000400a08947 */ /* 0x000fea0003800000 */
[----:B------:R-:W-:-:S13]  /*20690*/  ISETP.NE.AND P0, PT, R18, 0x2, PT ;  /* 0x000000021200780c */ /* 0x000fda0003f05270 */
[----:B------:R-:W-:Y:S05]  /*206a0*/  @!P0 BRA `(.L_x_452) ;  /* 0x0000000000548947 */ /* 0x000fea0003800000 */
[----:B------:R-:W-:Y:S02]  /*206b0*/  ISETP.NE.AND P0, PT, R18, 0x1, PT ;  /* 0x000000011200780c */ /* 0x000fe40003f05270 */
[----:B------:R-:W-:-:S11]  /*206c0*/  CS2R R6, SRZ ;  /* 0x0000000000067805 */ /* 0x000fd6000001ff00 */
[----:B------:R-:W-:Y:S05]  /*206d0*/  @P0 BRA `(.L_x_453) ;  /* 0x0000000800800947 */ /* 0x000fea0003800000 */
[----:B------:R-:W0:Y:S01]  /*206e0*/  MUFU.RCP64H R5, R23 ;  /* 0x0000001700057308 */ /* 0x000e220000001800 */
[----:B------:R-:W-:Y:S01]  /*206f0*/  VIADD R4, R23, 0x300402 ;  /* 0x0030040217047836 */ /* 0x000fe20000000000 */
[----:B------:R-:W-:Y:S04]  /*20700*/  BSSY.RECONVERGENT B0, `(.L_x_454) ;  /* 0x000000e000007945 */ /* 0x000fe80003800200 */
        /* <DEDUP_REMOVED lines=12> */
[----:B-1----:R-:W-:Y:S05]  /*207d0*/  CALL.REL.NOINC `($__internal_0_$__cuda_sm20_dblrcp_rn_slowpath_v3) ;  /* 0x00000a0000f47944 */ /* 0x002fea0003c00000 */
.L_x_455:
[----:B------:R-:W-:Y:S05]  /*207e0*/  BSYNC.RECONVERGENT B0 ;  /* 0x0000000000007941 */ /* 0x000fea0003800200 */
.L_x_454:
[----:B------:R-:W-:Y:S05]  /*207f0*/  BRA `(.L_x_453) ;  /* 0x0000000800387947 */ /* 0x000fea0003800000 */
.L_x_452:
[----:B------:R-:W0:Y:S01]  /*20800*/  MUFU.RCP64H R5, R15 ;  /* 0x0000000f00057308 */ /* 0x000e220000001800 */
[----:B------:R-:W-:Y:S01]  /*20810*/  IMAD.MOV.U32 R4, RZ, RZ, 0x1 ;  /* 0x00000001ff047424 */ /* 0x000fe200078e00ff */
[----:B------:R-:W-:Y:S01]  /*20820*/  DADD R28, -RZ, -R22 ;  /* 0x00000000ff1c7229 */ /* 0x000fe20000000916 */
[----:B------:R-:W-:Y:S09]  /*20830*/  BSSY.RECONVERGENT B2, `(.L_x_456) ;  /* 0x0000011000027945 */ /* 0x000ff20003800200 */
[----:B------:R-:W-:Y:S01]  /*20840*/  FSETP.GEU.AND P1, PT, |R29|, 6.5827683646048100446e-37, PT ;  /* 0x036000001d00780b */ /* 0x000fe20003f2e200 */
[----:B0-----:R-:W-:-:S08]  /*20850*/  DFMA R6, -R14, R4, 1 ;  /* 0x3ff000000e06742b */ /* 0x001fd00000000104 */
[----:B------:R-:W-:-:S08]  /*20860*/  DFMA R6, R6, R6, R6 ;  /* 0x000000060606722b */ /* 0x000fd00000000006 */
[----:B------:R-:W-:-:S08]  /*20870*/  DFMA R6, R4, R6, R4 ;  /* 0x000000060406722b */ /* 0x000fd00000000004 */
[----:B------:R-:W-:-:S08]  /*20880*/  DFMA R4, -R14, R6, 1 ;  /* 0x3ff000000e04742b */ /* 0x000fd00000000106 */
[----:B------:R-:W-:-:S08]  /*20890*/  DFMA R4, R6, R4, R6 ;  /* 0x000000040604722b */ /* 0x000fd00000000006 */
[----:B------:R-:W-:-:S08]  /*208a0*/  DMUL R6, R22, -R4 ;  /* 0x8000000416067228 */ /* 0x000fd00000000000 */
[----:B------:R-:W-:-:S08]  /*208b0*/  DFMA R24, -R14, R6, -R22 ;  /* 0x000000060e18722b */ /* 0x000fd00000000916 */
        /* <DEDUP_REMOVED lines=8> */
.L_x_457:
[----:B------:R-:W-:Y:S05]  /*20940*/  BSYNC.RECONVERGENT B2 ;  /* 0x0000000000027941 */ /* 0x000fea0003800200 */
.L_x_456:
[----:B------:R-:W-:Y:S01]  /*20950*/  MOV R26, 0x652b82fe ;  /* 0x652b82fe001a7802 */ /* 0x000fe20000000f00 */
[----:B------:R-:W-:Y:S01]  /*20960*/  IMAD.MOV.U32 R27, RZ, RZ, 0x3ff71547 ;  /* 0x3ff71547ff1b7424 */ /* 0x000fe200078e00ff */
[----:B------:R-:W-:Y:S01]  /*20970*/  UMOV UR10, 0xfefa39ef ;  /* 0xfefa39ef000a7882 */ /* 0x000fe20000000000 */
[----:B------:R-:W-:Y:S01]  /*20980*/  UMOV UR11, 0x3fe62e42 ;  /* 0x3fe62e42000b7882 */ /* 0x000fe20000000000 */
[----:B------:R-:W-:-:S03]  /*20990*/  FSETP.GEU.AND P0, PT, |R5|, 4.1917929649353027344, PT ;  /* 0x4086232b0500780b */ /* 0x000fc60003f0e200 */
        /* <DEDUP_REMOVED lines=44> */
[----:B------:R-:W-:Y:S01]  /*20c60*/  FSEL R7, R7, RZ, P0 ;  /* 0x000000ff07077208 */ /* 0x000fe20000000000 */
[----:B------:R-:W-:Y:S06]  /*20c70*/  @P1 BRA `(.L_x_453) ;  /* 0x0000000400181947 */ /* 0x000fec0003800000 */
[----:B------:R-:W-:Y:S01]  /*20c80*/  LEA.HI R0, R26, R26, RZ, 0x1 ;  /* 0x0000001a1a007211 */ /* 0x000fe200078f08ff */
[----:B------:R-:W-:-:S03]  /*20c90*/  IMAD.MOV.U32 R6, RZ, RZ, R24 ;  /* 0x000000ffff067224 */ /* 0x000fc600078e0018 */
[----:B------:R-:W-:-:S05]  /*20ca0*/  SHF.R.S32.HI R7, RZ, 0x1, R0 ;  /* 0x00000001ff077819 */ /* 0x000fca0000011400 */
[----:B------:R-:W-:Y:S02]  /*20cb0*/  IMAD.IADD R4, R26, 0x1, -R7 ;  /* 0x000000011a047824 */ /* 0x000fe400078e0a07 */
[----:B------:R-:W-:-:S03]  /*20cc0*/  IMAD R7, R7, 0x100000, R25 ;  /* 0x0010000007077824 */ /* 0x000fc600078e0219 */
[----:B------:R-:W-:Y:S01]  /*20cd0*/  LEA R5, R4, 0x3ff00000, 0x14 ;  /* 0x3ff0000004057811 */ /* 0x000fe200078ea0ff */
[----:B------:R-:W-:-:S06]  /*20ce0*/  IMAD.MOV.U32 R4, RZ, RZ, RZ ;  /* 0x000000ffff047224 */ /* 0x000fcc00078e00ff */
[----:B------:R-:W-:Y:S01]  /*20cf0*/  DMUL R6, R6, R4 ;  /* 0x0000000406067228 */ /* 0x000fe20000000000 */
[----:B------:R-:W-:Y:S10]  /*20d00*/  BRA `(.L_x_453) ;  /* 0x0000000000f47947 */ /* 0x000ff40003800000 */
.L_x_451:
[-C--:B------:R-:W-:Y:S01]  /*20d10*/  DMUL R4, R22, -R22.reuse ;  /* 0x8000001616047228 */ /* 0x080fe20000000000 */
[----:B------:R-:W-:Y:S01]  /*20d20*/  MOV R26, 0x652b82fe ;  /* 0x652b82fe001a7802 */ /* 0x000fe20000000f00 */
[----:B------:R-:W-:Y:S01]  /*20d30*/  DMUL R6, R12, R22 ;  /* 0x000000160c067228 */ /* 0x000fe20000000000 */
[----:B------:R-:W-:Y:S01]  /*20d40*/  IMAD.MOV.U32 R27, RZ, RZ, 0x3ff71547 ;  /* 0x3ff71547ff1b7424 */ /* 0x000fe200078e00ff */
[----:B------:R-:W-:Y:S01]  /*20d50*/  UMOV UR10, 0xfefa39ef ;  /* 0xfefa39ef000a7882 */ /* 0x000fe20000000000 */
[----:B------:R-:W-:-:S05]  /*20d60*/  UMOV UR11, 0x3fe62e42 ;  /* 0x3fe62e42000b7882 */ /* 0x000fca0000000000 */
[----:B------:R-:W-:-:S08]  /*20d70*/  DFMA R4, R14, R4, -R6 ;  /* 0x000000040e04722b */ /* 0x000fd00000000806 */
[----:B------:R-:W-:-:S08]  /*20d80*/  DADD R24, -R42, R4 ;  /* 0x000000002a187229 */ /* 0x000fd00000000104 */
[----:B------:R-:W-:Y:S02]  /*20d90*/  DFMA R26, R24, R26, 6.75539944105574400000e+15 ;  /* 0x43380000181a742b */ /* 0x000fe4000000001a */
[----:B------:R-:W-:-:S06]  /*20da0*/  FSETP.GEU.AND P0, PT, |R25|, 4.1917929649353027344, PT ;  /* 0x4086232b1900780b */ /* 0x000fcc0003f0e200 */
        /* <DEDUP_REMOVED lines=43> */
[----:B------:R-:W-:Y:S02]  /*21060*/  @!P1 LEA.HI R0, R26, R26, RZ, 0x1 ;  /* 0x0000001a1a009211 */ /* 0x000fe400078f08ff */
[----:B------:R-:W-:Y:S02]  /*21070*/  FSEL R7, R7, RZ, P0 ;  /* 0x000000ff07077208 */ /* 0x000fe40000000000 */
[----:B------:R-:W-:-:S05]  /*21080*/  @!P1 SHF.R.S32.HI R11, RZ, 0x1, R0 ;  /* 0x00000001ff0b9819 */ /* 0x000fca0000011400 */
[----:B------:R-:W-:Y:S02]  /*21090*/  @!P1 IMAD.IADD R24, R26, 0x1, -R11 ;  /* 0x000000011a189824 */ /* 0x000fe400078e0a0b */
[----:B------:R-:W-:-:S03]  /*210a0*/  @!P1 IMAD R5, R11, 0x100000, R5 ;  /* 0x001000000b059824 */ /* 0x000fc600078e0205 */
[----:B------:R-:W-:Y:S01]  /*210b0*/  @!P1 LEA R25, R24, 0x3ff00000, 0x14 ;  /* 0x3ff0000018199811 */ /* 0x000fe200078ea0ff */
[----:B------:R-:W-:-:S06]  /*210c0*/  @!P1 IMAD.MOV.U32 R24, RZ, RZ, RZ ;  /* 0x000000ffff189224 */ /* 0x000fcc00078e00ff */
[----:B------:R-:W-:-:S11]  /*210d0*/  @!P1 DMUL R6, R4, R24 ;  /* 0x0000001804069228 */ /* 0x000fd60000000000 */
.L_x_453:
[----:B------:R-:W-:Y:S05]  /*210e0*/  BSYNC.RECONVERGENT B1 ;  /* 0x0000000000017941 */ /* 0x000fea0003800200 */
.L_x_450:
[----:B------:R-:W-:Y:S01]  /*210f0*/  DMUL R6, R22, R6 ;  /* 0x0000000616067228 */ /* 0x000fe20000000000 */
[----:B------:R-:W-:Y:S01]  /*21100*/  UIADD3 UR5, UPT, UPT, UR5, 0x1, URZ ;  /* 0x0000000105057890 */ /* 0x000fe2000fffe0ff */
[----:B------:R-:W-:Y:S01]  /*21110*/  DADD R20, R20, 1 ;  /* 0x3ff0000014147429 */ /* 0x000fe20000000000 */
[----:B------:R-:W-:Y:S01]  /*21120*/  UMOV UR10, 0x54442d18 ;  /* 0x54442d18000a7882 */ /* 0x000fe20000000000 */
[----:B------:R-:W-:Y:S01]  /*21130*/  UMOV UR11, 0x400921fb ;  /* 0x400921fb000b7882 */ /* 0x000fe20000000000 */
[----:B------:R-:W-:-:S03]  /*21140*/  UISETP.NE.AND UP0, UPT, UR5, 0x3e8, UPT ;  /* 0x000003e80500788c */ /* 0x000fc6000bf05270 */
[----:B------:R-:W-:-:S08]  /*21150*/  DMUL R4, R6, R2 ;  /* 0x0000000206047228 */ /* 0x000fd00000000000 */
[----:B------:R-:W-:-:S08]  /*21160*/  DFMA R4, R6, R2, R4 ;  /* 0x000000020604722b */ /* 0x000fd00000000004 */
[----:B------:R-:W-:-:S07]  /*21170*/  DMUL R4, R4, UR10 ;  /* 0x0000000a04047c28 */ /* 0x000fce0008000000 */
[----:B------:R0:W-:Y:S01]  /*21180*/  STL.64 [R10], R4 ;  /* 0x000000040a007387 */ /* 0x0001e20000100a00 */
[----:B------:R-:W-:Y:S01]  /*21190*/  DADD R16, R4, R16 ;  /* 0x0000000004107229 */ /* 0x000fe20000000010 */
[----:B0-----:R-:W-:Y:S01]  /*211a0*/  VIADD R10, R10, 0x8 ;  /* 0x000000080a0a7836 */ /* 0x001fe20000000000 */
[----:B------:R-:W-:Y:S09]  /*211b0*/  BRA.U UP0, `(.L_x_458) ;  /* 0xfffffff500247547 */ /* 0x000ff2000b83ffff */
[----:B------:R-:W-:-:S05]  /*211c0*/  UMOV UR5, URZ ;  /* 0x000000ff00057c82 */ /* 0x000fca0008000000 */
.L_x_475:
[----:B------:R-:W2:Y:S01]  /*211d0*/  LDL.64 R28, [R110+-0x20] ;  /* 0xffffe0006e1c7983 */ /* 0x000ea20000100a00 */
[----:B------:R-:W0:Y:S01]  /*211e0*/  MUFU.RCP64H R5, R17 ;  /* 0x0000001100057308 */ /* 0x000e220000001800 */
[----:B------:R-:W-:Y:S01]  /*211f0*/  MOV R4, 0x1 ;  /* 0x0000000100047802 */ /* 0x000fe20000000f00 */
        /* <DEDUP_REMOVED lines=19> */
.L_x_460:
[----:B------:R-:W-:Y:S05]  /*21330*/  BSYNC.RECONVERGENT B1 ;  /* 0x0000000000017941 */ /* 0x000fea0003800200 */
.L_x_459:
        /* <DEDUP_REMOVED lines=16> */
[----:B---3--:R-:W-:Y:S05]  /*21440*/  @P0 BRA P1, `(.L_x_462) ;  /* 0x0000000000180947 */ /* 0x008fea0000800000 */
[----:B------:R-:W-:Y:S01]  /*21450*/  IMAD.MOV.U32 R4, RZ, RZ, R16 ;  /* 0x000000ffff047224 */ /* 0x000fe200078e0010 */
[----:B------:R-:W-:Y:S02]  /*21460*/  MOV R5, R17 ;  /* 0x0000001100057202 */ /* 0x000fe40000000f00 */
[----:B------:R-:W-:-:S07]  /*21470*/  MOV R0, 0x21490 ;  /* 0x0002149000007802 */ /* 0x000fce0000000f00 */
[----:B-1----:R-:W-:Y:S05]  /*21480*/  CALL.REL.NOINC `($__internal_1_$__cuda_sm20_div_rn_f64_full) ;  /* 0x000009f800747944 */ /* 0x002fea0003c00000 */
[----:B------:R-:W-:Y:S02]  /*21490*/  IMAD.MOV.U32 R6, RZ, RZ, R4 ;  /* 0x000000ffff067224 */ /* 0x000fe400078e0004 */
[----:B------:R-:W-:-:S07]  /*214a0*/  IMAD.MOV.U32 R7, RZ, RZ, R5 ;  /* 0x000000ffff077224 */ /* 0x000fce00078e0005 */
.L_x_462:
[----:B------:R-:W-:Y:S05]  /*214b0*/  BSYNC.RECONVERGENT B1 ;  /* 0x0000000000017941 */ /* 0x000fea0003800200 */
.L_x_461:
        /* <DEDUP_REMOVED lines=21> */
.L_x_464:
[----:B------:R-:W-:Y:S05]  /*21610*/  BSYNC.RECONVERGENT B1 ;  /* 0x0000000000017941 */ /* 0x000fea0003800200 */
.L_x_463:
        /* <DEDUP_REMOVED lines=18> */
[----:B------:R-:W-:Y:S01]  /*21740*/  MOV R0, 0x21770 ;  /* 0x0002177000007802 */ /* 0x000fe20000000f00 */
[----:B------:R-:W-:-:S07]  /*21750*/  IMAD.MOV.U32 R5, RZ, RZ, R17 ;  /* 0x000000ffff057224 */ /* 0x000fce00078e0011 */
[----:B-1----:R-:W-:Y:S05]  /*21760*/  CALL.REL.NOINC `($__internal_1_$__cuda_sm20_div_rn_f64_full) ;  /* 0x000009f400bc7944 */ /* 0x002fea0003c00000 */
[----:B------:R-:W-:Y:S01]  /*21770*/  IMAD.MOV.U32 R6, RZ, RZ, R4 ;  /* 0x000000ffff067224 */ /* 0x000fe200078e0004 */
[----:B------:R-:W-:-:S07]  /*21780*/  MOV R7, R5 ;  /* 0x0000000500077202 */ /* 0x000fce0000000f00 */
.L_x_466:
[----:B------:R-:W-:Y:S05]  /*21790*/  BSYNC.RECONVERGENT B1 ;  /* 0x0000000000017941 */ /* 0x000fea0003800200 */
.L_x_465:
        /* <DEDUP_REMOVED lines=21> */
.L_x_468:
[----:B------:R-:W-:Y:S05]  /*218f0*/  BSYNC.RECONVERGENT B1 ;  /* 0x0000000000017941 */ /* 0x000fea0003800200 */
.L_x_467:
[----:B------:R-:W2:Y:S01]  /*21900*/  LDL.64 R28, [R110+0x8] ;  /* 0x000008006e1c7983 */ /* 0x000ea20000100a00 */
[----:B------:R-:W0:Y:S01]  /*21910*/  MUFU.RCP64H R7, R17 ;  /* 0x0000001100077308 */ /* 0x000e220000001800 */
[----:B------:R-:W-:Y:S01]  /*21920*/  IMAD.MOV.U32 R6, RZ, RZ, 0x1 ;  /* 0x00000001ff067424 */ /* 0x000fe200078e00ff */
        /* <DEDUP_REMOVED lines=14> */
[----:B------:R-:W-:Y:S01]  /*21a10*/  MOV R4, R16 ;  /* 0x0000001000047202 */ /* 0x000fe20000000f00 */
[----:B------:R-:W-:Y:S01]  /*21a20*/  IMAD.MOV.U32 R5, RZ, RZ, R17 ;  /* 0x000000ffff057224 */ /* 0x000fe200078e0011 */
[----:B------:R-:W-:-:S07]  /*21a30*/  MOV R0, 0x21a50 ;  /* 0x00021a5000007802 */ /* 0x000fce0000000f00 */
[----:B-1----:R-:W-:Y:S05]  /*21a40*/  CALL.REL.NOINC `($__internal_1_$__cuda_sm20_div_rn_f64_full) ;  /* 0x000009f400047944 */ /* 0x002fea0003c00000 */
[----:B------:R-:W-:Y:S02]  /*21a50*/  IMAD.MOV.U32 R6, RZ, RZ, R4 ;  /* 0x000000ffff067224 */ /* 0x000fe400078e0004 */
[----:B------:R-:W-:-:S07]  /*21a60*/  IMAD.MOV.U32 R7, RZ, RZ, R5 ;  /* 0x000000ffff077224 */ /* 0x000fce00078e0005 */
.L_x_470:
[----:B------:R-:W-:Y:S05]  /*21a70*/  BSYNC.RECONVERGENT B1 ;  /* 0x0000000000017941 */ /* 0x000fea0003800200 */
.L_x_469:
        /* <DEDUP_REMOVED lines=21> */
.L_x_472:
[----:B------:R-:W-:Y:S05]  /*21bd0*/  BSYNC.RECONVERGENT B1 ;  /* 0x0000000000017941 */ /* 0x000fea0003800200 */
.L_x_471:
        /* <DEDUP_REMOVED lines=21> */
[----:B------:R-:W-:Y:S01]  /*21d30*/  MOV R6, R4 ;  /* 0x0000000400067202 */ /* 0x000fe20000000f00 */
[----:B------:R-:W-:-:S07]  /*21d40*/  IMAD.MOV.U32 R7, RZ, RZ, R5 ;  /* 0x000000ffff077224 */ /* 0x000fce00078e0005 */
.L_x_474:
[----:B------:R-:W-:Y:S05]  /*21d50*/  BSYNC.RECONVERGENT B1 ;  /* 0x0000000000017941 */ /* 0x000fea0003800200 */
.L_x_473:
[----:B------:R0:W-:Y:S02]  /*21d60*/  STL.64 [R110+0x18], R6 ;  /* 0x000018066e007387 */ /* 0x0001e40000100a00 */
[----:B0-----:R-:W-:Y:S01]  /*21d70*/  VIADD R110, R110, 0x40 ;  /* 0x000000406e6e7836 */ /* 0x001fe20000000000 */
[----:B------:R-:W-:Y:S06]  /*21d80*/  BRA.U UP0, `(.L_x_475) ;  /* 0xfffffff500107547 */ /* 0x000fec000b83ffff */
[----:B------:R-:W-:-:S07]  /*21d90*/  IMAD.MOV.U32 R0, RZ, RZ, RZ ;  /* 0x000000ffff007224 */ /* 0x000fce00078e00ff */
.L_x_476:
[----:B0-----:R-:W-:-:S04]  /*21da0*/  IMAD R4, R0, 0xa, RZ ;  /* 0x0000000a00047824 */ /* 0x001fc800078e02ff */
[----:B------:R-:W-:-:S05]  /*21db0*/  IMAD R28, R4, 0x8, R1 ;  /* 0x00000008041c7824 */ /* 0x000fca00078e0201 */
        /* <DEDUP_REMOVED lines=9> */
[----:B------:R-:W5:Y:S01]  /*21e50*/  LDL.64 R24, [R28] ;  /* 0x000000001c187983 */ /* 0x000f620000100a00 */
[----:B------:R-:W-:Y:S01]  /*21e60*/  LEA R29, R0, R111, 0x3 ;  /* 0x0000006f001d7211 */ /* 0x000fe200078e18ff */
        /* <DEDUP_REMOVED lines=10> */
[----:B------:R0:W-:Y:S04]  /*21f10*/  STL.64 [R29], R4 ;  /* 0x000000041d007387 */ /* 0x0001e80000100a00 */
        /* <DEDUP_REMOVED lines=20> */
[----:B------:R2:W-:Y:S04]  /*22060*/  STL.64 [R29+0x8], R6 ;  /* 0x000008061d007387 */ /* 0x0005e80000100a00 */
[----:B0-----:R-:W3:Y:S04]  /*22070*/  LDL.64 R4, [R28+0x58] ;  /* 0x000058001c047983 */ /* 0x001ee80000100a00 */
[----:B------:R-:W4:Y:S04]  /*22080*/  LDL.64 R10, [R28+0x60] ;  /* 0x000060001c0a7983 */ /* 0x000f280000100a00 */
[----:B------:R-:W5:Y:S04]  /*22090*/  LDL.64 R12, [R28+0x68] ;  /* 0x000068001c0c7983 */ /* 0x000f680000100a00 */
[----:B------:R-:W2:Y:S04]  /*220a0*/  LDL.64 R14, [R28+0x70] ;  /* 0x000070001c0e7983 */ /* 0x000ea80000100a00 */
[----:B------:R-:W2:Y:S04]  /*220b0*/  LDL.64 R16, [R28+0x78] ;  /* 0x000078001c107983 */ /* 0x000ea80000100a00 */
[----:B------:R-:W2:Y:S04]  /*220c0*/  LDL.64 R18, [R28+0x80] ;  /* 0x000080001c127983 */ /* 0x000ea80000100a00 */
[----:B------:R-:W2:Y:S04]  /*220d0*/  LDL.64 R20, [R28+0x88] ;  /* 0x000088001c147983 */ /* 0x000ea80000100a00 */
[----:B------:R-:W2:Y:S04]  /*220e0*/  LDL.64 R22, [R28+0x90] ;  /* 0x000090001c167983 */ /* 0x000ea80000100a00 */
[----:B------:R-:W2:Y:S04]  /*220f0*/  LDL.64 R24, [R28+0x98] ;  /* 0x000098001c187983 */ /* 0x000ea80000100a00 */
[----:B------:R-:W2:Y:S01]  /*22100*/  LDL.64 R26, [R28+0xa0] ;  /* 0x0000a0001c1a7983 */ /* 0x000ea20000100a00 */
[----:B---3--:R-:W-:-:S08]  /*22110*/  DADD R4, RZ, R4 ;  /* 0x00000000ff047229 */ /* 0x008fd00000000004 */
[----:B----4-:R-:W-:-:S08]  /*22120*/  DADD R4, R4, R10 ;  /* 0x0000000004047229 */ /* 0x010fd0000000000a */
[----:B-----5:R-:W-:-:S08]  /*22130*/  DADD R4, R4, R12 ;  /* 0x0000000004047229 */ /* 0x020fd0000000000c */
[----:B--2---:R-:W-:-:S08]  /*22140*/  DADD R4, R4, R14 ;  /* 0x0000000004047229 */ /* 0x004fd0000000000e */
[----:B------:R-:W-:-:S08]  /*22150*/  DADD R4, R4, R16 ;  /* 0x0000000004047229 */ /* 0x000fd00000000010 */
[----:B------:R-:W-:-:S08]  /*22160*/  DADD R4, R4, R18 ;  /* 0x0000000004047229 */ /* 0x000fd00000000012 */
[----:B------:R-:W-:-:S08]  /*22170*/  DADD R4, R4, R20 ;  /* 0x0000000004047229 */ /* 0x000fd00000000014 */
[----:B------:R-:W-:-:S08]  /*22180*/  DADD R4, R4, R22 ;  /* 0x0000000004047229 */ /* 0x000fd00000000016 */
[----:B------:R-:W-:-:S08]  /*22190*/  DADD R4, R4, R24 ;  /* 0x0000000004047229 */ /* 0x000fd00000000018 */
[----:B------:R-:W-:-:S07]  /*221a0*/  DADD R4, R4, R26 ;  /* 0x0000000004047229 */ /* 0x000fce000000001a */
[----:B------:R0:W-:Y:S04]  /*221b0*/  STL.64 [R29+0x10], R4 ;  /* 0x000010041d007387 */ /* 0x0001e80000100a00 */
        /* <DEDUP_REMOVED lines=10> */
[----:B------:R-:W-:-:S05]  /*22260*/  VIADD R0, R0, 0x4 ;  /* 0x0000000400007836 */ /* 0x000fca0000000000 */
[----:B------:R-:W-:Y:S01]  /*22270*/  ISETP.NE.AND P0, PT, R0, 0x64, PT ;  /* 0x000000640000780c */ /* 0x000fe20003f05270 */
        /* <DEDUP_REMOVED lines=10> */
[----:B------:R0:W-:Y:S01]  /*22320*/  STL.64 [R29+0x18], R6 ;  /* 0x000018061d007387 */ /* 0x0001e20000100a00 */
[----:B------:R-:W-:Y:S05]  /*22330*/  @P0 BRA `(.L_x_476) ;  /* 0xfffffff800980947 */ /* 0x000fea000383ffff */
[----:B------:R-:W2:Y:S04]  /*22340*/  LDL.64 R78, [R1+0x3e88] ;  /* 0x003e8800014e7983 */ /* 0x000ea80000100a00 */
[----:B0-----:R-:W2:Y:S04]  /*22350*/  LDL.64 R4, [R1+0x3e90] ;  /* 0x003e900001047983 */ /* 0x001ea80000100a00 */
        /* <DEDUP_REMOVED lines=81> */
[----:B------:R0:W-:Y:S04]  /*22870*/  STL.64 [R1], R78 ;  /* 0x0000004e01007387 */ /* 0x0001e80000100a00 */
[----:B------:R1:W-:Y:S03]  /*22880*/  STL.64 [R1+0x8], R80 ;  /* 0x0000085001007387 */ /* 0x0003e60000100a00 */
[----:B------:R-:W-:Y:S01]  /*22890*/  DADD R132, R130, R98 ;  /* 0x0000000082847229 */ /* 0x000fe20000000062 */
[----:B------:R1:W-:Y:S04]  /*228a0*/  STL.64 [R1+0x10], R82 ;  /* 0x0000105201007387 */ /* 0x0003e80000100a00 */
[----:B0-----:R-:W5:Y:S03]  /*228b0*/  LDL.64 R78, [R1+0x4090] ;  /* 0x00409000014e7983 */ /* 0x001f660000100a00 */
[----:B------:R-:W-:Y:S01]  /*228c0*/  DADD R134, R132, R102 ;  /* 0x0000000084867229 */ /* 0x000fe20000000066 */
[----:B-1----:R-:W5:Y:S04]  /*228d0*/  LDL.64 R80, [R1+0x4098] ;  /* 0x0040980001507983 */ /* 0x002f680000100a00 */
[----:B------:R-:W5:Y:S03]  /*228e0*/  LDL.64 R82, [R1+0x40a0] ;  /* 0x0040a00001527983 */ /* 0x000f660000100a00 */
[----:B------:R-:W-:Y:S01]  /*228f0*/  DADD R136, R134, R136 ;  /* 0x0000000086887229 */ /* 0x000fe20000000088 */
[----:B------:R0:W-:Y:S04]  /*22900*/  STL.64 [R1+0x18], R84 ;  /* 0x0000185401007387 */ /* 0x0001e80000100a00 */
        /* <DEDUP_REMOVED lines=11> */
[----:B------:R-:W5:Y:S04]  /*229c0*/  LDL.64 R94, [R1+0x40c8] ;  /* 0x0040c800015e7983 */ /* 0x000f680000100a00 */
[----:B0-----:R-:W5:Y:S03]  /*229d0*/  LDL.64 R90, [R1+0x40c0] ;  /* 0x0040c000015a7983 */ /* 0x001f660000100a00 */
[----:B------:R-:W-:Y:S01]  /*229e0*/  DADD R146, R144, R146 ;  /* 0x0000000090927229 */ /* 0x000fe20000000092 */
[----:B------:R0:W-:Y:S04]  /*229f0*/  STL.64 [R1+0x40], R96 ;  /* 0x0000406001007387 */ /* 0x0001e80000100a00 */
[----:B------:R-:W5:Y:S03]  /*22a00*/  LDL.64 R98, [R1+0x40d0] ;  /* 0x0040d00001627983 */ /* 0x000f660000100a00 */
[----:B------:R-:W-:Y:S01]  /*22a10*/  DADD R148, R146, R148 ;  /* 0x0000000092947229 */ /* 0x000fe20000000094 */
[----:B------:R-:W-:Y:S04]  /*22a20*/  STL.64 [R1+0x48], R100 ;  /* 0x0000486401007387 */ /* 0x000fe80000100a00 */
[----:B------:R-:W5:Y:S03]  /*22a30*/  LDL.64 R102, [R1+0x40d8] ;  /* 0x0040d80001667983 */ /* 0x000f660000100a00 */
[----:B------:R-:W-:-:S08]  /*22a40*/  DADD R150, R148, R150 ;  /* 0x0000000094967229 */ /* 0x000fd00000000096 */
[----:B------:R-:W-:-:S08]  /*22a50*/  DADD R152, R150, R152 ;  /* 0x0000000096987229 */ /* 0x000fd00000000098 */
[----:B------:R-:W-:-:S08]  /*22a60*/  DADD R154, R152, R154 ;  /* 0x00000000989a7229 */ /* 0x000fd0000000009a */
[----:B------:R-:W-:-:S08]  /*22a70*/  DADD R156, R154, R156 ;  /* 0x000000009a9c7229 */ /* 0x000fd0000000009c */
[----:B------:R-:W-:-:S08]  /*22a80*/  DADD R158, R156, R158 ;  /* 0x000000009c9e7229 */ /* 0x000fd0000000009e */
[----:B------:R-:W-:-:S08]  /*22a90*/  DADD R160, R158, R160 ;  /* 0x000000009ea07229 */ /* 0x000fd000000000a0 */
[----:B-1----:R-:W-:Y:S01]  /*22aa0*/  DADD R92, R160, R162 ;  /* 0x00000000a05c7229 */ /* 0x002fe200000000a2 */
[----:B------:R1:W-:Y:S04]  /*22ab0*/  STL.64 [R1+0x50], R104 ;  /* 0x0000506801007387 */ /* 0x0003e80000100a00 */
[----:B------:R1:W-:Y:S03]  /*22ac0*/  STL.64 [R1+0x58], R108 ;  /* 0x0000586c01007387 */ /* 0x0003e60000100a00 */
[----:B0-----:R-:W-:Y:S01]  /*22ad0*/  DADD R96, R92, R164 ;  /* 0x000000005c607229 */ /* 0x001fe200000000a4 */
[----:B------:R0:W-:Y:S04]  /*22ae0*/  STL.64 [R1+0x60], R116 ;  /* 0x0000607401007387 */ /* 0x0001e80000100a00 */
[----:B-1----:R-:W5:Y:S03]  /*22af0*/  LDL.64 R104, [R1+0x40e0] ;  /* 0x0040e00001687983 */ /* 0x002f660000100a00 */
[----:B------:R-:W-:Y:S01]  /*22b00*/  DADD R100, R96, R166 ;  /* 0x0000000060647229 */ /* 0x000fe200000000a6 */
[----:B------:R-:W5:Y:S04]  /*22b10*/  LDL.64 R108, [R1+0x40e8] ;  /* 0x0040e800016c7983 */ /* 0x000f680000100a00 */
[----:B0-----:R-:W5:Y:S03]  /*22b20*/  LDL.64 R116, [R1+0x40f0] ;  /* 0x0040f00001747983 */ /* 0x001f660000100a00 */
        /* <DEDUP_REMOVED lines=17> */
[----:B----4-:R-:W4:Y:S03]  /*22c40*/  LDL.64 R130, [R1+0x4120] ;  /* 0x0041200001827983 */ /* 0x010f260000100a00 */
[----:B------:R-:W-:Y:S01]  /*22c50*/  DADD R40, R60, R40 ;  /* 0x000000003c287229 */ /* 0x000fe20000000028 */
[----:B------:R0:W-:Y:S04]  /*22c60*/  STL.64 [R1+0x98], R132 ;  /* 0x0000988401007387 */ /* 0x0001e80000100a00 */
[----:B------:R1:W-:Y:S03]  /*22c70*/  STL.64 [R1+0xa0], R134 ;  /* 0x0000a08601007387 */ /* 0x0003e60000100a00 */
[----:B------:R-:W-:Y:S01]  /*22c80*/  DADD R36, R40, R36 ;  /* 0x0000000028247229 */ /* 0x000fe20000000024 */
[----:B------:R2:W-:Y:S04]  /*22c90*/  STL.64 [R1+0xa8], R136 ;  /* 0x0000a88801007387 */ /* 0x0005e80000100a00 */
[----:B0-----:R-:W4:Y:S03]  /*22ca0*/  LDL.64 R132, [R1+0x4128] ;  /* 0x0041280001847983 */ /* 0x001f260000100a00 */
[----:B------:R-:W-:Y:S01]  /*22cb0*/  DADD R32, R36, R32 ;  /* 0x0000000024207229 */ /* 0x000fe20000000020 */
[----:B-1----:R-:W4:Y:S04]  /*22cc0*/  LDL.64 R134, [R1+0x4130] ;  /* 0x0041300001867983 */ /* 0x002f280000100a00 */
[----:B--2---:R-:W2:Y:S03]  /*22cd0*/  LDL.64 R136, [R1+0x4138] ;  /* 0x0041380001887983 */ /* 0x004ea60000100a00 */
[----:B------:R-:W-:Y:S01]  /*22ce0*/  DADD R28, R32, R28 ;  /* 0x00000000201c7229 */ /* 0x000fe2000000001c */
[----:B------:R0:W-:Y:S04]  /*22cf0*/  STL.64 [R1+0xb0], R138 ;  /* 0x0000b08a01007387 */ /* 0x0001e80000100a00 */
[----:B------:R1:W-:Y:S03]  /*22d00*/  STL.64 [R1+0xb8], R140 ;  /* 0x0000b88c01007387 */ /* 0x0003e60000100a00 */
[----:B------:R-:W-:Y:S01]  /*22d10*/  DADD R24, R28, R24 ;  /* 0x000000001c187229 */ /* 0x000fe20000000018 */
[----:B------:R1:W-:Y:S04]  /*22d20*/  STL.64 [R1+0xc0], R142 ;  /* 0x0000c08e01007387 */ /* 0x0003e80000100a00 */
[----:B0-----:R-:W2:Y:S03]  /*22d30*/  LDL.64 R138, [R1+0x4140] ;  /* 0x00414000018a7983 */ /* 0x001ea60000100a00 */
[----:B---3--:R-:W-:Y:S01]  /*22d40*/  DADD R20, R24, R20 ;  /* 0x0000000018147229 */ /* 0x008fe20000000014 */
[----:B-1----:R-:W3:Y:S04]  /*22d50*/  LDL.64 R140, [R1+0x4148] ;  /* 0x00414800018c7983 */ /* 0x002ee80000100a00 */
[----:B------:R-:W3:Y:S03]  /*22d60*/  LDL.64 R142, [R1+0x4150] ;  /* 0x00415000018e7983 */ /* 0x000ee60000100a00 */
[----:B------:R-:W-:Y:S01]  /*22d70*/  DADD R16, R20, R16 ;  /* 0x0000000014107229 */ /* 0x000fe20000000010 */
[----:B------:R0:W-:Y:S04]  /*22d80*/  STL.64 [R1+0xc8], R144 ;  /* 0x0000c89001007387 */ /* 0x0001e80000100a00 */
[----:B------:R1:W-:Y:S03]  /*22d90*/  STL.64 [R1+0xd0], R146 ;  /* 0x0000d09201007387 */ /* 0x0003e60000100a00 */
[----:B------:R-:W-:Y:S01]  /*22da0*/  DADD R4, R16, R4 ;  /* 0x0000000010047229 */ /* 0x000fe20000000004 */
[----:B------:R1:W-:Y:S04]  /*22db0*/  STL.64 [R1+0xd8], R148 ;  /* 0x0000d89401007387 */ /* 0x0003e80000100a00 */
[----:B0-----:R-:W3:Y:S03]  /*22dc0*/  LDL.64 R144, [R1+0x4158] ;  /* 0x0041580001907983 */ /* 0x001ee60000100a00 */
[----:B------:R-:W-:Y:S01]  /*22dd0*/  DADD R10, R4, R10 ;  /* 0x00000000040a7229 */ /* 0x000fe2000000000a */
[----:B-1----:R-:W3:Y:S04]  /*22de0*/  LDL.64 R146, [R1+0x4160] ;  /* 0x0041600001927983 */ /* 0x002ee80000100a00 */
[----:B------:R-:W3:Y:S03]  /*22df0*/  LDL.64 R148, [R1+0x4168] ;  /* 0x0041680001947983 */ /* 0x000ee60000100a00 */
[----:B------:R-:W-:Y:S01]  /*22e00*/  DADD R6, R10, R6 ;  /* 0x000000000a067229 */ /* 0x000fe20000000006 */
[----:B------:R0:W-:Y:S04]  /*22e10*/  STL.64 [R1+0xe0], R150 ;  /* 0x0000e09601007387 */ /* 0x0001e80000100a00 */
[----:B------:R1:W-:Y:S03]  /*22e20*/  STL.64 [R1+0xe8], R152 ;  /* 0x0000e89801007387 */ /* 0x0003e60000100a00 */
[----:B-----5:R-:W-:Y:S01]  /*22e30*/  DADD R12, R6, R12 ;  /* 0x00000000060c7229 */ /* 0x020fe2000000000c */
[----:B------:R5:W-:Y:S04]  /*22e40*/  STL.64 [R1+0xf0], R154 ;  /* 0x0000f09a01007387 */ /* 0x000be80000100a00 */
[----:B0-----:R-:W3:Y:S03]  /*22e50*/  LDL.64 R150, [R1+0x4170] ;  /* 0x0041700001967983 */ /* 0x001ee60000100a00 */
[----:B------:R-:W-:Y:S01]  /*22e60*/  DADD R14, R12, R14 ;  /* 0x000000000c0e7229 */ /* 0x000fe2000000000e */
[----:B-1----:R-:W3:Y:S04]  /*22e70*/  LDL.64 R152, [R1+0x4178] ;  /* 0x0041780001987983 */ /* 0x002ee80000100a00 */
[----:B-----5:R-:W5:Y:S03]  /*22e80*/  LDL.64 R154, [R1+0x4180] ;  /* 0x00418000019a7983 */ /* 0x020f660000100a00 */
[----:B------:R-:W-:Y:S01]  /*22e90*/  DADD R18, R14, R18 ;  /* 0x000000000e127229 */ /* 0x000fe20000000012 */
[----:B------:R0:W-:Y:S04]  /*22ea0*/  STL.64 [R1+0xf8], R156 ;  /* 0x0000f89c01007387 */ /* 0x0001e80000100a00 */
[----:B------:R-:W5:Y:S03]  /*22eb0*/  LDL.64 R162, [R1+0x4190] ;  /* 0x0041900001a27983 */ /* 0x000f660000100a00 */
[----:B------:R-:W-:Y:S01]  /*22ec0*/  DADD R22, R18, R22 ;  /* 0x0000000012167229 */ /* 0x000fe20000000016 */
[----:B0-----:R-:W5:Y:S07]  /*22ed0*/  LDL.64 R156, [R1+0x4188] ;  /* 0x00418800019c7983 */ /* 0x001f6e0000100a00 */
[----:B------:R-:W-:-:S08]  /*22ee0*/  DADD R26, R22, R26 ;  /* 0x00000000161a7229 */ /* 0x000fd0000000001a */
[----:B------:R-:W-:-:S08]  /*22ef0*/  DADD R30, R26, R30 ;  /* 0x000000001a1e7229 */ /* 0x000fd0000000001e */
[----:B------:R-:W-:Y:S01]  /*22f00*/  DADD R34, R30, R34 ;  /* 0x000000001e227229 */ /* 0x000fe20000000022 */
[----:B------:R0:W-:Y:S07]  /*22f10*/  STL.64 [R1+0x100], R158 ;  /* 0x0001009e01007387 */ /* 0x0001ee0000100a00 */
[----:B------:R-:W-:Y:S01]  /*22f20*/  DADD R38, R34, R38 ;  /* 0x0000000022267229 */ /* 0x000fe20000000026 */
[----:B0-----:R-:W5:Y:S07]  /*22f30*/  LDL.64 R158, [R1+0x4198] ;  /* 0x00419800019e7983 */ /* 0x001f6e0000100a00 */
[----:B------:R-:W-:Y:S01]  /*22f40*/  DADD R42, R38, R42 ;  /* 0x00000000262a7229 */ /* 0x000fe2000000002a */
[----:B------:R0:W-:Y:S07]  /*22f50*/  STL.64 [R1+0x108], R160 ;  /* 0x000108a001007387 */ /* 0x0001ee0000100a00 */
        /* <DEDUP_REMOVED lines=22> */
[----:B----4-:R-:W-:-:S08]  /*230c0*/  DADD R130, R126, R130 ;  /* 0x000000007e827229 */ /* 0x010fd00000000082 */
[----:B------:R-:W-:-:S08]  /*230d0*/  DADD R132, R130, R132 ;  /* 0x0000000082847229 */ /* 0x000fd00000000084 */
[----:B------:R-:W-:-:S08]  /*230e0*/  DADD R134, R132, R134 ;  /* 0x0000000084867229 */ /* 0x000fd00000000086 */
[----:B--2---:R-:W-:-:S08]  /*230f0*/  DADD R136, R134, R136 ;  /* 0x0000000086887229 */ /* 0x004fd00000000088 */
[----:B------:R-:W-:-:S08]  /*23100*/  DADD R138, R136, R138 ;  /* 0x00000000888a7229 */ /* 0x000fd0000000008a */
[----:B---3--:R-:W-:-:S08]  /*23110*/  DADD R140, R138, R140 ;  /* 0x000000008a8c7229 */ /* 0x008fd0000000008c */
[----:B------:R-:W-:-:S08]  /*23120*/  DADD R142, R140, R142 ;  /* 0x000000008c8e7229 */ /* 0x000fd0000000008e */
[----:B------:R-:W-:-:S08]  /*23130*/  DADD R144, R142, R144 ;  /* 0x000000008e907229 */ /* 0x000fd00000000090 */
[----:B------:R-:W-:-:S08]  /*23140*/  DADD R146, R144, R146 ;  /* 0x0000000090927229 */ /* 0x000fd00000000092 */
[----:B------:R-:W-:-:S08]  /*23150*/  DADD R148, R146, R148 ;  /* 0x0000000092947229 */ /* 0x000fd00000000094 */
[----:B------:R-:W-:-:S08]  /*23160*/  DADD R150, R148, R150 ;  /* 0x0000000094967229 */ /* 0x000fd00000000096 */
[----:B------:R-:W-:-:S08]  /*23170*/  DADD R152, R150, R152 ;  /* 0x0000000096987229 */ /* 0x000fd00000000098 */
[----:B-----5:R-:W-:-:S08]  /*23180*/  DADD R154, R152, R154 ;  /* 0x00000000989a7229 */ /* 0x020fd0000000009a */
[----:B------:R-:W-:-:S08]  /*23190*/  DADD R156, R154, R156 ;  /* 0x000000009a9c7229 */ /* 0x000fd0000000009c */
[----:B------:R-:W-:Y:S01]  /*231a0*/  DADD R162, R156, R162 ;  /* 0x000000009ca27229 */ /* 0x000fe200000000a2 */
[----:B------:R0:W-:Y:S07]  /*231b0*/  STL.64 [R1+0x190], R4 ;  /* 0x0001900401007387 */ /* 0x0001ee0000100a00 */
[----:B------:R-:W-:Y:S01]  /*231c0*/  DADD R158, R162, R158 ;  /* 0x00000000a29e7229 */ /* 0x000fe2000000009e */
[----:B0-----:R-:W0:Y:S01]  /*231d0*/  I2F.F64 R4, R106 ;  /* 0x0000006a00047312 */ /* 0x001e220000201c00 */
[----:B------:R1:W-:Y:S04]  /*231e0*/  STL.64 [R1+0x110], R92 ;  /* 0x0001105c01007387 */ /* 0x0003e80000100a00 */
[----:B------:R1:W-:Y:S02]  /*231f0*/  STL.64 [R1+0x118], R96 ;  /* 0x0001186001007387 */ /* 0x0003e40000100a00 */
[----:B------:R-:W-:-:S02]  /*23200*/  DADD R160, R158, R160 ;  /* 0x000000009ea07229 */ /* 0x000fc400000000a0 */
        /* <DEDUP_REMOVED lines=563> */
[----:B0-----:R-:W-:Y:S01]  /*25540*/  DSETP.GEU.AND P0, PT, R4, R50, PT ;  /* 0x000000320400722a */ /* 0x001fe20003f0e000 */
[----:B------:R-:W-:-:S13]  /*25550*/  BSSY.RECONVERGENT B0, `(.L_x_477) ;  /* 0x000002a000007945 */ /* 0x000fda0003800200 */
[----:B-1----:R-:W-:Y:S05]  /*25560*/  @P0 BRA `(.L_x_478) ;  /* 0x0000000000a00947 */ /* 0x002fea0003800000 */
[----:B------:R-:W-:-:S07]  /*25570*/  IMAD.MOV.U32 R0, RZ, RZ, R106 ;  /* 0x000000ffff007224 */ /* 0x000fce00078e006a */
.L_x_481:
[----:B0-----:R-:W2:Y:S04]  /*25580*/  LDG.E.64 R6, desc[UR8][R8.64+0x2f0f8] ;  /* 0x02f0f80808067981 */ /* 0x001ea8000c1e1b00 */
[----:B--2---:R-:W2:Y:S04]  /*25590*/  LD.E.64 R10, desc[UR8][R6.64+0x2f058] ;  /* 0x02f05808060a7980 */ /* 0x004ea8000c101b00 */
[----:B------:R-:W3:Y:S04]  /*255a0*/  LD.E.64 R16, desc[UR8][R6.64+0x2f068] ;  /* 0x02f0680806107980 */ /* 0x000ee8000c101b00 */
[----:B------:R-:W4:Y:S01]  /*255b0*/  LD.E.64 R14, desc[UR8][R6.64+0x2f060] ;  /* 0x02f06008060e7980 */ /* 0x000f22000c101b00 */
[----:B------:R-:W-:Y:S01]  /*255c0*/  BSSY.RECONVERGENT B1, `(.L_x_479) ;  /* 0x000001b000017945 */ /* 0x000fe20003800200 */
[----:B--2---:R-:W-:-:S02]  /*255d0*/  SHF.R.U32.HI R12, RZ, 0x2, R11 ;  /* 0x00000002ff0c7819 */ /* 0x004fc4000001160b */
[----:B------:R-:W-:Y:S02]  /*255e0*/  IADD3 R18, PT, PT, R10, 0x587c5, RZ ;  /* 0x000587c50a127810 */ /* 0x000fe40007ffe0ff */
[----:B------:R-:W-:Y:S01]  /*255f0*/  LOP3.LUT R12, R12, R11, RZ, 0x3c, !PT ;  /* 0x0000000b0c0c7212 */ /* 0x000fe200078e3cff */
[----:B---3--:R-:W-:Y:S02]  /*25600*/  IMAD.SHL.U32 R11, R17, 0x10, RZ ;  /* 0x00000010110b7824 */ /* 0x008fe400078e00ff */
[----:B------:R-:W-:Y:S02]  /*25610*/  IMAD.MOV.U32 R20, RZ, RZ, R17 ;  /* 0x000000ffff147224 */ /* 0x000fe400078e0011 */
[----:B------:R-:W-:Y:S02]  /*25620*/  IMAD.SHL.U32 R13, R12, 0x2, RZ ;  /* 0x000000020c0d7824 */ /* 0x000fe400078e00ff */
[----:B----4-:R-:W-:-:S03]  /*25630*/  IMAD.MOV.U32 R19, RZ, RZ, R14 ;  /* 0x000000ffff137224 */ /* 0x010fc600078e000e */
[----:B------:R-:W-:Y:S01]  /*25640*/  LOP3.LUT R12, R12, R13, R11, 0x96, !PT ;  /* 0x0000000d0c0c7212 */ /* 0x000fe200078e960b */
[----:B------:R-:W-:Y:S01]  /*25650*/  IMAD.MOV.U32 R11, RZ, RZ, 0x2f800000 ;  /* 0x2f800000ff0b7424 */ /* 0x000fe200078e00ff */
[----:B------:R0:W-:Y:S02]  /*25660*/  ST.E.64 desc[UR8][R6.64+0x2f058], R18 ;  /* 0x02f0581206007985 */ /* 0x0001e4000c101b08 */
[----:B------:R-:W-:Y:S01]  /*25670*/  LOP3.LUT R21, R12, R17, RZ, 0x3c, !PT ;  /* 0x000000110c157212 */ /* 0x000fe200078e3cff */
[----:B------:R-:W-:Y:S02]  /*25680*/  IMAD.MOV.U32 R17, RZ, RZ, R16 ;  /* 0x000000ffff117224 */ /* 0x000fe400078e0010 */
[----:B------:R-:W-:Y:S01]  /*25690*/  IMAD.MOV.U32 R16, RZ, RZ, R15 ;  /* 0x000000ffff107224 */ /* 0x000fe200078e000f */
[----:B------:R-:W-:Y:S01]  /*256a0*/  IADD3 R10, PT, PT, R21, R18, RZ ;  /* 0x00000012150a7210 */ /* 0x000fe20007ffe0ff */
[----:B------:R0:W-:Y:S01]  /*256b0*/  ST.E.64 desc[UR8][R6.64+0x2f068], R20 ;  /* 0x02f0681406007985 */ /* 0x0001e2000c101b08 */
[----:B------:R-:W-:-:S02]  /*256c0*/  IMAD.MOV.U32 R12, RZ, RZ, 0x1 ;  /* 0x00000001ff0c7424 */ /* 0x000fc400078e00ff */
[----:B------:R-:W-:Y:S01]  /*256d0*/  I2FP.F32.U32 R10, R10 ;  /* 0x0000000a000a7245 */ /* 0x000fe20000201000 */
[----:B------:R0:W-:Y:S04]  /*256e0*/  ST.E.64 desc[UR8][R6.64+0x2f060], R16 ;  /* 0x02f0601006007985 */ /* 0x0001e8000c101b08 */
[----:B------:R-:W-:-:S06]  /*256f0*/  FFMA R10, R10, R11, 1.1641532182693481445e-10 ;  /* 0x2f0000000a0a7423 */ /* 0x000fcc000000000b */
[----:B------:R-:W1:Y:S02]  /*25700*/  F2F.F64.F32 R10, R10 ;  /* 0x0000000a000a7310 */ /* 0x000e640000201800 */
.L_x_480:
[----:B------:R-:W-:-:S05]  /*25710*/  IMAD R13, R12, 0x8, R1 ;  /* 0x000000080c0d7824 */ /* 0x000fca00078e0201 */
[----:B0-----:R-:W1:Y:S01]  /*25720*/  LDL.64 R6, [R13] ;  /* 0x000000000d067983 */ /* 0x001e620000100a00 */
[C---:B------:R-:W-:Y:S01]  /*25730*/  ISETP.GE.U32.AND P0, PT, R12.reuse, 0x64, PT ;  /* 0x000000640c00780c */ /* 0x040fe20003f06070 */
[----:B------:R-:W-:Y:S01]  /*25740*/  VIADD R12, R12, 0x1 ;  /* 0x000000010c0c7836 */ /* 0x000fe20000000000 */
[----:B-1----:R-:W-:-:S14]  /*25750*/  DSETP.LT.AND P1, PT, R6, R10, PT ;  /* 0x0000000a0600722a */ /* 0x002fdc0003f21000 */
[----:B------:R-:W-:Y:S05]  /*25760*/  @!P0 BRA P1, `(.L_x_480) ;  /* 0xfffffffc00e88947 */ /* 0x000fea000083ffff */
[----:B------:R-:W-:Y:S05]  /*25770*/  BSYNC.RECONVERGENT B1 ;  /* 0x0000000000017941 */ /* 0x000fea0003800200 */
.L_x_479:
[----:B------:R-:W2:Y:S01]  /*25780*/  LDL.64 R6, [R13+0x7d10] ;  /* 0x007d10000d067983 */ /* 0x000ea20000100a00 */
[----:B------:R-:W-:-:S04]  /*25790*/  IADD3 R0, PT, PT, R0, 0x1, RZ ;  /* 0x0000000100007810 */ /* 0x000fc80007ffe0ff */
[----:B------:R-:W0:Y:S02]  /*257a0*/  I2F.F64 R10, R0 ;  /* 0x00000000000a7312 */ /* 0x000e240000201c00 */
[----:B0-----:R-:W-:Y:S02]  /*257b0*/  DSETP.GEU.AND P0, PT, R10, R50, PT ;  /* 0x000000320a00722a */ /* 0x001fe40003f0e000 */
[----:B--2---:R-:W-:-:S07]  /*257c0*/  DADD R6, R6, 1 ;  /* 0x3ff0000006067429 */ /* 0x004fce0000000000 */
[----:B------:R0:W-:Y:S05]  /*257d0*/  STL.64 [R13+0x7d10], R6 ;  /* 0x007d10060d007387 */ /* 0x0001ea0000100a00 */
[----:B------:R-:W-:Y:S05]  /*257e0*/  @!P0 BRA `(.L_x_481) ;  /* 0xfffffffc00648947 */ /* 0x000fea000383ffff */
.L_x_478:
[----:B------:R-:W-:Y:S05]  /*257f0*/  BSYNC.RECONVERGENT B0 ;  /* 0x0000000000007941 */ /* 0x000fea0003800200 */
.L_x_477:
[----:B------:R-:W-:Y:S02]  /*25800*/  IMAD.MOV.U32 R21, RZ, RZ, RZ ;  /* 0x000000ffff157224 */ /* 0x000fe400078e00ff */
[----:B------:R-:W-:-:S07]  /*25810*/  IMAD.MOV.U32 R0, RZ, RZ, R106 ;  /* 0x000000ffff007224 */ /* 0x000fce00078e006a */
.L_x_485:
[----:B------:R-:W-:-:S06]  /*25820*/  IMAD R16, R21, 0x8, R112 ;  /* 0x0000000815107824 */ /* 0x000fcc00078e0270 */
[----:B------:R-:W2:Y:S01]  /*25830*/  LDL.64 R16, [R16] ;  /* 0x0000000010107983 */ /* 0x000ea20000100a00 */
[----:B0-----:R-:W-:Y:S01]  /*25840*/  IMAD.MOV.U32 R6, RZ, RZ, R21 ;  /* 0x000000ffff067224 */ /* 0x001fe200078e0015 */
[----:B------:R-:W-:Y:S01]  /*25850*/  IADD3 R21, PT, PT, R21, 0x1, RZ ;  /* 0x0000000115157810 */ /* 0x000fe20007ffe0ff */
[----:B------:R-:W-:Y:S03]  /*25860*/  BSSY.RECONVERGENT B0, `(.L_x_482) ;  /* 0x000002c000007945 */ /* 0x000fe60003800200 */
[----:B------:R-:W-:Y:S01]  /*25870*/  ISETP.NE.AND P1, PT, R21, 0x65, PT ;  /* 0x000000651500780c */ /* 0x000fe20003f25270 */
[----:B--2---:R-:W-:-:S14]  /*25880*/  DSETP.GT.AND P0, PT, R16, RZ, PT ;  /* 0x000000ff1000722a */ /* 0x004fdc0003f04000 */
[----:B------:R-:W-:Y:S05]  /*25890*/  @!P0 BRA `(.L_x_483) ;  /* 0x0000000000a08947 */ /* 0x000fea0003800000 */
[----:B------:R-:W-:Y:S02]  /*258a0*/  IMAD R12, R6, 0xa, RZ ;  /* 0x0000000a060c7824 */ /* 0x000fe400078e02ff */
[----:B------:R-:W-:Y:S02]  /*258b0*/  IMAD.MOV.U32 R20, RZ, RZ, RZ ;  /* 0x000000ffff147224 */ /* 0x000fe400078e00ff */
[----:B------:R-:W-:Y:S01]  /*258c0*/  VIADD R6, R12, 0xfffffff7 ;  /* 0xfffffff70c067836 */ /* 0x000fe20000000000 */
[----:B------:R-:W0:Y:S04]  /*258d0*/  I2F.F64.U32 R10, R12 ;  /* 0x0000000c000a7312 */ /* 0x000e280000201800 */
[----:B------:R-:W-:-:S06]  /*258e0*/  I2FP.F32.S32 R6, R6 ;  /* 0x0000000600067245 */ /* 0x000fcc0000201400 */
[----:B------:R-:W1:Y:S01]  /*258f0*/  F2F.F64.F32 R6, R6 ;  /* 0x0000000600067310 */ /* 0x000e620000201800 */
[-CC-:B0-----:R-:W-:Y:S02]  /*25900*/  DFMA R10, R10, R2.reuse, R114.reuse ;  /* 0x000000020a0a722b */ /* 0x181fe40000000072 */
[----:B-1----:R-:W-:-:S08]  /*25910*/  DFMA R14, R6, R2, R114 ;  /* 0x00000002060e722b */ /* 0x002fd00000000072 */
[----:B------:R-:W-:-:S11]  /*25920*/  DADD R18, -R14, R10 ;  /* 0x000000000e127229 */ /* 0x000fd6000000010a */
.L_x_484:
[----:B0-----:R-:W2:Y:S04]  /*25930*/  LDG.E.64 R6, desc[UR8][R8.64+0x2f0f8] ;  /* 0x02f0f80808067981 */ /* 0x001ea8000c1e1b00 */
[----:B--2---:R-:W2:Y:S04]  /*25940*/  LD.E.64 R10, desc[UR8][R6.64+0x2f058] ;  /* 0x02f05808060a7980 */ /* 0x004ea8000c101b00 */
[----:B------:R-:W3:Y:S04]  /*25950*/  LD.E.64 R24, desc[UR8][R6.64+0x2f068] ;  /* 0x02f0680806187980 */ /* 0x000ee8000c101b00 */
[----:B------:R-:W4:Y:S01]  /*25960*/  LD.E.64 R22, desc[UR8][R6.64+0x2f060] ;  /* 0x02f0600806167980 */ /* 0x000f22000c101b00 */
[----:B------:R-:W-:-:S02]  /*25970*/  VIADD R20, R20, 0x1 ;  /* 0x0000000114147836 */ /* 0x000fc40000000000 */
[C---:B------:R-:W-:Y:S02]  /*25980*/  IMAD R29, R0.reuse, 0x8, R111 ;  /* 0x00000008001d7824 */ /* 0x040fe400078e026f */
[----:B------:R-:W-:Y:S01]  /*25990*/  VIADD R0, R0, 0x1 ;  /* 0x0000000100007836 */ /* 0x000fe20000000000 */
[----:B--2---:R-:W-:Y:S02]  /*259a0*/  SHF.R.U32.HI R12, RZ, 0x2, R11 ;  /* 0x00000002ff0c7819 */ /* 0x004fe4000001160b */
[----:B------:R-:W-:Y:S02]  /*259b0*/  IADD3 R26, PT, PT, R10, 0x587c5, RZ ;  /* 0x000587c50a1a7810 */ /* 0x000fe40007ffe0ff */
[----:B------:R-:W-:Y:S01]  /*259c0*/  LOP3.LUT R12, R12, R11, RZ, 0x3c, !PT ;  /* 0x0000000b0c0c7212 */ /* 0x000fe200078e3cff */
[----:B---3--:R-:W-:Y:S01]  /*259d0*/  IMAD.SHL.U32 R11, R25, 0x10, RZ ;  /* 0x00000010190b7824 */ /* 0x008fe200078e00ff */
[----:B------:R-:W-:Y:S01]  /*259e0*/  MOV R31, R24 ;  /* 0x00000018001f7202 */ /* 0x000fe20000000f00 */
[----:B------:R-:W-:-:S02]  /*259f0*/  IMAD.MOV.U32 R32, RZ, RZ, R25 ;  /* 0x000000ffff207224 */ /* 0x000fc400078e0019 */
[C---:B------:R-:W-:Y:S02]  /*25a00*/  IMAD.SHL.U32 R13, R12.reuse, 0x2, RZ ;  /* 0x000000020c0d7824 */ /* 0x040fe400078e00ff */
[----:B----4-:R-:W-:Y:S02]  /*25a10*/  IMAD.MOV.U32 R30, RZ, RZ, R23 ;  /* 0x000000ffff1e7224 */ /* 0x010fe400078e0017 */
[----:B------:R-:W-:Y:S01]  /*25a20*/  IMAD.MOV.U32 R27, RZ, RZ, R22 ;  /* 0x000000ffff1b7224 */ /* 0x000fe200078e0016 */
[----:B------:R-:W-:Y:S01]  /*25a30*/  LOP3.LUT R12, R12, R13, R11, 0x96, !PT ;  /* 0x0000000d0c0c7212 */ /* 0x000fe200078e960b */
[----:B------:R-:W-:Y:S01]  /*25a40*/  IMAD.MOV.U32 R11, RZ, RZ, 0x2f800000 ;  /* 0x2f800000ff0b7424 */ /* 0x000fe200078e00ff */
[----:B------:R0:W-:Y:S02]  /*25a50*/  ST.E.64 desc[UR8][R6.64+0x2f060], R30 ;  /* 0x02f0601e06007985 */ /* 0x0001e4000c101b08 */
[----:B------:R-:W-:Y:S02]  /*25a60*/  LOP3.LUT R33, R12, R25, RZ, 0x3c, !PT ;  /* 0x000000190c217212 */ /* 0x000fe400078e3cff */
[----:B------:R-:W1:Y:S01]  /*25a70*/  I2F.F64.U32 R12, R20 ;  /* 0x00000014000c7312 */ /* 0x000e620000201800 */
[----:B------:R0:W-:Y:S02]  /*25a80*/  ST.E.64 desc[UR8][R6.64+0x2f058], R26 ;  /* 0x02f0581a06007985 */ /* 0x0001e4000c101b08 */
[----:B------:R-:W-:-:S02]  /*25a90*/  IMAD.IADD R10, R33, 0x1, R26 ;  /* 0x00000001210a7824 */ /* 0x000fc400078e021a */
[----:B------:R0:W-:Y:S03]  /*25aa0*/  ST.E.64 desc[UR8][R6.64+0x2f068], R32 ;  /* 0x02f0682006007985 */ /* 0x0001e6000c101b08 */
[----:B------:R-:W-:-:S05]  /*25ab0*/  I2FP.F32.U32 R10, R10 ;  /* 0x0000000a000a7245 */ /* 0x000fca0000201000 */
[----:B------:R-:W-:Y:S01]  /*25ac0*/  FFMA R28, R10, R11, 1.1641532182693481445e-10 ;  /* 0x2f0000000a1c7423 */ /* 0x000fe2000000000b */
[----:B-1----:R-:W-:-:S03]  /*25ad0*/  DSETP.GT.AND P0, PT, R16, R12, PT ;  /* 0x0000000c1000722a */ /* 0x002fc60003f04000 */
[----:B------:R-:W1:Y:S02]  /*25ae0*/  F2F.F64.F32 R10, R28 ;  /* 0x0000001c000a7310 */ /* 0x000e640000201800 */
[----:B-1----:R-:W-:-:S07]  /*25af0*/  DFMA R10, R18, R10, R14 ;  /* 0x0000000a120a722b */ /* 0x002fce000000000e */
[----:B------:R0:W-:Y:S02]  /*25b00*/  STL.64 [R29], R10 ;  /* 0x0000000a1d007387 */ /* 0x0001e40000100a00 */
[----:B------:R-:W-:Y:S05]  /*25b10*/  @P0 BRA `(.L_x_484) ;  /* 0xfffffffc00840947 */ /* 0x000fea000383ffff */
.L_x_483:
[----:B------:R-:W-:Y:S05]  /*25b20*/  BSYNC.RECONVERGENT B0 ;  /* 0x0000000000007941 */ /* 0x000fea0003800200 */
.L_x_482:
[----:B------:R-:W-:Y:S05]  /*25b30*/  @P1 BRA `(.L_x_485) ;  /* 0xfffffffc00381947 */ /* 0x000fea000383ffff */
[----:B------:R-:W-:Y:S01]  /*25b40*/  DSETP.GEU.AND P0, PT, R4, R50, PT ;  /* 0x000000320400722a */ /* 0x000fe20003f0e000 */
[----:B------:R-:W-:-:S13]  /*25b50*/  BSSY.RECONVERGENT B2, `(.L_x_486) ;  /* 0x00001f2000027945 */ /* 0x000fda0003800200 */
[----:B------:R-:W-:Y:S05]  /*25b60*/  @P0 BRA `(.L_x_487) ;  /* 0x0000001c00c00947 */ /* 0x000fea0003800000 */
[----:B------:R1:W5:Y:S01]  /*25b70*/  LDG.E.64 R14, desc[UR8][R8.64+0x2f0f8] ;  /* 0x02f0f808080e7981 */ /* 0x000362000c1e1b00 */
[----:B------:R-:W-:Y:S01]  /*25b80*/  BSSY.RECONVERGENT B1, `(.L_x_488) ;  /* 0x0000108000017945 */ /* 0x000fe20003800200 */
[----:B------:R-:W-:-:S07]  /*25b90*/  MOV R18, R106 ;  /* 0x0000006a00127202 */ /* 0x000fce0000000f00 */
.L_x_509:
[----:B-----5:R-:W2:Y:S04]  /*25ba0*/  LD.E.64 R4, desc[UR8][R14.64+0x2f058] ;  /* 0x02f058080e047980 */ /* 0x020ea8000c101b00 */
[----:B0-----:R-:W3:Y:S04]  /*25bb0*/  LD.E.64 R10, desc[UR8][R14.64+0x2f068] ;  /* 0x02f068080e0a7980 */ /* 0x001ee8000c101b00 */
[----:B------:R-:W4:Y:S01]  /*25bc0*/  LD.E.64 R6, desc[UR8][R14.64+0x2f060] ;  /* 0x02f060080e067980 */ /* 0x000f22000c101b00 */
[----:B--2---:R-:W-:-:S04]  /*25bd0*/  SHF.R.U32.HI R0, RZ, 0x2, R5 ;  /* 0x00000002ff007819 */ /* 0x004fc80000011605 */
[----:B------:R-:W-:Y:S01]  /*25be0*/  LOP3.LUT R0, R0, R5, RZ, 0x3c, !PT ;  /* 0x0000000500007212 */ /* 0x000fe200078e3cff */
[----:B---3--:R-:W-:Y:S02]  /*25bf0*/  IMAD.SHL.U32 R5, R11, 0x10, RZ ;  /* 0x000000100b057824 */ /* 0x008fe400078e00ff */
[----:B------:R-:W-:Y:S02]  /*25c00*/  IMAD.MOV.U32 R17, RZ, RZ, R10 ;  /* 0x000000ffff117224 */ /* 0x000fe400078e000a */
[C---:B------:R-:W-:Y:S02]  /*25c10*/  IMAD.SHL.U32 R12, R0.reuse, 0x2, RZ ;  /* 0x00000002000c7824 */ /* 0x040fe400078e00ff */
[----:B----4-:R-:W-:Y:S02]  /*25c20*/  IMAD.MOV.U32 R16, RZ, RZ, R7 ;  /* 0x000000ffff107224 */ /* 0x010fe400078e0007 */
[----:B------:R-:W-:Y:S01]  /*25c30*/  IMAD.MOV.U32 R7, RZ, RZ, R6 ;  /* 0x000000ffff077224 */ /* 0x000fe200078e0006 */
[----:B------:R-:W-:-:S02]  /*25c40*/  LOP3.LUT R12, R0, R12, R5, 0x96, !PT ;  /* 0x0000000c000c7212 */ /* 0x000fc400078e9605 */
[----:B------:R-:W-:Y:S01]  /*25c50*/  IADD3 R6, PT, PT, R4, 0x587c5, RZ ;  /* 0x000587c504067810 */ /* 0x000fe20007ffe0ff */
[----:B------:R-:W-:Y:S01]  /*25c60*/  ST.E.64 desc[UR8][R14.64+0x2f060], R16 ;  /* 0x02f060100e007985 */ /* 0x000fe2000c101b08 */
[----:B------:R-:W-:Y:S01]  /*25c70*/  LOP3.LUT R13, R12, R11, RZ, 0x3c, !PT ;  /* 0x0000000b0c0d7212 */ /* 0x000fe200078e3cff */
[----:B------:R-:W-:Y:S02]  /*25c80*/  IMAD.MOV.U32 R12, RZ, RZ, R11 ;  /* 0x000000ffff0c7224 */ /* 0x000fe400078e000b */
[----:B------:R-:W-:Y:S04]  /*25c90*/  ST.E.64 desc[UR8][R14.64+0x2f058], R6 ;  /* 0x02f058060e007985 */ /* 0x000fe8000c101b08 */
[----:B------:R0:W-:Y:S04]  /*25ca0*/  ST.E.64 desc[UR8][R14.64+0x2f068], R12 ;  /* 0x02f0680c0e007985 */ /* 0x0001e8000c101b08 */
[----:B0-----:R-:W2:Y:S01]  /*25cb0*/  LDG.E.64 R14, desc[UR8][R8.64+0x2f0f8] ;  /* 0x02f0f808080e7981 */ /* 0x001ea2000c1e1b00 */
[----:B------:R-:W-:Y:S01]  /*25cc0*/  IMAD.IADD R0, R13, 0x1, R6 ;  /* 0x000000010d007824 */ /* 0x000fe200078e0206 */
[----:B------:R-:W-:Y:S01]  /*25cd0*/  UMOV UR10, 0x54442d18 ;  /* 0x54442d18000a7882 */ /* 0x000fe20000000000 */
[----:B------:R-:W-:Y:S01]  /*25ce0*/  IMAD.MOV.U32 R5, RZ, RZ, 0x2f800000 ;  /* 0x2f800000ff057424 */ /* 0x000fe200078e00ff */
[----:B------:R-:W-:Y:S01]  /*25cf0*/  UMOV UR11, 0x401921fb ;  /* 0x401921fb000b7882 */ /* 0x000fe20000000000 */
[----:B------:R-:W-:-:S02]  /*25d00*/  LEA R7, R18, R1, 0x3 ;  /* 0x0000000112077211 */ /* 0x000fc400078e18ff */
[----:B------:R-:W-:-:S03]  /*25d10*/  I2FP.F32.U32 R0, R0 ;  /* 0x0000000000007245 */ /* 0x000fc60000201000 */
[----:B------:R0:W5:Y:S02]  /*25d20*/  LDL.64 R16, [R7+0x3e88] ;  /* 0x003e880007107983 */ /* 0x0001640000100a00 */
[----:B------:R-:W-:-:S04]  /*25d30*/  FFMA R0, R0, R5, 1.1641532182693481445e-10 ;  /* 0x2f00000000007423 */ /* 0x000fc80000000005 */
[----:B------:R-:W3:Y:S02]  /*25d40*/  F2F.F64.F32 R4, R0 ;  /* 0x0000000000047310 */ /* 0x000ee40000201800 */
[----:B---3--:R-:W-:-:S07]  /*25d50*/  DMUL R4, R4, UR10 ;  /* 0x0000000a04047c28 */ /* 0x008fce0008000000 */
[----:B------:R0:W-:Y:S04]  /*25d60*/  STL.64 [R7], R4 ;  /* 0x0000000407007387 */ /* 0x0001e80000100a00 */
[----:B--2---:R-:W2:Y:S01]  /*25d70*/  LD.E R6, desc[UR8][R14.64+0x78] ;  /* 0x000078080e067980 */ /* 0x004ea2000c101900 */
[----:B------:R-:W-:Y:S01]  /*25d80*/  BSSY.RECONVERGENT B3, `(.L_x_489) ;  /* 0x00000c7000037945 */ /* 0x000fe20003800200 */
[----:B--2---:R-:W-:-:S13]  /*25d90*/  ISETP.NE.AND P0, PT, R6, 0x2, PT ;  /* 0x000000020600780c */ /* 0x004fda0003f05270 */
[----:B0-----:R-:W-:Y:S05]  /*25da0*/  @!P0 BRA `(.L_x_490) ;  /* 0x0000000400108947 */ /* 0x001fea0003800000 */
[----:B------:R-:W-:-:S13]  /*25db0*/  ISETP.NE.AND P0, PT, R6, 0x1, PT ;  /* 0x000000010600780c */ /* 0x000fda0003f05270 */
[----:B------:R-:W-:Y:S05]  /*25dc0*/  @!P0 BRA `(.L_x_491) ;  /* 0x0000000000708947 */ /* 0x000fea0003800000 */
[----:B------:R-:W-:-:S13]  /*25dd0*/  ISETP.NE.AND P0, PT, R6, RZ, PT ;  /* 0x000000ff0600720c */ /* 0x000fda0003f05270 */
[----:B------:R-:W-:Y:S05]  /*25de0*/  @P0 BRA `(.L_x_492) ;  /* 0x0000000c00000947 */ /* 0x000fea0003800000 */
[----:B-----5:R-:W-:Y:S01]  /*25df0*/  DFMA R10, R16, R16, R46 ;  /* 0x00000010100a722b */ /* 0x020fe2000000002e */
[----:B------:R-:W-:Y:S01]  /*25e00*/  IMAD.MOV.U32 R2, RZ, RZ, 0x1 ;  /* 0x00000001ff027424 */ /* 0x000fe200078e00ff */
[----:B------:R-:W-:Y:S01]  /*25e10*/  FSETP.GEU.AND P1, PT, |R45|, 6.5827683646048100446e-37, PT ;  /* 0x036000002d00780b */ /* 0x000fe20003f2e200 */
[----:B------:R-:W-:Y:S03]  /*25e20*/  BSSY.RECONVERGENT B4, `(.L_x_493) ;  /* 0x0000013000047945 */ /* 0x000fe60003800200 */
        /* <DEDUP_REMOVED lines=17> */
[----:B-1----:R-:W-:Y:S05]  /*25f40*/  CALL.REL.NOINC `($__internal_1_$__cuda_sm20_div_rn_f64_full) ;  /* 0x000009ac00c47944 */ /* 0x002fea0003c00000 */
.L_x_494:
[----:B------:R-:W-:Y:S05]  /*25f50*/  BSYNC.RECONVERGENT B4 ;  /* 0x0000000000047941 */ /* 0x000fea0003800200 */
.L_x_493:
[----:B------:R-:W-:Y:S02]  /*25f60*/  IMAD.MOV.U32 R2, RZ, RZ, R4 ;  /* 0x000000ffff027224 */ /* 0x000fe400078e0004 */
[----:B------:R-:W-:Y:S01]  /*25f70*/  IMAD.MOV.U32 R3, RZ, RZ, R5 ;  /* 0x000000ffff037224 */ /* 0x000fe200078e0005 */
[----:B------:R-:W-:Y:S06]  /*25f80*/  BRA `(.L_x_492) ;  /* 0x0000000800987947 */ /* 0x000fec0003800000 */
.L_x_491:
[----:B------:R-:W2:Y:S01]  /*25f90*/  LDG.E.64 R10, desc[UR8][R8.64+0x2f088] ;  /* 0x02f08808080a7981 */ /* 0x000ea2000c1e1b00 */
[----:B------:R-:W0:Y:S01]  /*25fa0*/  MUFU.RCP64H R7, 100 ;  /* 0x4059000000077908 */ /* 0x000e220000001800 */
[----:B------:R-:W-:Y:S01]  /*25fb0*/  IMAD.MOV.U32 R12, RZ, RZ, 0x0 ;  /* 0x00000000ff0c7424 */ /* 0x000fe200078e00ff */
[----:B------:R-:W-:Y:S01]  /*25fc0*/  MOV R6, 0x1 ;  /* 0x0000000100067802 */ /* 0x000fe20000000f00 */
        /* <DEDUP_REMOVED lines=19> */
[----:B------:R-:W-:Y:S01]  /*26100*/  MOV R0, 0x26130 ;  /* 0x0002613000007802 */ /* 0x000fe20000000f00 */
[----:B------:R-:W-:-:S07]  /*26110*/  IMAD.MOV.U32 R5, RZ, RZ, 0x40590000 ;  /* 0x40590000ff057424 */ /* 0x000fce00078e00ff */
[----:B-1----:R-:W-:Y:S05]  /*26120*/  CALL.REL.NOINC `($__internal_1_$__cuda_sm20_div_rn_f64_full) ;  /* 0x000009ac004c7944 */ /* 0x002fea0003c00000 */
.L_x_496:
[----:B------:R-:W-:Y:S05]  /*26130*/  BSYNC.RECONVERGENT B4 ;  /* 0x0000000000047941 */ /* 0x000fea0003800200 */
.L_x_495:
[----:B------:R-:W-:Y:S02]  /*26140*/  IMAD.MOV.U32 R2, RZ, RZ, 0x0 ;  /* 0x00000000ff027424 */ /* 0x000fe400078e00ff */
[----:B------:R-:W-:-:S06]  /*26150*/  IMAD.MOV.U32 R3, RZ, RZ, 0x409f4000 ;  /* 0x409f4000ff037424 */ /* 0x000fcc00078e00ff */
[----:B------:R-:W-:-:S10]  /*26160*/  DFMA R4, R4, R2, 1 ;  /* 0x3ff000000404742b */ /* 0x000fd40000000002 */
[----:B------:R-:W0:Y:S02]  /*26170*/  F2I.F64.TRUNC R4, R4 ;  /* 0x0000000400047311 */ /* 0x000e24000030d100 */
[----:B0-----:R-:W-:-:S05]  /*26180*/  VIMNMX R7, PT, PT, R4, 0x7d0, PT ;  /* 0x000007d004077848 */ /* 0x001fca0003fe0100 */
[----:B------:R-:W-:Y:S02]  /*26190*/  IMAD.WIDE R6, R7, 0x8, R10 ;  /* 0x0000000807067825 */ /* 0x000fe400078e020a */
[----:B------:R-:W2:Y:S04]  /*261a0*/  LD.E.64 R10, desc[UR8][R10.64+0x52088] ;  /* 0x052088080a0a7980 */ /* 0x000ea8000c101b00 */
[----:B------:R-:W3:Y:S02]  /*261b0*/  LD.E.64 R6, desc[UR8][R6.64+0x42680] ;  /* 0x0426800806067980 */ /* 0x000ee4000c101b00 */
[----:B---3--:R-:W-:-:S08]  /*261c0*/  DMUL R2, R44, R6 ;  /* 0x000000062c027228 */ /* 0x008fd00000000000 */
[----:B--2---:R-:W-:Y:S01]  /*261d0*/  DMUL R2, R2, R10 ;  /* 0x0000000a02027228 */ /* 0x004fe20000000000 */
[----:B------:R-:W-:Y:S10]  /*261e0*/  BRA `(.L_x_492) ;  /* 0x0000000800007947 */ /* 0x000ff40003800000 */
.L_x_490:
[----:B------:R0:W5:Y:S02]  /*261f0*/  LD.E.64 R10, desc[UR8][R14.64+0x60] ;  /* 0x000060080e0a7980 */ /* 0x000164000c101b00 */
[----:B-----5:R-:W-:Y:S01]  /*26200*/  DFMA R12, R16, R16, R46 ;  /* 0x00000010100c722b */ /* 0x020fe2000000002e */
[----:B------:R-:W-:Y:S01]  /*26210*/  MOV R2, 0x1 ;  /* 0x0000000100027802 */ /* 0x000fe20000000f00 */
[----:B------:R-:W-:Y:S01]  /*26220*/  BSSY.RECONVERGENT B4, `(.L_x_497) ;  /* 0x0000016000047945 */ /* 0x000fe20003800200 */
[----:B------:R-:W-:-:S03]  /*26230*/  FSETP.GEU.AND P1, PT, |R45|, 6.5827683646048100446e-37, PT ;  /* 0x036000002d00780b */ /* 0x000fc60003f2e200 */
[----:B------:R-:W2:Y:S02]  /*26240*/  MUFU.RCP64H R3, R13 ;  /* 0x0000000d00037308 */ /* 0x000ea40000001800 */
[----:B--2---:R-:W-:-:S08]  /*26250*/  DFMA R4, -R12, R2, 1 ;  /* 0x3ff000000c04742b */ /* 0x004fd00000000102 */
        /* <DEDUP_REMOVED lines=12> */
[----:B------:R-:W-:Y:S02]  /*26320*/  IMAD.MOV.U32 R5, RZ, RZ, R13 ;  /* 0x000000ffff057224 */ /* 0x000fe400078e000d */
[----:B------:R-:W-:Y:S02]  /*26330*/  IMAD.MOV.U32 R28, RZ, RZ, R44 ;  /* 0x000000ffff1c7224 */ /* 0x000fe400078e002c */
[----:B------:R-:W-:-:S07]  /*26340*/  IMAD.MOV.U32 R29, RZ, RZ, R45 ;  /* 0x000000ffff1d7224 */ /* 0x000fce00078e002d */
[----:B-1----:R-:W-:Y:S05]  /*26350*/  CALL.REL.NOINC `($__internal_1_$__cuda_sm20_div_rn_f64_full) ;  /* 0x000009a800c07944 */ /* 0x002fea0003c00000 */
[----:B------:R-:W-:Y:S01]  /*26360*/  MOV R2, R4 ;  /* 0x0000000400027202 */ /* 0x000fe20000000f00 */
[----:B------:R-:W-:-:S07]  /*26370*/  IMAD.MOV.U32 R3, RZ, RZ, R5 ;  /* 0x000000ffff037224 */ /* 0x000fce00078e0005 */
.L_x_498:
[----:B------:R-:W-:Y:S05]  /*26380*/  BSYNC.RECONVERGENT B4 ;  /* 0x0000000000047941 */ /* 0x000fea0003800200 */
.L_x_497:
[----:B------:R-:W0:Y:S01]  /*26390*/  MUFU.RCP64H R5, R3 ;  /* 0x0000000300057308 */ /* 0x000e220000001800 */
[----:B------:R-:W-:Y:S01]  /*263a0*/  IMAD.MOV.U32 R4, RZ, RZ, 0x1 ;  /* 0x00000001ff047424 */ /* 0x000fe200078e00ff */
        /* <DEDUP_REMOVED lines=18> */
[----:B------:R-:W-:Y:S01]  /*264d0*/  MOV R10, R4 ;  /* 0x00000004000a7202 */ /* 0x000fe20000000f00 */
[----:B------:R-:W-:-:S07]  /*264e0*/  IMAD.MOV.U32 R11, RZ, RZ, R5 ;  /* 0x000000ffff0b7224 */ /* 0x000fce00078e0005 */
.L_x_500:
[----:B------:R-:W-:Y:S05]  /*264f0*/  BSYNC.RECONVERGENT B4 ;  /* 0x0000000000047941 */ /* 0x000fea0003800200 */
.L_x_499:
[----:B------:R-:W0:Y:S01]  /*26500*/  MUFU.RCP64H R5, 1.4142131805419921875 ;  /* 0x3ff6a09e00057908 */ /* 0x000e220000001800 */
[----:B------:R-:W-:Y:S01]  /*26510*/  IMAD.MOV.U32 R6, RZ, RZ, 0x667f3bcd ;  /* 0x667f3bcdff067424 */ /* 0x000fe200078e00ff */
[----:B------:R-:W-:Y:S01]  /*26520*/  FSETP.GEU.AND P1, PT, |R3|, 6.5827683646048100446e-37, PT ;  /* 0x036000000300780b */ /* 0x000fe20003f2e200 */
        /* <DEDUP_REMOVED lines=14> */
[----:B------:R-:W-:Y:S01]  /*26610*/  MOV R28, R2 ;  /* 0x00000002001c7202 */ /* 0x000fe20000000f00 */
[----:B------:R-:W-:Y:S01]  /*26620*/  IMAD.MOV.U32 R29, RZ, RZ, R3 ;  /* 0x000000ffff1d7224 */ /* 0x000fe200078e0003 */
[----:B------:R-:W-:Y:S01]  /*26630*/  MOV R0, 0x26670 ;  /* 0x0002667000007802 */ /* 0x000fe20000000f00 */
[----:B------:R-:W-:Y:S02]  /*26640*/  IMAD.MOV.U32 R4, RZ, RZ, 0x667f3bcd ;  /* 0x667f3bcdff047424 */ /* 0x000fe400078e00ff */
[----:B------:R-:W-:-:S07]  /*26650*/  IMAD.MOV.U32 R5, RZ, RZ, 0x3ff6a09e ;  /* 0x3ff6a09eff057424 */ /* 0x000fce00078e00ff */
[----:B-1----:R-:W-:Y:S05]  /*26660*/  CALL.REL.NOINC `($__internal_1_$__cuda_sm20_div_rn_f64_full) ;  /* 0x000009a400fc7944 */ /* 0x002fea0003c00000 */
[----:B------:R-:W-:Y:S01]  /*26670*/  IMAD.MOV.U32 R12, RZ, RZ, R4 ;  /* 0x000000ffff0c7224 */ /* 0x000fe200078e0004 */
[----:B------:R-:W-:-:S07]  /*26680*/  MOV R13, R5 ;  /* 0x00000005000d7202 */ /* 0x000fce0000000f00 */
.L_x_502:
[----:B------:R-:W-:Y:S05]  /*26690*/  BSYNC.RECONVERGENT B4 ;  /* 0x0000000000047941 */ /* 0x000fea0003800200 */
.L_x_501:
[----:B------:R-:W-:Y:S01]  /*266a0*/  DFMA R10, R10, R10, 1 ;  /* 0x3ff000000a0a742b */ /* 0x000fe2000000000a */
[----:B------:R-:W-:Y:S01]  /*266b0*/  IMAD.MOV.U32 R4, RZ, RZ, 0x0 ;  /* 0x00000000ff047424 */ /* 0x000fe200078e00ff */
[----:B------:R-:W-:Y:S01]  /*266c0*/  BSSY.RECONVERGENT B4, `(.L_x_503) ;  /* 0x0000017000047945 */ /* 0x000fe20003800200 */
[----:B------:R-:W-:-:S03]  /*266d0*/  IMAD.MOV.U32 R5, RZ, RZ, 0x3fd80000 ;  /* 0x3fd80000ff057424 */ /* 0x000fc600078e00ff */
        /* <DEDUP_REMOVED lines=9> */
[----:B------:R-:W-:Y:S01]  /*26770*/  VIADD R27, R3, 0xfff00000 ;  /* 0xfff00000031b7836 */ /* 0x000fe20000000000 */
[----:B------:R-:W-:-:S05]  /*26780*/  MOV R26, R2 ;  /* 0x00000002001a7202 */ /* 0x000fca0000000f00 */
        /* <DEDUP_REMOVED lines=10> */
.L_x_504:
[----:B------:R-:W-:Y:S05]  /*26830*/  BSYNC.RECONVERGENT B4 ;  /* 0x0000000000047941 */ /* 0x000fea0003800200 */
.L_x_503:
[----:B------:R-:W-:Y:S01]  /*26840*/  DADD R10, R6, 1 ;  /* 0x3ff00000060a7429 */ /* 0x000fe20000000000 */
        /* <DEDUP_REMOVED lines=24> */
.L_x_506:
[----:B------:R-:W-:Y:S05]  /*269d0*/  BSYNC.RECONVERGENT B4 ;  /* 0x0000000000047941 */ /* 0x000fea0003800200 */
.L_x_505:
[----:B------:R-:W-:-:S11]  /*269e0*/  DMUL R2, R6, R12 ;  /* 0x0000000c06027228 */ /* 0x000fd60000000000 */
.L_x_492:
[----:B------:R-:W-:Y:S05]  /*269f0*/  BSYNC.RECONVERGENT B3 ;  /* 0x0000000000037941 */ /* 0x000fea0003800200 */
.L_x_489:
[----:B-----5:R-:W-:Y:S01]  /*26a00*/  DMUL R16, R16, R2 ;  /* 0x0000000210107228 */ /* 0x020fe20000000000 */
        /* <DEDUP_REMOVED lines=24> */
.L_x_508:
[----:B------:R-:W-:Y:S05]  /*26b90*/  BSYNC.RECONVERGENT B3 ;  /* 0x0000000000037941 */ /* 0x000fea0003800200 */
.L_x_507:
[C---:B------:R-:W-:Y:S02]  /*26ba0*/  IMAD R11, R18.reuse, 0x8, R1 ;  /* 0x00000008120b7824 */ /* 0x040fe400078e0201 */
[----:B------:R-:W-:-:S03]  /*26bb0*/  VIADD R18, R18, 0x1 ;  /* 0x0000000112127836 */ /* 0x000fc60000000000 */
[----:B------:R2:W-:Y:S01]  /*26bc0*/  STL.64 [R11+0x7d10], R6 ;  /* 0x007d10060b007387 */ /* 0x0005e20000100a00 */
[----:B------:R-:W0:Y:S02]  /*26bd0*/  I2F.F64 R4, R18 ;  /* 0x0000001200047312 */ /* 0x000e240000201c00 */
[----:B0-----:R-:W-:-:S14]  /*26be0*/  DSETP.GEU.AND P0, PT, R4, R50, PT ;  /* 0x000000320400722a */ /* 0x001fdc0003f0e000 */
[----:B--2---:R-:W-:Y:S05]  /*26bf0*/  @!P0 BRA `(.L_x_509) ;  /* 0xffffffec00e88947 */ /* 0x004fea000383ffff */
[----:B------:R-:W-:Y:S05]  /*26c00*/  BSYNC.RECONVERGENT B1 ;  /* 0x0000000000017941 */ /* 0x000fea0003800200 */
.L_x_488:
[----:B------:R-:W-:Y:S02]  /*26c10*/  DMUL R2, RZ, R52 ;  /* 0x00000034ff027228 */ /* 0x000fe40000000000 */
[----:B------:R-:W-:-:S11]  /*26c20*/  DMUL R4, RZ, R54 ;  /* 0x00000036ff047228 */ /* 0x000fd60000000000 */
.L_x_516:
        /* <DEDUP_REMOVED lines=27> */
.L_x_511:
[----:B------:R-:W-:Y:S05]  /*26de0*/  BSYNC.RECONVERGENT B3 ;  /* 0x0000000000037941 */ /* 0x000fea0003800200 */
.L_x_510:
        /* <DEDUP_REMOVED lines=10> */
[----:B------:R-:W-:Y:S01]  /*26e90*/  MOV R29, 0x3da8ff83 ;  /* 0x3da8ff83001d7802 */ /* 0x000fe20000000f00 */
[----:B------:R-:W-:Y:S01]  /*26ea0*/  DSETP.NEU.AND P1, PT, |R12|, +INF , PT ;  /* 0x7ff000000c00742a */ /* 0x000fe20003f2d200 */
[----:B------:R-:W-:Y:S01]  /*26eb0*/  ISETP.NE.U32.AND P0, PT, R14, 0x1, PT ;  /* 0x000000010e00780c */ /* 0x000fe20003f05070 */
[----:B------:R-:W-:Y:S01]  /*26ec0*/  DMUL R14, R6, R6 ;  /* 0x00000006060e7228 */ /* 0x000fe20000000000 */
[----:B------:R-:W-:Y:S02]  /*26ed0*/  BSSY.RECONVERGENT B3, `(.L_x_512) ;  /* 0x000002d000037945 */ /* 0x000fe40003800200 */
[----:B------:R-:W-:-:S02]  /*26ee0*/  FSEL R28, R28, -8.06006814911005101289e+34, !P0 ;  /* 0xf9785eba1c1c7808 */ /* 0x000fc40004000000 */
        /* <DEDUP_REMOVED lines=39> */
[----:B------:R-:W-:Y:S01]  /*27160*/  IMAD.MOV.U32 R14, RZ, RZ, R6 ;  /* 0x000000ffff0e7224 */ /* 0x000fe200078e0006 */
[----:B------:R-:W-:-:S07]  /*27170*/  MOV R15, R7 ;  /* 0x00000007000f7202 */ /* 0x000fce0000000f00 */
.L_x_515:
[----:B------:R-:W-:Y:S05]  /*27180*/  BSYNC.RECONVERGENT B4 ;  /* 0x0000000000047941 */ /* 0x000fea0003800200 */
.L_x_514:
[----:B------:R-:W-:-:S07]  /*27190*/  VIADD R0, R0, 0x1 ;  /* 0x0000000100007836 */ /* 0x000fce0000000000 */
.L_x_513:
[----:B------:R-:W-:Y:S05]  /*271a0*/  BSYNC.RECONVERGENT B3 ;  /* 0x0000000000037941 */ /* 0x000fea0003800200 */
.L_x_512:
[----:B------:R-:W0:Y:S01]  /*271b0*/  LDCU.64 UR10, c[0x4][0x58] ;  /* 0x01000b00ff0a77ac */ /* 0x000e220008000a00 */
[----:B------:R-:W-:Y:S01]  /*271c0*/  IMAD.SHL.U32 R6, R0, 0x40, RZ ;  /* 0x0000004000067824 */ /* 0x000fe200078e00ff */
[----:B------:R-:W2:Y:S04]  /*271d0*/  LDG.E.64 R30, desc[UR8][R8.64+0x2f0f8] ;  /* 0x02f0f808081e7981 */ /* 0x000ea8000c1e1b00 */
[----:B------:R-:W-:-:S04]  /*271e0*/  LOP3.LUT R6, R6, 0x40, RZ, 0xc0, !PT ;  /* 0x0000004006067812 */ /* 0x000fc800078ec0ff */
[----:B0-----:R-:W-:-:S05]  /*271f0*/  IADD3 R6, P0, PT, R6, UR10, RZ ;  /* 0x0000000a06067c10 */ /* 0x001fca000ff1e0ff */
[----:B------:R-:W-:-:S05]  /*27200*/  IMAD.X R7, RZ, RZ, UR11, P0 ;  /* 0x0000000bff077e24 */ /* 0x000fca00080e06ff */
[----:B------:R-:W3:Y:S04]  /*27210*/  LDG.E.128.CONSTANT R16, desc[UR8][R6.64] ;  /* 0x0000000806107981 */ /* 0x000ee8000c1e9d00 */
[----:B------:R-:W4:Y:S04]  /*27220*/  LDG.E.128.CONSTANT R20, desc[UR8][R6.64+0x10] ;  /* 0x0000100806147981 */ /* 0x000f28000c1e9d00 */
[----:B------:R-:W5:Y:S01]  /*27230*/  LDG.E.128.CONSTANT R24, desc[UR8][R6.64+0x20] ;  /* 0x0000200806187981 */ /* 0x000f62000c1e9d00 */
[----:B------:R-:W-:-:S05]  /*27240*/  IMAD R34, R106, 0x8, R1 ;  /* 0x000000086a227824 */ /* 0x000fca00078e0201 */
[----:B------:R-:W2:Y:S01]  /*27250*/  LDL.64 R28, [R34+0x3e88] ;  /* 0x003e8800221c7983 */ /* 0x000ea20000100a00 */
[----:B------:R-:W-:Y:S01]  /*27260*/  HFMA2 R32, -RZ, RZ, 0.00974273681640625, -2.12192535400390625e-05 ;  /* 0x20fd8164ff207431 */ /* 0x000fe200000001ff */
[----:B------:R-:W-:Y:S01]  /*27270*/  LOP3.LUT R12, R0, 0x1, RZ, 0xc0, !PT ;  /* 0x00000001000c7812 */ /* 0x000fe200078ec0ff */
[----:B------:R-:W-:-:S03]  /*27280*/  IMAD.MOV.U32 R33, RZ, RZ, 0x3da8ff83 ;  /* 0x3da8ff83ff217424 */ /* 0x000fc600078e00ff */
[----:B------:R-:W-:Y:S01]  /*27290*/  ISETP.NE.U32.AND P0, PT, R12, 0x1, PT ;  /* 0x000000010c00780c */ /* 0x000fe20003f05070 */
[----:B------:R-:W-:-:S03]  /*272a0*/  DMUL R12, R14, R14 ;  /* 0x0000000e0e0c7228 */ /* 0x000fc60000000000 */
[----:B------:R-:W-:Y:S02]  /*272b0*/  FSEL R33, -R33, 0.11223486810922622681, !P0 ;  /* 0x3de5db6521217808 */ /* 0x000fe40004000100 */
[----:B------:R-:W-:-:S06]  /*272c0*/  FSEL R32, R32, -8.06006814911005101289e+34, !P0 ;  /* 0xf9785eba20207808 */ /* 0x000fcc0004000000 */
[----:B---3--:R-:W-:-:S08]  /*272d0*/  DFMA R16, R12, R32, R16 ;  /* 0x000000200c10722b */ /* 0x008fd00000000010 */
[----:B------:R-:W-:-:S08]  /*272e0*/  DFMA R16, R12, R16, R18 ;  /* 0x000000100c10722b */ /* 0x000fd00000000012 */
[----:B----4-:R-:W-:-:S08]  /*272f0*/  DFMA R16, R12, R16, R20 ;  /* 0x000000100c10722b */ /* 0x010fd00000000014 */
[----:B------:R-:W-:-:S08]  /*27300*/  DFMA R16, R12, R16, R22 ;  /* 0x000000100c10722b */ /* 0x000fd00000000016 */
[----:B-----5:R-:W-:-:S08]  /*27310*/  DFMA R16, R12, R16, R24 ;  /* 0x000000100c10722b */ /* 0x020fd00000000018 */
        /* <DEDUP_REMOVED lines=9> */
[----:B--2---:R-:W-:-:S05]  /*273b0*/  DMUL R12, R10, R28 ;  /* 0x0000001c0a0c7228 */ /* 0x004fca0000000000 */
[----:B------:R-:W-:-:S03]  /*273c0*/  DMUL R28, R6, R28 ;  /* 0x0000001c061c7228 */ /* 0x000fc60000000000 */
[----:B------:R-:W-:-:S05]  /*273d0*/  DMUL R14, R56, R12 ;  /* 0x0000000c380e7228 */ /* 0x000fca0000000000 */
[----:B------:R-:W-:Y:S01]  /*273e0*/  DFMA R16, R54, R28, R2 ;  /* 0x0000001c3610722b */ /* 0x000fe20000000002 */
[----:B------:R-:W-:-:S07]  /*273f0*/  IMAD.WIDE R30, R106, 0x30, R30 ;  /* 0x000000306a1e7825 */ /* 0x000fce00078e021e */
[-C--:B------:R-:W-:Y:S01]  /*27400*/  DFMA R18, R58, R16.reuse, -R14 ;  /* 0x000000103a12722b */ /* 0x080fe2000000080e */
[----:B------:R-:W2:Y:S06]  /*27410*/  LDL.64 R14, [R34+0x7d10] ;  /* 0x007d1000220e7983 */ /* 0x000eac0000100a00 */
[----:B------:R0:W-:Y:S04]  /*27420*/  ST.E.64 desc[UR8][R30.64+0x150], R18 ;  /* 0x000150121e007985 */ /* 0x0001e8000c101b08 */
[----:B------:R-:W3:Y:S01]  /*27430*/  LDG.E.64 R20, desc[UR8][R8.64+0x2f0f8] ;  /* 0x02f0f80808147981 */ /* 0x000ee2000c1e1b00 */
[----:B------:R-:W-:-:S08]  /*27440*/  DMUL R16, R56, R16 ;  /* 0x0000001038107228 */ /* 0x000fd00000000000 */
[----:B------:R-:W-:Y:S01]  /*27450*/  DFMA R16, R58, R12, R16 ;  /* 0x0000000c3a10722b */ /* 0x000fe20000000010 */
[----:B---3--:R-:W-:-:S06]  /*27460*/  IMAD.WIDE R20, R106, 0x30, R20 ;  /* 0x000000306a147825 */ /* 0x008fcc00078e0214 */
[----:B------:R3:W-:Y:S04]  /*27470*/  ST.E.64 desc[UR8][R20.64+0x158], R16 ;  /* 0x0001581014007985 */ /* 0x0007e8000c101b08 */
[----:B------:R-:W4:Y:S01]  /*27480*/  LDG.E.64 R12, desc[UR8][R8.64+0x2f0f8] ;  /* 0x02f0f808080c7981 */ /* 0x000f22000c1e1b00 */
[----:B------:R-:W-:Y:S01]  /*27490*/  DFMA R28, -R52, R28, R4 ;  /* 0x0000001c341c722b */ /* 0x000fe20000000104 */
[----:B----4-:R-:W-:-:S06]  /*274a0*/  IMAD.WIDE R12, R106, 0x30, R12 ;  /* 0x000000306a0c7825 */ /* 0x010fcc00078e020c */
[----:B------:R4:W-:Y:S04]  /*274b0*/  ST.E.64 desc[UR8][R12.64+0x160], R28 ;  /* 0x0001601c0c007985 */ /* 0x0009e8000c101b08 */
[----:B------:R-:W0:Y:S04]  /*274c0*/  LDG.E.64 R22, desc[UR8][R8.64+0x2f0f8] ;  /* 0x02f0f80808167981 */ /* 0x000e28000c1e1b00 */
[----:B0-----:R-:W5:Y:S04]  /*274d0*/  LD.E.64 R18, desc[UR8][R22.64+0x2f058] ;  /* 0x02f0580816127980 */ /* 0x001f68000c101b00 */
[----:B------:R-:W3:Y:S04]  /*274e0*/  LD.E.64 R26, desc[UR8][R22.64+0x2f068] ;  /* 0x02f06808161a7980 */ /* 0x000ee8000c101b00 */
[----:B------:R-:W2:Y:S01]  /*274f0*/  LD.E.64 R24, desc[UR8][R22.64+0x2f060] ;  /* 0x02f0600816187980 */ /* 0x000ea2000c101b00 */
[----:B-----5:R-:W-:-:S04]  /*27500*/  SHF.R.U32.HI R0, RZ, 0x2, R19 ;  /* 0x00000002ff007819 */ /* 0x020fc80000011613 */
[----:B------:R-:W-:Y:S01]  /*27510*/  LOP3.LUT R0, R0, R19, RZ, 0x3c, !PT ;  /* 0x0000001300007212 */ /* 0x000fe200078e3cff */
[----:B---3--:R-:W-:-:S04]  /*27520*/  IMAD.SHL.U32 R17, R27, 0x10, RZ ;  /* 0x000000101b117824 */ /* 0x008fc800078e00ff */
[----:B------:R-:W-:Y:S01]  /*27530*/  IMAD.SHL.U32 R16, R0, 0x2, RZ ;  /* 0x0000000200107824 */ /* 0x000fe200078e00ff */
[----:B------:R-:W-:Y:S01]  /*27540*/  MOV R31, R26 ;  /* 0x0000001a001f7202 */ /* 0x000fe20000000f00 */
[----:B--2---:R-:W-:-:S03]  /*27550*/  IMAD.MOV.U32 R30, RZ, RZ, R25 ;  /* 0x000000ffff1e7224 */ /* 0x004fc600078e0019 */
[----:B------:R-:W-:Y:S01]  /*27560*/  LOP3.LUT R16, R0, R16, R17, 0x96, !PT ;  /* 0x0000001000107212 */ /* 0x000fe200078e9611 */
[----:B------:R-:W-:Y:S02]  /*27570*/  IMAD.MOV.U32 R21, RZ, RZ, R24 ;  /* 0x000000ffff157224 */ /* 0x000fe400078e0018 */
[----:B------:R-:W-:Y:S01]  /*27580*/  VIADD R20, R18, 0x587c5 ;  /* 0x000587c512147836 */ /* 0x000fe20000000000 */
[----:B------:R-:W-:Y:S01]  /*27590*/  LOP3.LUT R25, R16, R27, RZ, 0x3c, !PT ;  /* 0x0000001b10197212 */ /* 0x000fe200078e3cff */
[----:B------:R-:W-:Y:S01]  /*275a0*/  IMAD.MOV.U32 R24, RZ, RZ, R27 ;  /* 0x000000ffff187224 */ /* 0x000fe200078e001b */
[----:B------:R-:W-:Y:S04]  /*275b0*/  ST.E.64 desc[UR8][R22.64+0x2f060], R30 ;  /* 0x02f0601e16007985 */ /* 0x000fe8000c101b08 */
[----:B------:R0:W-:Y:S04]  /*275c0*/  ST.E.64 desc[UR8][R22.64+0x2f058], R20 ;  /* 0x02f0581416007985 */ /* 0x0001e8000c101b08 */
[----:B------:R2:W-:Y:S04]  /*275d0*/  ST.E.64 desc[UR8][R22.64+0x2f068], R24 ;  /* 0x02f0681816007985 */ /* 0x0005e8000c101b08 */
[----:B------:R-:W3:Y:S01]  /*275e0*/  LDG.E.64 R18, desc[UR8][R8.64+0x2f0f8] ;  /* 0x02f0f80808127981 */ /* 0x000ee2000c1e1b00 */
[----:B------:R-:W-:Y:S01]  /*275f0*/  IMAD.IADD R0, R25, 0x1, R20 ;  /* 0x0000000119007824 */ /* 0x000fe200078e0214 */
[-C--:B------:R-:W-:Y:S01]  /*27600*/  DMUL R10, R10, -R14.reuse ;  /* 0x8000000e0a0a7228 */ /* 0x080fe20000000000 */
[----:B----4-:R-:W-:Y:S01]  /*27610*/  MOV R29, 0x2f800000 ;  /* 0x2f800000001d7802 */ /* 0x010fe20000000f00 */
[----:B------:R-:W-:-:S02]  /*27620*/  DMUL R6, R6, R14 ;  /* 0x0000000e06067228 */ /* 0x000fc40000000000 */
[----:B------:R-:W-:-:S05]  /*27630*/  I2FP.F32.U32 R0, R0 ;  /* 0x0000000000007245 */ /* 0x000fca0000201000 */
[----:B------:R-:W-:Y:S01]  /*27640*/  FFMA R0, R0, R29, 1.1641532182693481445e-10 ;  /* 0x2f00000000007423 */ /* 0x000fe2000000001d */
[----:B------:R-:W-:Y:S02]  /*27650*/  DFMA R12, R54, R10, R2 ;  /* 0x0000000a360c722b */ /* 0x000fe40000000002 */
[----:B------:R-:W-:Y:S01]  /*27660*/  DMUL R14, R56, R6 ;  /* 0x00000006380e7228 */ /* 0x000fe20000000000 */
[----:B------:R-:W4:Y:S07]  /*27670*/  F2F.F64.F32 R16, R0 ;  /* 0x0000000000107310 */ /* 0x000f2e0000201800 */
[----:B------:R-:W-:-:S08]  /*27680*/  DFMA R14, R58, R12, -R14 ;  /* 0x0000000c3a0e722b */ /* 0x000fd0000000080e */
[----:B----4-:R-:W-:Y:S01]  /*27690*/  DFMA R14, R48, R16, R14 ;  /* 0x00000010300e722b */ /* 0x010fe2000000000e */
[----:B---3--:R-:W-:-:S06]  /*276a0*/  IMAD.WIDE R18, R106, 0x30, R18 ;  /* 0x000000306a127825 */ /* 0x008fcc00078e0212 */
[----:B------:R3:W-:Y:S04]  /*276b0*/  ST.E.64 desc[UR8][R18.64+0x168], R14 ;  /* 0x0001680e12007985 */ /* 0x0007e8000c101b08 */
[----:B------:R-:W0:Y:S04]  /*276c0*/  LDG.E.64 R16, desc[UR8][R8.64+0x2f0f8] ;  /* 0x02f0f80808107981 */ /* 0x000e28000c1e1b00 */
[----:B0-----:R-:W4:Y:S04]  /*276d0*/  LD.E.64 R20, desc[UR8][R16.64+0x2f058] ;  /* 0x02f0580810147980 */ /* 0x001f28000c101b00 */
[----:B------:R-:W5:Y:S04]  /*276e0*/  LD.E.64 R26, desc[UR8][R16.64+0x2f068] ;  /* 0x02f06808101a7980 */ /* 0x000f68000c101b00 */
[----:B--2---:R-:W2:Y:S01]  /*276f0*/  LD.E.64 R24, desc[UR8][R16.64+0x2f060] ;  /* 0x02f0600810187980 */ /* 0x004ea2000c101b00 */
[----:B----4-:R-:W-:-:S04]  /*27700*/  SHF.R.U32.HI R22, RZ, 0x2, R21 ;  /* 0x00000002ff167819 */ /* 0x010fc80000011615 */
[----:B------:R-:W-:Y:S01]  /*27710*/  LOP3.LUT R22, R22, R21, RZ, 0x3c, !PT ;  /* 0x0000001516167212 */ /* 0x000fe200078e3cff */
[----:B-----5:R-:W-:-:S04]  /*27720*/  IMAD.SHL.U32 R21, R27, 0x10, RZ ;  /* 0x000000101b157824 */ /* 0x020fc800078e00ff */
[----:B------:R-:W-:-:S05]  /*27730*/  IMAD.SHL.U32 R0, R22, 0x2, RZ ;  /* 0x0000000216007824 */ /* 0x000fca00078e00ff */
[----:B------:R-:W-:Y:S01]  /*27740*/  LOP3.LUT R0, R22, R0, R21, 0x96, !PT ;  /* 0x0000000016007212 */ /* 0x000fe200078e9615 */
[----:B--2---:R-:W-:Y:S01]  /*27750*/  IMAD.MOV.U32 R21, RZ, RZ, R24 ;  /* 0x000000ffff157224 */ /* 0x004fe200078e0018 */
[----:B------:R-:W-:Y:S01]  /*27760*/  MOV R22, R25 ;  /* 0x0000001900167202 */ /* 0x000fe20000000f00 */
[----:B------:R-:W-:Y:S01]  /*27770*/  VIADD R20, R20, 0x587c5 ;  /* 0x000587c514147836 */ /* 0x000fe20000000000 */
[----:B------:R-:W-:Y:S01]  /*27780*/  LOP3.LUT R25, R0, R27, RZ, 0x3c, !PT ;  /* 0x0000001b00197212 */ /* 0x000fe200078e3cff */
[----:B------:R-:W-:Y:S02]  /*27790*/  IMAD.MOV.U32 R23, RZ, RZ, R26 ;  /* 0x000000ffff177224 */ /* 0x000fe400078e001a */
[----:B------:R-:W-:Y:S01]  /*277a0*/  IMAD.MOV.U32 R24, RZ, RZ, R27 ;  /* 0x000000ffff187224 */ /* 0x000fe200078e001b */
[----:B------:R-:W-:Y:S04]  /*277b0*/  ST.E.64 desc[UR8][R16.64+0x2f058], R20 ;  /* 0x02f0581410007985 */ /* 0x000fe8000c101b08 */
[----:B------:R0:W-:Y:S04]  /*277c0*/  ST.E.64 desc[UR8][R16.64+0x2f060], R22 ;  /* 0x02f0601610007985 */ /* 0x0001e8000c101b08 */
[----:B------:R2:W-:Y:S04]  /*277d0*/  ST.E.64 desc[UR8][R16.64+0x2f068], R24 ;  /* 0x02f0681810007985 */ /* 0x0005e8000c101b08 */
[----:B---3--:R-:W3:Y:S01]  /*277e0*/  LDG.E.64 R18, desc[UR8][R8.64+0x2f0f8] ;  /* 0x02f0f80808127981 */ /* 0x008ee2000c1e1b00 */
[----:B------:R-:W-:-:S05]  /*277f0*/  IMAD.IADD R0, R25, 0x1, R20 ;  /* 0x0000000119007824 */ /* 0x000fca00078e0214 */
[----:B------:R-:W-:Y:S01]  /*27800*/  I2FP.F32.U32 R0, R0 ;  /* 0x0000000000007245 */ /* 0x000fe20000201000 */
[----:B------:R-:W-:-:S04]  /*27810*/  DMUL R6, R58, R6 ;  /* 0x000000063a067228 */ /* 0x000fc80000000000 */
[----:B------:R-:W-:-:S04]  /*27820*/  FFMA R0, R0, R29, 1.1641532182693481445e-10 ;  /* 0x2f00000000007423 */ /* 0x000fc8000000001d */
[----:B------:R-:W4:Y:S01]  /*27830*/  F2F.F64.F32 R14, R0 ;  /* 0x00000000000e7310 */ /* 0x000f220000201800 */
[----:B------:R-:W-:-:S08]  /*27840*/  DFMA R6, R56, R12, R6 ;  /* 0x0000000c3806722b */ /* 0x000fd00000000006 */
[----:B----4-:R-:W-:Y:S01]  /*27850*/  DFMA R6, R48, R14, R6 ;  /* 0x0000000e3006722b */ /* 0x010fe20000000006 */
[----:B---3--:R-:W-:-:S06]  /*27860*/  IMAD.WIDE R18, R106, 0x30, R18 ;  /* 0x000000306a127825 */ /* 0x008fcc00078e0212 */
[----:B------:R3:W-:Y:S04]  /*27870*/  ST.E.64 desc[UR8][R18.64+0x170], R6 ;  /* 0x0001700612007985 */ /* 0x0007e8000c101b08 */
[----:B------:R-:W4:Y:S04]  /*27880*/  LDG.E.64 R12, desc[UR8][R8.64+0x2f0f8] ;  /* 0x02f0f808080c7981 */ /* 0x000f28000c1e1b00 */
[----:B----4-:R-:W2:Y:S04]  /*27890*/  LD.E.64 R14, desc[UR8][R12.64+0x2f058] ;  /* 0x02f058080c0e7980 */ /* 0x010ea8000c101b00 */
[----:B0-----:R-:W4:Y:S04]  /*278a0*/  LD.E.64 R22, desc[UR8][R12.64+0x2f068] ;  /* 0x02f068080c167980 */ /* 0x001f28000c101b00 */
[----:B------:R-:W5:Y:S01]  /*278b0*/  LD.E.64 R20, desc[UR8][R12.64+0x2f060] ;  /* 0x02f060080c147980 */ /* 0x000f62000c101b00 */
[----:B--2---:R-:W-:-:S04]  /*278c0*/  SHF.R.U32.HI R16, RZ, 0x2, R15 ;  /* 0x00000002ff107819 */ /* 0x004fc8000001160f */
[----:B------:R-:W-:Y:S01]  /*278d0*/  LOP3.LUT R16, R16, R15, RZ, 0x3c, !PT ;  /* 0x0000000f10107212 */ /* 0x000fe200078e3cff */
[----:B----4-:R-:W-:-:S03]  /*278e0*/  IMAD.SHL.U32 R15, R23, 0x10, RZ ;  /* 0x00000010170f7824 */ /* 0x010fc600078e00ff */
[----:B------:R-:W-:-:S04]  /*278f0*/  SHF.L.U32 R0, R16, 0x1, RZ ;  /* 0x0000000110007819 */ /* 0x000fc800000006ff */
[----:B------:R-:W-:Y:S01]  /*27900*/  LOP3.LUT R0, R16, R0, R15, 0x96, !PT ;  /* 0x0000000010007212 */ /* 0x000fe200078e960f */
[----:B------:R-:W-:Y:S01]  /*27910*/  VIADD R24, R14, 0x587c5 ;  /* 0x000587c50e187836 */ /* 0x000fe20000000000 */
[-C--:B---3--:R-:W-:Y:S01]  /*27920*/  MOV R18, R23.reuse ;  /* 0x0000001700127202 */ /* 0x088fe20000000f00 */
[----:B------:R-:W-:Y:S01]  /*27930*/  IMAD.MOV.U32 R17, RZ, RZ, R22 ;  /* 0x000000ffff117224 */ /* 0x000fe200078e0016 */
[----:B------:R-:W-:Y:S01]  /*27940*/  LOP3.LUT R19, R0, R23, RZ, 0x3c, !PT ;  /* 0x0000001700137212 */ /* 0x000fe200078e3cff */
[----:B-----5:R-:W-:Y:S02]  /*27950*/  IMAD.MOV.U32 R16, RZ, RZ, R21 ;  /* 0x000000ffff107224 */ /* 0x020fe400078e0015 */
[----:B------:R-:W-:Y:S02]  /*27960*/  IMAD.MOV.U32 R25, RZ, RZ, R20 ;  /* 0x000000ffff197224 */ /* 0x000fe400078e0014 */
        /* <DEDUP_REMOVED lines=9> */
[----:B0-----:R-:W-:Y:S01]  /*27a00*/  DFMA R6, R48, R6, R10 ;  /* 0x000000063006722b */ /* 0x001fe2000000000a */
[----:B---3--:R-:W-:-:S04]  /*27a10*/  IMAD.WIDE R14, R106, 0x30, R14 ;  /* 0x000000306a0e7825 */ /* 0x008fc800078e020e */
[----:B------:R-:W-:-:S04]  /*27a20*/  VIADD R106, R106, 0x1 ;  /* 0x000000016a6a7836 */ /* 0x000fc80000000000 */
[----:B------:R-:W0:Y:S01]  /*27a30*/  I2F.F64 R10, R106 ;  /* 0x0000006a000a7312 */ /* 0x000e220000201c00 */
[----:B------:R2:W-:Y:S01]  /*27a40*/  ST.E.64 desc[UR8][R14.64+0x178], R6 ;  /* 0x000178060e007985 */ /* 0x0005e2000c101b08 */
[----:B0-----:R-:W-:-:S14]  /*27a50*/  DSETP.GEU.AND P0, PT, R10, R50, PT ;  /* 0x000000320a00722a */ /* 0x001fdc0003f0e000 */
[----:B--2---:R-:W-:Y:S05]  /*27a60*/  @!P0 BRA `(.L_x_516) ;  /* 0xfffffff000708947 */ /* 0x004fea000383ffff */
.L_x_487:
[----:B------:R-:W-:Y:S05]  /*27a70*/  BSYNC.RECONVERGENT B2 ;  /* 0x0000000000027941 */ /* 0x000fea0003800200 */
.L_x_486:
[----:B------:R-:W2:Y:S01]  /*27a80*/  LDG.E.U8 R0, desc[UR8][R8.64+0x2f031] ;  /* 0x02f0310808007981 */ /* 0x000ea2000c1e1100 */
[----:B------:R-:W-:Y:S01]  /*27a90*/  BSSY.RECONVERGENT B1, `(.L_x_517) ;  /* 0x0001e46000017945 */ /* 0x000fe20003800200 */
[----:B--2---:R-:W-:-:S13]  /*27aa0*/  ISETP.NE.AND P0, PT, R0, RZ, PT ;  /* 0x000000ff0000720c */ /* 0x004fda0003f05270 */
[----:B------:R-:W-:Y:S05]  /*27ab0*/  @P0 BRA `(.L_x_518) ;  /* 0x000001e4000c0947 */ /* 0x000fea0003800000 */
[----:B------:R-:W2:Y:S04]  /*27ac0*/  LDG.E.64 R92, desc[UR8][R8.64+0x2f0f8] ;  /* 0x02f0f808085c7981 */ /* 0x000ea8000c1e1b00 */
[----:B------:R-:W0:Y:S04]  /*27ad0*/  LDG.E.64 R46, desc[UR8][R8.64+0x2f000] ;  /* 0x02f00008082e7981 */ /* 0x000e28000c1e1b00 */
[----:B------:R3:W5:Y:S04]  /*27ae0*/  LDG.E.64 R44, desc[UR8][R8.64+0x2f008] ;  /* 0x02f00808082c7981 */ /* 0x000768000c1e1b00 */
[----:B------:R3:W5:Y:S04]  /*27af0*/  LDG.E.64 R24, desc[UR8][R8.64+0x2f010] ;  /* 0x02f0100808187981 */ /* 0x000768000c1e1b00 */
[----:B------:R3:W5:Y:S04]  /*27b00*/  LDG.E.64 R20, desc[UR8][R8.64+0x2f018] ;  /* 0x02f0180808147981 */ /* 0x000768000c1e1b00 */
[----:B------:R3:W5:Y:S04]  /*27b10*/  LDG.E.64 R16, desc[UR8][R8.64+0x2f020] ;  /* 0x02f0200808107981 */ /* 0x000768000c1e1b00 */
[----:B------:R3:W5:Y:S04]  /*27b20*/  LDG.E.64 R18, desc[UR8][R8.64+0x2f028] ;  /* 0x02f0280808127981 */ /* 0x000768000c1e1b00 */
[----:B------:R3:W5:Y:S04]  /*27b30*/  LDG.E.64 R126, desc[UR8][R8.64+0xa8] ;  /* 0x0000a808087e7981 */ /* 0x000768000c1e1b00 */
[----:B--2---:R3:W5:Y:S04]  /*27b40*/  LD.E.64 R14, desc[UR8][R92.64+0x88] ;  /* 0x000088085c0e7980 */ /* 0x004768000c101b00 */
[----:B-1----:R3:W5:Y:S01]  /*27b50*/  LD.E.64 R8, desc[UR8][R92.64+0xf0] ;  /* 0x0000f0085c087980 */ /* 0x002762000c101b00 */
[----:B0-----:R-:W-:Y:S01]  /*27b60*/  DADD R6, -RZ, |R46| ;  /* 0x00000000ff067229 */ /* 0x001fe2000000052e */
[----:B------:R-:W-:Y:S01]  /*27b70*/  BSSY.RECONVERGENT B0, `(.L_x_519) ;  /* 0x0000004000007945 */ /* 0x000fe20003800200 */
[----:B------:R-:W-:Y:S01]  /*27b80*/  IMAD.MOV.U32 R5, RZ, RZ, 0x40000000 ;  /* 0x40000000ff057424 */ /* 0x000fe200078e00ff */
[----:B------:R-:W-:-:S08]  /*27b90*/  MOV R0, 0x27bb0 ;  /* 0x00027bb000007802 */ /* 0x000fd00000000f00 */
[----:B---3-5:R-:W-:Y:S05]  /*27ba0*/  CALL.REL.NOINC `($_Z9addKernelP9basic_run$__internal_accurate_pow) ;  /* 0x0000099800e47944 */ /* 0x028fea0003c00000 */
[----:B------:R-:W-:Y:S05]  /*27bb0*/  BSYNC.RECONVERGENT B0 ;  /* 0x0000000000007941 */ /* 0x000fea0003800200 */
.L_x_519:
[C---:B------:R-:W-:Y:S01]  /*27bc0*/  DADD R58, R46.reuse, 2 ;  /* 0x400000002e3a7429 */ /* 0x040fe20000000000 */
[----:B------:R-:W-:Y:S01]  /*27bd0*/  BSSY.RECONVERGENT B0, `(.L_x_520) ;  /* 0x0000015000007945 */ /* 0x000fe20003800200 */
[----:B------:R-:W-:Y:S02]  /*27be0*/  DSETP.NEU.AND P0, PT, R46, RZ, PT ;  /* 0x000000ff2e00722a */ /* 0x000fe40003f0d000 */
[----:B------:R-:W-:-:S04]  /*27bf0*/  DADD R10, -RZ, |R44| ;  /* 0x00000000ff0a7229 */ /* 0x000fc8000000052c */
[----:B------:R-:W-:Y:S02]  /*27c00*/  FSEL R13, R4, RZ, P0 ;  /* 0x000000ff040d7208 */ /* 0x000fe40000000000 */
[----:B------:R-:W-:Y:S02]  /*27c10*/  LOP3.LUT R58, R59, 0x7ff00000, RZ, 0xc0, !PT ;  /* 0x7ff000003b3a7812 */ /* 0x000fe400078ec0ff */
[----:B------:R-:W-:Y:S02]  /*27c20*/  FSEL R12, R5, RZ, P0 ;  /* 0x000000ff050c7208 */ /* 0x000fe40000000000 */
[----:B------:R-:W-:Y:S01]  /*27c30*/  ISETP.NE.AND P1, PT, R58, 0x7ff00000, PT ;  /* 0x7ff000003a00780c */ /* 0x000fe20003f25270 */
[----:B------:R-:W-:Y:S01]  /*27c40*/  IMAD.MOV.U32 R6, RZ, RZ, R10 ;  /* 0x000000ffff067224 */ /* 0x000fe200078e000a */
[----:B------:R-:W-:Y:S01]  /*27c50*/  MOV R4, R13 ;  /* 0x0000000d00047202 */ /* 0x000fe20000000f00 */
[----:B------:R-:W-:-:S04]  /*27c60*/  IMAD.MOV.U32 R5, RZ, RZ, R12 ;  /* 0x000000ffff057224 */ /* 0x000fc800078e000c */
[----:B------:R-:W-:Y:S02]  /*27c70*/  IMAD.MOV.U32 R2, RZ, RZ, R4 ;  /* 0x000000ffff027224 */ /* 0x000fe400078e0004 */
[----:B------:R-:W-:-:S04]  /*27c80*/  IMAD.MOV.U32 R3, RZ, RZ, R5 ;  /* 0x000000ffff037224 */ /* 0x000fc800078e0005 */
[----:B------:R-:W-:Y:S05]  /*27c90*/  @P1 BRA `(.L_x_521) ;  /* 0x0000000000201947 */ /* 0x000fea0003800000 */
[----:B------:R-:W-:-:S14]  /*27ca0*/  DSETP.NAN.AND P0, PT, R46, R46, PT ;  /* 0x0000002e2e00722a */ /* 0x000fdc0003f08000 */
[----:B------:R-:W-:Y:S01]  /*27cb0*/  @P0 DADD R2, R46, 2 ;  /* 0x400000002e020429 */ /* 0x000fe20000000000 */
[----:B------:R-:W-:Y:S10]  /*27cc0*/  @P0 BRA `(.L_x_521) ;  /* 0x0000000000140947 */ /* 0x000ff40003800000 */
[----:B------:R-:W-:Y:S01]  /*27cd0*/  DSETP.NEU.AND P0, PT, |R46|, +INF , PT ;  /* 0x7ff000002e00742a */ /* 0x000fe20003f0d200 */
[----:B------:R-:W-:Y:S01]  /*27ce0*/  IMAD.MOV.U32 R2, RZ, RZ, R4 ;  /* 0x000000ffff027224 */ /* 0x000fe200078e0004 */
[----:B------:R-:W-:-:S12]  /*27cf0*/  MOV R3, R5 ;  /* 0x0000000500037202 */ /* 0x000fd80000000f00 */
[----:B------:R-:W-:Y:S02]  /*27d00*/  @!P0 IMAD.MOV.U32 R2, RZ, RZ, 0x0 ;  /* 0x00000000ff028424 */ /* 0x000fe400078e00ff */
[----:B------:R-:W-:-:S07]  /*27d10*/  @!P0 IMAD.MOV.U32 R3, RZ, RZ, 0x7ff00000 ;  /* 0x7ff00000ff038424 */ /* 0x000fce00078e00ff */
.L_x_521:
[----:B------:R-:W-:Y:S05]  /*27d20*/  BSYNC.RECONVERGENT B0 ;  /* 0x0000000000007941 */ /* 0x000fea0003800200 */
.L_x_520:
[----:B------:R-:W-:Y:S01]  /*27d30*/  BSSY.RECONVERGENT B0, `(.L_x_522) ;  /* 0x0000005000007945 */ /* 0x000fe20003800200 */
[----:B------:R-:W-:Y:S01]  /*27d40*/  IMAD.MOV.U32 R7, RZ, RZ, R11 ;  /* 0x000000ffff077224 */ /* 0x000fe200078e000b */
[----:B------:R-:W-:Y:S01]  /*27d50*/  MOV R0, 0x27d80 ;  /* 0x00027d8000007802 */ /* 0x000fe20000000f00 */
[----:B------:R-:W-:-:S07]  /*27d60*/  IMAD.MOV.U32 R5, RZ, RZ, 0x40000000 ;  /* 0x40000000ff057424 */ /* 0x000fce00078e00ff */
[----:B------:R-:W-:Y:S05]  /*27d70*/  CALL.REL.NOINC `($_Z9addKernelP9basic_run$__internal_accurate_pow) ;  /* 0x0000099800707944 */ /* 0x000fea0003c00000 */
[----:B------:R-:W-:Y:S05]  /*27d80*/  BSYNC.RECONVERGENT B0 ;  /* 0x0000000000007941 */ /* 0x000fea0003800200 */
.L_x_522:
[C---:B------:R-:W-:Y:S01]  /*27d90*/  DADD R6, R44.reuse, 2 ;  /* 0x400000002c067429 */ /* 0x040fe20000000000 */
[----:B------:R-:W-:Y:S01]  /*27da0*/  BSSY.RECONVERGENT B0, `(.L_x_523) ;  /* 0x0000017000007945 */ /* 0x000fe20003800200 */
[----:B------:R-:W-:Y:S02]  /*27db0*/  DSETP.NEU.AND P0, PT, R44, RZ, PT ;  /* 0x000000ff2c00722a */ /* 0x000fe40003f0d000 */
[----:B------:R-:W-:Y:S02]  /*27dc0*/  DSETP.NEU.AND P3, PT, R46, 1, PT ;  /* 0x3ff000002e00742a */ /* 0x000fe40003f6d000 */
[----:B------:R-:W-:Y:S02]  /*27dd0*/  DSETP.NEU.AND P2, PT, R44, 1, PT ;  /* 0x3ff000002c00742a */ /* 0x000fe40003f4d000 */
[----:B------:R-:W-:Y:S02]  /*27de0*/  FSEL R53, R4, RZ, P0 ;  /* 0x000000ff04357208 */ /* 0x000fe40000000000 */
[----:B------:R-:W-:-:S02]  /*27df0*/  LOP3.LUT R57, R7, 0x7ff00000, RZ, 0xc0, !PT ;  /* 0x7ff0000007397812 */ /* 0x000fc400078ec0ff */
[----:B------:R-:W-:Y:S02]  /*27e00*/  FSEL R52, R5, RZ, P0 ;  /* 0x000000ff05347208 */ /* 0x000fe40000000000 */
[----:B------:R-:W-:Y:S02]  /*27e10*/  ISETP.NE.AND P1, PT, R57, 0x7ff00000, PT ;  /* 0x7ff000003900780c */ /* 0x000fe40003f25270 */
[----:B------:R-:W-:Y:S01]  /*27e20*/  MOV R4, R53 ;  /* 0x0000003500047202 */ /* 0x000fe20000000f00 */
[----:B------:R-:W-:Y:S01]  /*27e30*/  IMAD.MOV.U32 R5, RZ, RZ, R52 ;  /* 0x000000ffff057224 */ /* 0x000fe200078e0034 */
[----:B------:R-:W-:Y:S02]  /*27e40*/  FSEL R10, R2, RZ, P3 ;  /* 0x000000ff020a7208 */ /* 0x000fe40001800000 */
[----:B------:R-:W-:Y:S01]  /*27e50*/  FSEL R11, R3, 1.875, P3 ;  /* 0x3ff00000030b7808 */ /* 0x000fe20001800000 */
        /* <DEDUP_REMOVED lines=11> */
.L_x_524:
[----:B------:R-:W-:Y:S05]  /*27f10*/  BSYNC.RECONVERGENT B0 ;  /* 0x0000000000007941 */ /* 0x000fea0003800200 */
.L_x_523:
[----:B------:R-:W-:Y:S01]  /*27f20*/  FSEL R2, R2, RZ, P2 ;  /* 0x000000ff02027208 */ /* 0x000fe20001000000 */
[----:B------:R-:W-:Y:S01]  /*27f30*/  DADD R6, -RZ, |R24| ;  /* 0x00000000ff067229 */ /* 0x000fe20000000518 */
[----:B------:R-:W-:Y:S01]  /*27f40*/  FSEL R3, R3, 1.875, P2 ;  /* 0x3ff0000003037808 */ /* 0x000fe20001000000 */
[----:B------:R-:W-:Y:S01]  /*27f50*/  BSSY.RECONVERGENT B0, `(.L_x_525) ;  /* 0x0000005000007945 */ /* 0x000fe20003800200 */
[----:B------:R-:W-:Y:S01]  /*27f60*/  IMAD.MOV.U32 R5, RZ, RZ, 0x40000000 ;  /* 0x40000000ff057424 */ /* 0x000fe200078e00ff */
[----:B------:R-:W-:-:S03]  /*27f70*/  MOV R0, 0x27fa0 ;  /* 0x00027fa000007802 */ /* 0x000fc60000000f00 */
[----:B------:R-:W-:-:S11]  /*27f80*/  DADD R10, R10, R2 ;  /* 0x000000000a0a7229 */ /* 0x000fd60000000002 */
[----:B------:R-:W-:Y:S05]  /*27f90*/  CALL.REL.NOINC `($_Z9addKernelP9basic_run$__internal_accurate_pow) ;  /* 0x0000099400e87944 */ /* 0x000fea0003c00000 */
[----:B------:R-:W-:Y:S05]  /*27fa0*/  BSYNC.RECONVERGENT B0 ;  /* 0x0000000000007941 */ /* 0x000fea0003800200 */
.L_x_525:
[C---:B------:R-:W-:Y:S01]  /*27fb0*/  DADD R2, R24.reuse, 2 ;  /* 0x4000000018027429 */ /* 0x040fe20000000000 */
[----:B------:R-:W-:Y:S01]  /*27fc0*/  BSSY.RECONVERGENT B0, `(.L_x_526) ;  /* 0x0000015000007945 */ /* 0x000fe20003800200 */
[C---:B------:R-:W-:Y:S02]  /*27fd0*/  DSETP.NEU.AND P0, PT, R24.reuse, RZ, PT ;  /* 0x000000ff1800722a */ /* 0x040fe40003f0d000 */
[----:B------:R-:W-:Y:S02]  /*27fe0*/  DSETP.NEU.AND P2, PT, R24, 1, PT ;  /* 0x3ff000001800742a */ /* 0x000fe40003f4d000 */
[----:B------:R-:W-:Y:S02]  /*27ff0*/  DADD R6, -RZ, |R20| ;  /* 0x00000000ff067229 */ /* 0x000fe40000000514 */
[----:B------:R-:W-:Y:S02]  /*28000*/  FSEL R55, R4, RZ, P0 ;  /* 0x000000ff04377208 */ /* 0x000fe40000000000 */
[----:B------:R-:W-:-:S02]  /*28010*/  LOP3.LUT R56, R3, 0x7ff00000, RZ, 0xc0, !PT ;  /* 0x7ff0000003387812 */ /* 0x000fc400078ec0ff */
[----:B------:R-:W-:Y:S01]  /*28020*/  FSEL R54, R5, RZ, P0 ;  /* 0x000000ff05367208 */ /* 0x000fe20000000000 */
[----:B------:R-:W-:Y:S01]  /*28030*/  IMAD.MOV.U32 R4, RZ, RZ, R55 ;  /* 0x000000ffff047224 */ /* 0x000fe200078e0037 */
[----:B------:R-:W-:Y:S02]  /*28040*/  ISETP.NE.AND P1, PT, R56, 0x7ff00000, PT ;  /* 0x7ff000003800780c */ /* 0x000fe40003f25270 */
[----:B------:R-:W-:Y:S01]  /*28050*/  MOV R5, R54 ;  /* 0x0000003600057202 */ /* 0x000fe20000000f00 */
[----:B------:R-:W-:-:S04]  /*28060*/  IMAD.MOV.U32 R2, RZ, RZ, R4 ;  /* 0x000000ffff027224 */ /* 0x000fc800078e0004 */
[----:B------:R-:W-:-:S06]  /*28070*/  IMAD.MOV.U32 R3, RZ, RZ, R5 ;  /* 0x000000ffff037224 */ /* 0x000fcc00078e0005 */
[----:B------:R-:W-:Y:S05]  /*28080*/  @P1 BRA `(.L_x_527) ;  /* 0x0000000000201947 */ /* 0x000fea0003800000 */
[----:B------:R-:W-:-:S14]  /*28090*/  DSETP.NAN.AND P0, PT, R24, R24, PT ;  /* 0x000000181800722a */ /* 0x000fdc0003f08000 */
[----:B------:R-:W-:Y:S01]  /*280a0*/  @P0 DADD R2, R24, 2 ;  /* 0x4000000018020429 */ /* 0x000fe20000000000 */
[----:B------:R-:W-:Y:S10]  /*280b0*/  @P0 BRA `(.L_x_527) ;  /* 0x0000000000140947 */ /* 0x000ff40003800000 */
[----:B------:R-:W-:Y:S01]  /*280c0*/  DSETP.NEU.AND P0, PT, |R24|, +INF , PT ;  /* 0x7ff000001800742a */ /* 0x000fe20003f0d200 */
[----:B------:R-:W-:Y:S02]  /*280d0*/  IMAD.MOV.U32 R2, RZ, RZ, R4 ;  /* 0x000000ffff027224 */ /* 0x000fe400078e0004 */
[----:B------:R-:W-:-:S11]  /*280e0*/  IMAD.MOV.U32 R3, RZ, RZ, R5 ;  /* 0x000000ffff037224 */ /* 0x000fd600078e0005 */
[----:B------:R-:W-:Y:S01]  /*280f0*/  @!P0 MOV R2, 0x0 ;  /* 0x0000000000028802 */ /* 0x000fe20000000f00 */
[----:B------:R-:W-:-:S07]  /*28100*/  @!P0 IMAD.MOV.U32 R3, RZ, RZ, 0x7ff00000 ;  /* 0x7ff00000ff038424 */ /* 0x000fce00078e00ff */
.L_x_527:
[----:B------:R-:W-:Y:S05]  /*28110*/  BSYNC.RECONVERGENT B0 ;  /* 0x0000000000007941 */ /* 0x000fea0003800200 */
.L_x_526:
[----:B------:R-:W-:Y:S01]  /*28120*/  FSEL R2, R2, RZ, P2 ;  /* 0x000000ff02027208 */ /* 0x000fe20001000000 */
[----:B------:R-:W-:Y:S01]  /*28130*/  BSSY.RECONVERGENT B0, `(.L_x_528) ;  /* 0x0000006000007945 */ /* 0x000fe20003800200 */
[----:B------:R-:W-:Y:S01]  /*28140*/  FSEL R3, R3, 1.875, P2 ;  /* 0x3ff0000003037808 */ /* 0x000fe20001000000 */
[----:B------:R-:W-:Y:S01]  /*28150*/  IMAD.MOV.U32 R5, RZ, RZ, 0x40000000 ;  /* 0x40000000ff057424 */ /* 0x000fe200078e00ff */
[----:B------:R-:W-:-:S04]  /*28160*/  MOV R0, 0x28190 ;  /* 0x0002819000007802 */ /* 0x000fc80000000f00 */
[----:B------:R-:W-:-:S11]  /*28170*/  DADD R10, R10, R2 ;  /* 0x000000000a0a7229 */ /* 0x000fd60000000002 */
[----:B------:R-:W-:Y:S05]  /*28180*/  CALL.REL.NOINC `($_Z9addKernelP9basic_run$__internal_accurate_pow) ;  /* 0x00000994006c7944 */ /* 0x000fea0003c00000 */
[----:B------:R-:W-:Y:S05]  /*28190*/  BSYNC.RECONVERGENT B0 ;  /* 0x0000000000007941 */ /* 0x000fea0003800200 */
.L_x_528:
[C---:B------:R-:W-:Y:S01]  /*281a0*/  DADD R2, R20.reuse, 2 ;  /* 0x4000000014027429 */ /* 0x040fe20000000000 */
[----:B------:R-:W-:Y:S01]  /*281b0*/  BSSY.RECONVERGENT B0, `(.L_x_529) ;  /* 0x000000f000007945 */ /* 0x000fe20003800200 */
[----:B------:R-:W-:Y:S01]  /*281c0*/  DSETP.NEU.AND P0, PT, R20, RZ, PT ;  /* 0x000000ff1400722a */ /* 0x000fe20003f0d000 */
[----:B------:R-:W-:Y:S01]  /*281d0*/  IMAD.MOV.U32 R65, RZ, RZ, R4 ;  /* 0x000000ffff417224 */ /* 0x000fe200078e0004 */
[----:B------:R-:W-:-:S06]  /*281e0*/  DADD R6, -RZ, |R16| ;  /* 0x00000000ff067229 */ /* 0x000fcc0000000510 */
[----:B------:R-:W-:Y:S02]  /*281f0*/  LOP3.LUT R2, R3, 0x7ff00000, RZ, 0xc0, !PT ;  /* 0x7ff0000003027812 */ /* 0x000fe400078ec0ff */
[----:B------:R-:W-:Y:S02]  /*28200*/  FSEL R3, R5, RZ, P0 ;  /* 0x000000ff05037208 */ /* 0x000fe40000000000 */
[----:B------:R-:W-:Y:S02]  /*28210*/  ISETP.NE.AND P1, PT, R2, 0x7ff00000, PT ;  /* 0x7ff000000200780c */ /* 0x000fe40003f25270 */
[----:B------:R-:W-:-:S11]  /*28220*/  FSEL R2, R4, RZ, P0 ;  /* 0x000000ff04027208 */ /* 0x000fd60000000000 */
[----:B------:R-:W-:Y:S05]  /*28230*/  @P1 BRA `(.L_x_530) ;  /* 0x0000000000181947 */ /* 0x000fea0003800000 */
[----:B------:R-:W-:-:S14]  /*28240*/  DSETP.NAN.AND P0, PT, R20, R20, PT ;  /* 0x000000141400722a */ /* 0x000fdc0003f08000 */
[----:B------:R-:W-:Y:S01]  /*28250*/  @P0 DADD R2, R20, 2 ;  /* 0x4000000014020429 */ /* 0x000fe20000000000 */
[----:B------:R-:W-:Y:S10]  /*28260*/  @P0 BRA `(.L_x_530) ;  /* 0x00000000000c0947 */ /* 0x000ff40003800000 */
[----:B------:R-:W-:-:S14]  /*28270*/  DSETP.NEU.AND P0, PT, |R20|, +INF , PT ;  /* 0x7ff000001400742a */ /* 0x000fdc0003f0d200 */
[----:B------:R-:W-:Y:S01]  /*28280*/  @!P0 IMAD.MOV.U32 R2, RZ, RZ, 0x0 ;  /* 0x00000000ff028424 */ /* 0x000fe200078e00ff */
[----:B------:R-:W-:-:S07]  /*28290*/  @!P0 MOV R3, 0x7ff00000 ;  /* 0x7ff0000000038802 */ /* 0x000fce0000000f00 */
.L_x_530:
[----:B------:R-:W-:Y:S05]  /*282a0*/  BSYNC.RECONVERGENT B0 ;  /* 0x0000000000007941 */ /* 0x000fea0003800200 */
.L_x_529:
[----:B------:R-:W-:Y:S01]  /*282b0*/  BSSY.RECONVERGENT B0, `(.L_x_531) ;  /* 0x0000005000007945 */ /* 0x000fe20003800200 */
[----:B------:R-:W-:Y:S01]  /*282c0*/  IMAD.MOV.U32 R64, RZ, RZ, R5 ;  /* 0x000000ffff407224 */ /* 0x000fe200078e0005 */
[----:B------:R-:W-:Y:S01]  /*282d0*/  MOV R0, 0x28300 ;  /* 0x0002830000007802 */ /* 0x000fe20000000f00 */
[----:B------:R-:W-:-:S07]  /*282e0*/  IMAD.MOV.U32 R5, RZ, RZ, 0x40000000 ;  /* 0x40000000ff057424 */ /* 0x000fce00078e00ff */
[----:B------:R-:W-:Y:S05]  /*282f0*/  CALL.REL.NOINC `($_Z9addKernelP9basic_run$__internal_accurate_pow) ;  /* 0x0000099400107944 */ /* 0x000fea0003c00000 */
[----:B------:R-:W-:Y:S05]  /*28300*/  BSYNC.RECONVERGENT B0 ;  /* 0x0000000000007941 */ /* 0x000fea0003800200 */
.L_x_531:
        /* <DEDUP_REMOVED lines=8> */
[----:B------:R-:W-:Y:S01]  /*28390*/  ISETP.NE.AND P1, PT, R6, 0x7ff00000, PT ;  /* 0x7ff000000600780c */ /* 0x000fe20003f25270 */
[----:B------:R-:W-:Y:S01]  /*283a0*/  DADD R6, -RZ, |R18| ;  /* 0x00000000ff067229 */ /* 0x000fe20000000512 */
[----:B------:R-:W-:Y:S02]  /*283b0*/  FSEL R22, R2, RZ, P3 ;  /* 0x000000ff02167208 */ /* 0x000fe40001800000 */
[----:B------:R-:W-:-:S09]  /*283c0*/  FSEL R23, R3, 1.875, P3 ;  /* 0x3ff0000003177808 */ /* 0x000fd20001800000 */
[----:B------:R-:W-:Y:S05]  /*283d0*/  @P1 BRA `(.L_x_533) ;  /* 0x0000000000181947 */ /* 0x000fea0003800000 */
[----:B------:R-:W-:-:S14]  /*283e0*/  DSETP.NAN.AND P0, PT, R16, R16, PT ;  /* 0x000000101000722a */ /* 0x000fdc0003f08000 */
[----:B------:R-:W-:Y:S01]  /*283f0*/  @P0 DADD R26, R16, 2 ;  /* 0x40000000101a0429 */ /* 0x000fe20000000000 */
[----:B------:R-:W-:Y:S10]  /*28400*/  @P0 BRA `(.L_x_533) ;  /* 0x00000000000c0947 */ /* 0x000ff40003800000 */
[----:B------:R-:W-:-:S14]  /*28410*/  DSETP.NEU.AND P0, PT, |R16|, +INF , PT ;  /* 0x7ff000001000742a */ /* 0x000fdc0003f0d200 */
[----:B------:R-:W-:Y:S02]  /*28420*/  @!P0 IMAD.MOV.U32 R26, RZ, RZ, 0x0 ;  /* 0x00000000ff1a8424 */ /* 0x000fe400078e00ff */
[----:B------:R-:W-:-:S07]  /*28430*/  @!P0 IMAD.MOV.U32 R27, RZ, RZ, 0x7ff00000 ;  /* 0x7ff00000ff1b8424 */ /* 0x000fce00078e00ff */
.L_x_533:
[----:B------:R-:W-:Y:S05]  /*28440*/  BSYNC.RECONVERGENT B0 ;  /* 0x0000000000007941 */ /* 0x000fea0003800200 */
.L_x_532:
[----:B------:R-:W-:Y:S01]  /*28450*/  FSEL R2, R26, RZ, P2 ;  /* 0x000000ff1a027208 */ /* 0x000fe20001000000 */
[----:B------:R-:W-:Y:S01]  /*28460*/  BSSY.RECONVERGENT B0, `(.L_x_534) ;  /* 0x0000008000007945 */ /* 0x000fe20003800200 */
[----:B------:R-:W-:Y:S01]  /*28470*/  FSEL R3, R27, 1.875, P2 ;  /* 0x3ff000001b037808 */ /* 0x000fe20001000000 */
[----:B------:R-:W-:Y:S01]  /*28480*/  IMAD.MOV.U32 R62, RZ, RZ, R5 ;  /* 0x000000ffff3e7224 */ /* 0x000fe200078e0005 */
[----:B------:R-:W-:Y:S01]  /*28490*/  MOV R63, R4 ;  /* 0x00000004003f7202 */ /* 0x000fe20000000f00 */
[----:B------:R-:W-:Y:S01]  /*284a0*/  IMAD.MOV.U32 R5, RZ, RZ, 0x40000000 ;  /* 0x40000000ff057424 */ /* 0x000fe200078e00ff */
[----:B------:R-:W-:Y:S02]  /*284b0*/  MOV R0, 0x284e0 ;  /* 0x000284e000007802 */ /* 0x000fe40000000f00 */
[----:B------:R-:W-:-:S11]  /*284c0*/  DADD R22, R22, R2 ;  /* 0x0000000016167229 */ /* 0x000fd60000000002 */
[----:B------:R-:W-:Y:S05]  /*284d0*/  CALL.REL.NOINC `($_Z9addKernelP9basic_run$__internal_accurate_pow) ;  /* 0x0000099000987944 */ /* 0x000fea0003c00000 */
[----:B------:R-:W-:Y:S05]  /*284e0*/  BSYNC.RECONVERGENT B0 ;  /* 0x0000000000007941 */ /* 0x000fea0003800200 */
.L_x_534:
[----:B------:R-:W-:Y:S01]  /*284f0*/  DADD R2, R18, 2 ;  /* 0x4000000012027429 */ /* 0x000fe20000000000 */
[----:B------:R-:W-:Y:S01]  /*28500*/  BSSY.RECONVERGENT B0, `(.L_x_535) ;  /* 0x0000011000007945 */ /* 0x000fe20003800200 */
[----:B------:R-:W-:Y:S02]  /*28510*/  DMUL R6, R24, R16 ;  /* 0x0000001018067228 */ /* 0x000fe40000000000 */
[C---:B------:R-:W-:Y:S02]  /*28520*/  DSETP.NEU.AND P0, PT, R18.reuse, RZ, PT ;  /* 0x000000ff1200722a */ /* 0x040fe40003f0d000 */
[----:B------:R-:W-:-:S04]  /*28530*/  DSETP.NEU.AND P2, PT, R18, 1, PT ;  /* 0x3ff000001200742a */ /* 0x000fc80003f4d000 */
[----:B------:R-:W-:Y:S01]  /*28540*/  LOP3.LUT R0, R3, 0x7ff00000, RZ, 0xc0, !PT ;  /* 0x7ff0000003007812 */ /* 0x000fe200078ec0ff */
[----:B------:R-:W-:Y:S01]  /*28550*/  DFMA R2, R44, R18, -R6 ;  /* 0x000000122c02722b */ /* 0x000fe20000000806 */
[----:B------:R-:W-:Y:S02]  /*28560*/  FSEL R26, R4, RZ, P0 ;  /* 0x000000ff041a7208 */ /* 0x000fe40000000000 */
[----:B------:R-:W-:Y:S02]  /*28570*/  ISETP.NE.AND P1, PT, R0, 0x7ff00000, PT ;  /* 0x7ff000000000780c */ /* 0x000fe40003f25270 */
[----:B------:R-:W-:-:S03]  /*28580*/  FSEL R27, R5, RZ, P0 ;  /* 0x000000ff051b7208 */ /* 0x000fc60000000000 */
[----:B------:R-:W-:-:S08]  /*28590*/  DADD R6, -RZ, |R2| ;  /* 0x00000000ff067229 */ /* 0x000fd00000000502 */
[----:B------:R-:W-:Y:S05]  /*285a0*/  @P1 BRA `(.L_x_536) ;  /* 0x0000000000181947 */ /* 0x000fea0003800000 */
[----:B------:R-:W-:-:S14]  /*285b0*/  DSETP.NAN.AND P0, PT, R18, R18, PT ;  /* 0x000000121200722a */ /* 0x000fdc0003f08000 */
[----:B------:R-:W-:Y:S01]  /*285c0*/  @P0 DADD R26, R18, 2 ;  /* 0x40000000121a0429 */ /* 0x000fe20000000000 */
[----:B------:R-:W-:Y:S10]  /*285d0*/  @P0 BRA `(.L_x_536) ;  /* 0x00000000000c0947 */ /* 0x000ff40003800000 */
[----:B------:R-:W-:-:S14]  /*285e0*/  DSETP.NEU.AND P0, PT, |R18|, +INF , PT ;  /* 0x7ff000001200742a */ /* 0x000fdc0003f0d200 */
[----:B------:R-:W-:Y:S02]  /*285f0*/  @!P0 IMAD.MOV.U32 R26, RZ, RZ, 0x0 ;  /* 0x00000000ff1a8424 */ /* 0x000fe400078e00ff */
[----:B------:R-:W-:-:S07]  /*28600*/  @!P0 IMAD.MOV.U32 R27, RZ, RZ, 0x7ff00000 ;  /* 0x7ff00000ff1b8424 */ /* 0x000fce00078e00ff */
.L_x_536:
[----:B------:R-:W-:Y:S05]  /*28610*/  BSYNC.RECONVERGENT B0 ;  /* 0x0000000000007941 */ /* 0x000fea0003800200 */
.L_x_535:
        /* <DEDUP_REMOVED lines=10> */
.L_x_537:
        /* <DEDUP_REMOVED lines=18> */
.L_x_539:
[----:B------:R-:W-:Y:S05]  /*287e0*/  BSYNC.RECONVERGENT B0 ;  /* 0x0000000000007941 */ /* 0x000fea0003800200 */
.L_x_538:
[----:B------:R-:W-:Y:S01]  /*287f0*/  BSSY.RECONVERGENT B0, `(.L_x_540) ;  /* 0x0000006000007945 */ /* 0x000fe20003800200 */
[----:B------:R-:W-:Y:S02]  /*28800*/  FSEL R51, R5, 1.875, P2 ;  /* 0x3ff0000005337808 */ /* 0x000fe40001000000 */
[----:B------:R-:W-:Y:S02]  /*28810*/  FSEL R50, R4, RZ, P2 ;  /* 0x000000ff04327208 */ /* 0x000fe40001000000 */
[----:B------:R-:W-:Y:S02]  /*28820*/  MOV R5, 0x40000000 ;  /* 0x4000000000057802 */ /* 0x000fe40000000f00 */
[----:B------:R-:W-:-:S07]  /*28830*/  MOV R0, 0x28850 ;  /* 0x0002885000007802 */ /* 0x000fce0000000f00 */
[----:B------:R-:W-:Y:S05]  /*28840*/  CALL.REL.NOINC `($_Z9addKernelP9basic_run$__internal_accurate_pow) ;  /* 0x0000098c00bc7944 */ /* 0x000fea0003c00000 */
[----:B------:R-:W-:Y:S05]  /*28850*/  BSYNC.RECONVERGENT B0 ;  /* 0x0000000000007941 */ /* 0x000fea0003800200 */
.L_x_540:
        /* <DEDUP_REMOVED lines=18> */
.L_x_542:
[----:B------:R-:W-:Y:S05]  /*28980*/  BSYNC.RECONVERGENT B0 ;  /* 0x0000000000007941 */ /* 0x000fea0003800200 */
.L_x_541:
[----:B------:R-:W-:Y:S01]  /*28990*/  FSEL R4, R4, RZ, P2 ;  /* 0x000000ff04047208 */ /* 0x000fe20001000000 */
[----:B------:R-:W-:Y:S01]  /*289a0*/  BSSY.RECONVERGENT B0, `(.L_x_543) ;  /* 0x0000006000007945 */ /* 0x000fe20003800200 */
[----:B------:R-:W-:Y:S02]  /*289b0*/  FSEL R5, R5, 1.875, P2 ;  /* 0x3ff0000005057808 */ /* 0x000fe40001000000 */
[----:B------:R-:W-:-:S04]  /*289c0*/  MOV R0, 0x28a00 ;  /* 0x00028a0000007802 */ /* 0x000fc80000000f00 */
[----:B------:R-:W-:Y:S01]  /*289d0*/  DADD R50, R50, R4 ;  /* 0x0000000032327229 */ /* 0x000fe20000000004 */
[----:B------:R-:W-:-:S10]  /*289e0*/  IMAD.MOV.U32 R5, RZ, RZ, 0x40000000 ;  /* 0x40000000ff057424 */ /* 0x000fd400078e00ff */
[----:B------:R-:W-:Y:S05]  /*289f0*/  CALL.REL.NOINC `($_Z9addKernelP9basic_run$__internal_accurate_pow) ;  /* 0x0000098c00507944 */ /* 0x000fea0003c00000 */
[----:B------:R-:W-:Y:S05]  /*28a00*/  BSYNC.RECONVERGENT B0 ;  /* 0x0000000000007941 */ /* 0x000fea0003800200 */
.L_x_543:
[----:B------:R-:W0:Y:S01]  /*28a10*/  MUFU.RSQ64H R31, R23 ;  /* 0x00000017001f7308 */ /* 0x000e220000001c00 */
[----:B------:R-:W-:Y:S01]  /*28a20*/  VIADD R30, R23, 0xfcb00000 ;  /* 0xfcb00000171e7836 */ /* 0x000fe20000000000 */
[----:B------:R-:W-:Y:S01]  /*28a30*/  MOV R26, 0x0 ;  /* 0x00000000001a7802 */ /* 0x000fe20000000f00 */
[----:B------:R-:W-:Y:S01]  /*28a40*/  IMAD.MOV.U32 R27, RZ, RZ, 0x3fd80000 ;  /* 0x3fd80000ff1b7424 */ /* 0x000fe200078e00ff */
[----:B------:R-:W-:Y:S01]  /*28a50*/  DSETP.NEU.AND P0, PT, R2, RZ, PT ;  /* 0x000000ff0200722a */ /* 0x000fe20003f0d000 */
[----:B------:R-:W-:Y:S01]  /*28a60*/  BSSY.RECONVERGENT B0, `(.L_x_544) ;  /* 0x0000018000007945 */ /* 0x000fe20003800200 */
[----:B------:R-:W-:-:S04]  /*28a70*/  ISETP.GE.U32.AND P2, PT, R30, 0x7ca00000, PT ;  /* 0x7ca000001e00780c */ /* 0x000fc80003f46070 */
[----:B------:R-:W-:Y:S02]  /*28a80*/  FSEL R36, R4, RZ, P0 ;  /* 0x000000ff04247208 */ /* 0x000fe40000000000 */
[----:B------:R-:W-:Y:S01]  /*28a90*/  FSEL R37, R5, RZ, P0 ;  /* 0x000000ff05257208 */ /* 0x000fe20000000000 */
[----:B0-----:R-:W-:-:S08]  /*28aa0*/  DMUL R6, R30, R30 ;  /* 0x0000001e1e067228 */ /* 0x001fd00000000000 */
[----:B------:R-:W-:-:S08]  /*28ab0*/  DFMA R6, R22, -R6, 1 ;  /* 0x3ff000001606742b */ /* 0x000fd00000000806 */
[----:B------:R-:W-:Y:S02]  /*28ac0*/  DFMA R26, R6, R26, 0.5 ;  /* 0x3fe00000061a742b */ /* 0x000fe4000000001a */
[----:B------:R-:W-:-:S08]  /*28ad0*/  DMUL R6, R30, R6 ;  /* 0x000000061e067228 */ /* 0x000fd00000000000 */
[----:B------:R-:W-:Y:S02]  /*28ae0*/  DFMA R28, R26, R6, R30 ;  /* 0x000000061a1c722b */ /* 0x000fe4000000001e */
[----:B------:R-:W-:-:S06]  /*28af0*/  DADD R6, R2, 2 ;  /* 0x4000000002067429 */ /* 0x000fcc0000000000 */
[----:B------:R-:W-:Y:S02]  /*28b00*/  DMUL R32, R22, R28 ;  /* 0x0000001c16207228 */ /* 0x000fe40000000000 */
[----:B------:R-:W-:Y:S02]  /*28b10*/  VIADD R27, R29, 0xfff00000 ;  /* 0xfff000001d1b7836 */ /* 0x000fe40000000000 */
[----:B------:R-:W-:Y:S01]  /*28b20*/  LOP3.LUT R0, R7, 0x7ff00000, RZ, 0xc0, !PT ;  /* 0x7ff0000007007812 */ /* 0x000fe200078ec0ff */
[----:B------:R-:W-:-:S03]  /*28b30*/  IMAD.MOV.U32 R26, RZ, RZ, R28 ;  /* 0x000000ffff1a7224 */ /* 0x000fc600078e001c */
[----:B------:R-:W-:Y:S01]  /*28b40*/  ISETP.NE.AND P1, PT, R0, 0x7ff00000, PT ;  /* 0x7ff000000000780c */ /* 0x000fe20003f25270 */
[----:B------:R-:W-:-:S08]  /*28b50*/  DFMA R6, R32, -R32, R22 ;  /* 0x800000202006722b */ /* 0x000fd00000000016 */
[----:B------:R-:W-:-:S04]  /*28b60*/  DFMA R34, R6, R26, R32 ;  /* 0x0000001a0622722b */ /* 0x000fc80000000020 */
[----:B------:R-:W-:Y:S07]  /*28b70*/  @P1 BRA `(.L_x_545) ;  /* 0x0000000000181947 */ /* 0x000fee0003800000 */
[----:B------:R-:W-:-:S14]  /*28b80*/  DSETP.NAN.AND P0, PT, R2, R2, PT ;  /* 0x000000020200722a */ /* 0x000fdc0003f08000 */
[----:B------:R-:W-:Y:S01]  /*28b90*/  @P0 DADD R36, R2, 2 ;  /* 0x4000000002240429 */ /* 0x000fe20000000000 */
[----:B------:R-:W-:Y:S10]  /*28ba0*/  @P0 BRA `(.L_x_545) ;  /* 0x00000000000c0947 */ /* 0x000ff40003800000 */
[----:B------:R-:W-:-:S14]  /*28bb0*/  DSETP.NEU.AND P0, PT, |R2|, +INF , PT ;  /* 0x7ff000000200742a */ /* 0x000fdc0003f0d200 */
[----:B------:R-:W-:Y:S01]  /*28bc0*/  @!P0 IMAD.MOV.U32 R36, RZ, RZ, 0x0 ;  /* 0x00000000ff248424 */ /* 0x000fe200078e00ff */
[----:B------:R-:W-:-:S07]  /*28bd0*/  @!P0 MOV R37, 0x7ff00000 ;  /* 0x7ff0000000258802 */ /* 0x000fce0000000f00 */
.L_x_545:
[----:B------:R-:W-:Y:S05]  /*28be0*/  BSYNC.RECONVERGENT B0 ;  /* 0x0000000000007941 */ /* 0x000fea0003800200 */
.L_x_544:
[----:B------:R-:W-:Y:S04]  /*28bf0*/  BSSY.RECONVERGENT B2, `(.L_x_546) ;  /* 0x000000b000027945 */ /* 0x000fe80003800200 */
[----:B------:R-:W-:Y:S05]  /*28c00*/  @!P2 BRA `(.L_x_547) ;  /* 0x000000000024a947 */ /* 0x000fea0003800000 */
[----:B------:R-:W-:Y:S01]  /*28c10*/  IMAD.MOV.U32 R26, RZ, RZ, R28 ;  /* 0x000000ffff1a7224 */ /* 0x000fe200078e001c */
[----:B------:R-:W-:Y:S01]  /*28c20*/  MOV R29, R33 ;  /* 0x00000021001d7202 */ /* 0x000fe20000000f00 */
[----:B------:R-:W-:Y:S01]  /*28c30*/  IMAD.MOV.U32 R4, RZ, RZ, R22 ;  /* 0x000000ffff047224 */ /* 0x000fe200078e0016 */
[----:B------:R-:W-:Y:S01]  /*28c40*/  MOV R0, 0x28c80 ;  /* 0x00028c8000007802 */ /* 0x000fe20000000f00 */
[----:B------:R-:W-:Y:S02]  /*28c50*/  IMAD.MOV.U32 R5, RZ, RZ, R23 ;  /* 0x000000ffff057224 */ /* 0x000fe400078e0017 */
[----:B------:R-:W-:-:S07]  /*28c60*/  IMAD.MOV.U32 R28, RZ, RZ, R32 ;  /* 0x000000ffff1c7224 */ /* 0x000fce00078e0020 */
[----:B------:R-:W-:Y:S05]  /*28c70*/  CALL.REL.NOINC `($__internal_2_$__cuda_sm20_dsqrt_rn_f64_mediumpath_v1) ;  /* 0x00000988000c7944 */ /* 0x000fea0003c00000 */
[----:B------:R-:W-:Y:S02]  /*28c80*/  IMAD.MOV.U32 R34, RZ, RZ, R6 ;  /* 0x000000ffff227224 */ /* 0x000fe400078e0006 */
[----:B------:R-:W-:-:S07]  /*28c90*/  IMAD.MOV.U32 R35, RZ, RZ, R7 ;  /* 0x000000ffff237224 */ /* 0x000fce00078e0007 */
.L_x_547:
[----:B------:R-:W-:Y:S05]  /*28ca0*/  BSYNC.RECONVERGENT B2 ;  /* 0x0000000000027941 */ /* 0x000fea0003800200 */
.L_x_546:
[----:B------:R-:W-:Y:S01]  /*28cb0*/  DADD R32, R14, R8 ;  /* 0x000000000e207229 */ /* 0x000fe20000000008 */
[----:B------:R-:W-:Y:S05]  /*28cc0*/  BSSY.RECONVERGENT B0, `(.L_x_548) ;  /* 0x0000012000007945 */ /* 0x000fea0003800200 */
        /* <DEDUP_REMOVED lines=15> */
[----:B------:R-:W-:Y:S02]  /*28dc0*/  IMAD.MOV.U32 R42, RZ, RZ, R6 ;  /* 0x000000ffff2a7224 */ /* 0x000fe400078e0006 */
[----:B------:R-:W-:-:S07]  /*28dd0*/  IMAD.MOV.U32 R43, RZ, RZ, R7 ;  /* 0x000000ffff2b7224 */ /* 0x000fce00078e0007 */
.L_x_549:
[----:B------:R-:W-:Y:S05]  /*28de0*/  BSYNC.RECONVERGENT B0 ;  /* 0x0000000000007941 */ /* 0x000fea0003800200 */
.L_x_548:
[----:B------:R-:W-:Y:S01]  /*28df0*/  DSETP.NEU.AND P0, PT, R2, 1, PT ;  /* 0x3ff000000200742a */ /* 0x000fe20003f0d000 */
[----:B------:R-:W-:Y:S01]  /*28e00*/  MOV R4, 0x0 ;  /* 0x0000000000047802 */ /* 0x000fe20000000f00 */
[----:B------:R-:W-:Y:S01]  /*28e10*/  IMAD.MOV.U32 R5, RZ, RZ, 0x3fd80000 ;  /* 0x3fd80000ff057424 */ /* 0x000fe200078e00ff */
[----:B------:R-:W-:Y:S03]  /*28e20*/  BSSY.RECONVERGENT B2, `(.L_x_550) ;  /* 0x0000019000027945 */ /* 0x000fe60003800200 */
[----:B------:R-:W-:Y:S02]  /*28e30*/  FSEL R2, R36, RZ, P0 ;  /* 0x000000ff24027208 */ /* 0x000fe40000000000 */
[----:B------:R-:W-:-:S06]  /*28e40*/  FSEL R3, R37, 1.875, P0 ;  /* 0x3ff0000025037808 */ /* 0x000fcc0000000000 */
[----:B------:R-:W-:-:S06]  /*28e50*/  DADD R50, R50, R2 ;  /* 0x0000000032327229 */ /* 0x000fcc0000000002 */
        /* <DEDUP_REMOVED lines=17> */
[----:B------:R-:W-:-:S07]  /*28f70*/  MOV R0, 0x28f90 ;  /* 0x00028f9000007802 */ /* 0x000fce0000000f00 */
[----:B------:R-:W-:Y:S05]  /*28f80*/  CALL.REL.NOINC `($__internal_2_$__cuda_sm20_dsqrt_rn_f64_mediumpath_v1) ;  /* 0x0000098400487944 */ /* 0x000fea0003c00000 */
[----:B------:R-:W-:Y:S02]  /*28f90*/  IMAD.MOV.U32 R2, RZ, RZ, R6 ;  /* 0x000000ffff027224 */ /* 0x000fe400078e0006 */
[----:B------:R-:W-:-:S07]  /*28fa0*/  IMAD.MOV.U32 R3, RZ, RZ, R7 ;  /* 0x000000ffff037224 */ /* 0x000fce00078e0007 */
.L_x_551:
[----:B------:R-:W-:Y:S05]  /*28fb0*/  BSYNC.RECONVERGENT B2 ;  /* 0x0000000000027941 */ /* 0x000fea0003800200 */
.L_x_550:
[----:B------:R-:W0:Y:S01]  /*28fc0*/  MUFU.RSQ64H R31, R11 ;  /* 0x0000000b001f7308 */ /* 0x000e220000001c00 */
[----:B------:R-:W-:Y:S01]  /*28fd0*/  VIADD R30, R11, 0xfcb00000 ;  /* 0xfcb000000b1e7836 */ /* 0x000fe20000000000 */
[----:B------:R-:W-:Y:S01]  /*28fe0*/  MOV R6, 0x0 ;  /* 0x0000000000067802 */ /* 0x000fe20000000f00 */
[----:B------:R-:W-:Y:S01]  /*28ff0*/  IMAD.MOV.U32 R7, RZ, RZ, 0x3fd80000 ;  /* 0x3fd80000ff077424 */ /* 0x000fe200078e00ff */
[----:B------:R-:W-:Y:S01]  /*29000*/  BSSY.RECONVERGENT B2, `(.L_x_552) ;  /* 0x0000015000027945 */ /* 0x000fe20003800200 */
[----:B------:R-:W-:Y:S01]  /*29010*/  DMUL R22, R34, R34 ;  /* 0x0000002222167228 */ /* 0x000fe20000000000 */
        /* <DEDUP_REMOVED lines=18> */
[----:B------:R-:W-:Y:S05]  /*29140*/  CALL.REL.NOINC `($__internal_2_$__cuda_sm20_dsqrt_rn_f64_mediumpath_v1) ;  /* 0x0000098000d87944 */ /* 0x000fea0003c00000 */
.L_x_553:
[----:B------:R-:W-:Y:S05]  /*29150*/  BSYNC.RECONVERGENT B2 ;  /* 0x0000000000027941 */ /* 0x000fea0003800200 */
.L_x_552:
[----:B------:R-:W0:Y:S01]  /*29160*/  MUFU.RCP64H R5, R7 ;  /* 0x0000000700057308 */ /* 0x000e220000001800 */
[----:B------:R-:W-:Y:S01]  /*29170*/  IMAD.MOV.U32 R4, RZ, RZ, 0x1 ;  /* 0x00000001ff047424 */ /* 0x000fe200078e00ff */
[----:B------:R-:W-:Y:S01]  /*29180*/  FSETP.GEU.AND P1, PT, |R33|, 6.5827683646048100446e-37, PT ;  /* 0x036000002100780b */ /* 0x000fe20003f2e200 */
[----:B------:R-:W-:Y:S04]  /*29190*/  BSSY.RECONVERGENT B2, `(.L_x_554) ;  /* 0x0000012000027945 */ /* 0x000fe80003800200 */
        /* <DEDUP_REMOVED lines=17> */
.L_x_555:
[----:B------:R-:W-:Y:S05]  /*292b0*/  BSYNC.RECONVERGENT B2 ;  /* 0x0000000000027941 */ /* 0x000fea0003800200 */
.L_x_554:
[----:B------:R-:W-:Y:S01]  /*292c0*/  DMUL R6, R44, R16 ;  /* 0x000000102c067228 */ /* 0x000fe20000000000 */
[----:B------:R-:W-:Y:S01]  /*292d0*/  BSSY.RECONVERGENT B0, `(.L_x_556) ;  /* 0x0000015000007945 */ /* 0x000fe20003800200 */
[----:B------:R-:W-:Y:S01]  /*292e0*/  DADD R22, R22, -R4 ;  /* 0x0000000016167229 */ /* 0x000fe20000000804 */
[----:B------:R-:W-:-:S05]  /*292f0*/  MOV R0, 0x29420 ;  /* 0x0002942000007802 */ /* 0x000fca0000000f00 */
[----:B------:R-:W-:-:S08]  /*29300*/  DFMA R6, R46, R20, R6 ;  /* 0x000000142e06722b */ /* 0x000fd00000000006 */
[----:B------:R-:W-:-:S08]  /*29310*/  DFMA R6, R24, R18, R6 ;  /* 0x000000121806722b */ /* 0x000fd00000000006 */
[-C--:B------:R-:W-:Y:S02]  /*29320*/  DMUL R4, R20, R6.reuse ;  /* 0x0000000614047228 */ /* 0x080fe40000000000 */
[-C--:B------:R-:W-:Y:S02]  /*29330*/  DMUL R10, R16, R6.reuse ;  /* 0x00000006100a7228 */ /* 0x080fe40000000000 */
[----:B------:R-:W-:-:S04]  /*29340*/  DMUL R6, R18, R6 ;  /* 0x0000000612067228 */ /* 0x000fc80000000000 */
[----:B------:R-:W-:-:S04]  /*29350*/  DFMA R4, R46, R22, -R4 ;  /* 0x000000162e04722b */ /* 0x000fc80000000804 */
[----:B------:R-:W-:-:S04]  /*29360*/  DFMA R6, R24, R22, -R6 ;  /* 0x000000161806722b */ /* 0x000fc80000000806 */
[----:B------:R-:W-:Y:S02]  /*29370*/  DMUL R48, R4, R42 ;  /* 0x0000002a04307228 */ /* 0x000fe40000000000 */
[----:B------:R-:W-:Y:S02]  /*29380*/  DFMA R4, R44, R22, -R10 ;  /* 0x000000162c04722b */ /* 0x000fe4000000080a */
[----:B------:R-:W-:Y:S02]  /*29390*/  DMUL R10, R2, R2 ;  /* 0x00000002020a7228 */ /* 0x000fe40000000000 */
[-C--:B------:R-:W-:Y:S02]  /*293a0*/  DMUL R2, R6, R42.reuse ;  /* 0x0000002a06027228 */ /* 0x080fe40000000000 */
[----:B------:R-:W-:Y:S02]  /*293b0*/  DADD R26, -RZ, |R48| ;  /* 0x00000000ff1a7229 */ /* 0x000fe40000000530 */
[----:B------:R-:W-:-:S02]  /*293c0*/  DMUL R22, R4, R42 ;  /* 0x0000002a04167228 */ /* 0x000fc40000000000 */
[----:B------:R-:W-:Y:S01]  /*293d0*/  DMUL R10, R10, R42 ;  /* 0x0000002a0a0a7228 */ /* 0x000fe20000000000 */
[----:B------:R-:W-:-:S05]  /*293e0*/  IMAD.MOV.U32 R5, RZ, RZ, 0x40000000 ;  /* 0x40000000ff057424 */ /* 0x000fca00078e00ff */
[----:B------:R-:W-:Y:S01]  /*293f0*/  IMAD.MOV.U32 R6, RZ, RZ, R26 ;  /* 0x000000ffff067224 */ /* 0x000fe200078e001a */
[----:B------:R-:W-:-:S07]  /*29400*/  MOV R7, R27 ;  /* 0x0000001b00077202 */ /* 0x000fce0000000f00 */
[----:B------:R-:W-:Y:S05]  /*29410*/  CALL.REL.NOINC `($_Z9addKernelP9basic_run$__internal_accurate_pow) ;  /* 0x0000098000c87944 */ /* 0x000fea0003c00000 */
[----:B------:R-:W-:Y:S05]  /*29420*/  BSYNC.RECONVERGENT B0 ;  /* 0x0000000000007941 */ /* 0x000fea0003800200 */
.L_x_556:
[C---:B------:R-:W-:Y:S01]  /*29430*/  DADD R6, R48.reuse, 2 ;  /* 0x4000000030067429 */ /* 0x040fe20000000000 */
[----:B------:R-:W-:Y:S01]  /*29440*/  BSSY.RECONVERGENT B0, `(.L_x_557) ;  /* 0x000000f000007945 */ /* 0x000fe20003800200 */
[C---:B------:R-:W-:Y:S02]  /*29450*/  DSETP.NEU.AND P0, PT, R48.reuse, RZ, PT ;  /* 0x000000ff3000722a */ /* 0x040fe40003f0d000 */
[----:B------:R-:W-:-:S04]  /*29460*/  DSETP.NEU.AND P2, PT, R48, 1, PT ;  /* 0x3ff000003000742a */ /* 0x000fc80003f4d000 */
[----:B------:R-:W-:Y:S02]  /*29470*/  FSEL R4, R4, RZ, P0 ;  /* 0x000000ff04047208 */ /* 0x000fe40000000000 */
[----:B------:R-:W-:Y:S01]  /*29480*/  LOP3.LUT R0, R7, 0x7ff00000, RZ, 0xc0, !PT ;  /* 0x7ff0000007007812 */ /* 0x000fe200078ec0ff */
[----:B------:R-:W-:Y:S01]  /*29490*/  DADD R6, -RZ, |R22| ;  /* 0x00000000ff067229 */ /* 0x000fe20000000516 */
        /* <DEDUP_REMOVED lines=9> */
.L_x_558:
[----:B------:R-:W-:Y:S05]  /*29530*/  BSYNC.RECONVERGENT B0 ;  /* 0x0000000000007941 */ /* 0x000fea0003800200 */
.L_x_557:
[----:B------:R-:W-:Y:S01]  /*29540*/  BSSY.RECONVERGENT B0, `(.L_x_559) ;  /* 0x0000006000007945 */ /* 0x000fe20003800200 */
[----:B------:R-:W-:Y:S01]  /*29550*/  FSEL R49, R5, 1.875, P2 ;  /* 0x3ff0000005317808 */ /* 0x000fe20001000000 */
[----:B------:R-:W-:Y:S01]  /*29560*/  IMAD.MOV.U32 R5, RZ, RZ, 0x40000000 ;  /* 0x40000000ff057424 */ /* 0x000fe200078e00ff */
[----:B------:R-:W-:Y:S02]  /*29570*/  FSEL R48, R4, RZ, P2 ;  /* 0x000000ff04307208 */ /* 0x000fe40001000000 */
[----:B------:R-:W-:-:S07]  /*29580*/  MOV R0, 0x295a0 ;  /* 0x000295a000007802 */ /* 0x000fce0000000f00 */
[----:B------:R-:W-:Y:S05]  /*29590*/  CALL.REL.NOINC `($_Z9addKernelP9basic_run$__internal_accurate_pow) ;  /* 0x0000098000687944 */ /* 0x000fea0003c00000 */
[----:B------:R-:W-:Y:S05]  /*295a0*/  BSYNC.RECONVERGENT B0 ;  /* 0x0000000000007941 */ /* 0x000fea0003800200 */
.L_x_559:
        /* <DEDUP_REMOVED lines=8> */
[----:B------:R-:W-:-:S12]  /*29630*/  DADD R6, -RZ, |R2| ;  /* 0x00000000ff067229 */ /* 0x000fd80000000502 */
[----:B------:R-:W-:Y:S05]  /*29640*/  @P1 BRA `(.L_x_561) ;  /* 0x0000000000181947 */ /* 0x000fea0003800000 */
[----:B------:R-:W-:-:S14]  /*29650*/  DSETP.NAN.AND P0, PT, R22, R22, PT ;  /* 0x000000161600722a */ /* 0x000fdc0003f08000 */
[----:B------:R-:W-:Y:S01]  /*29660*/  @P0 DADD R4, R22, 2 ;  /* 0x4000000016040429 */ /* 0x000fe20000000000 */
[----:B------:R-:W-:Y:S10]  /*29670*/  @P0 BRA `(.L_x_561) ;  /* 0x00000000000c0947 */ /* 0x000ff40003800000 */
[----:B------:R-:W-:-:S14]  /*29680*/  DSETP.NEU.AND P0, PT, |R22|, +INF , PT ;  /* 0x7ff000001600742a */ /* 0x000fdc0003f0d200 */
[----:B------:R-:W-:Y:S01]  /*29690*/  @!P0 MOV R4, 0x0 ;  /* 0x0000000000048802 */ /* 0x000fe20000000f00 */
[----:B------:R-:W-:-:S07]  /*296a0*/  @!P0 IMAD.MOV.U32 R5, RZ, RZ, 0x7ff00000 ;  /* 0x7ff00000ff058424 */ /* 0x000fce00078e00ff */
.L_x_561:
[----:B------:R-:W-:Y:S05]  /*296b0*/  BSYNC.RECONVERGENT B0 ;  /* 0x0000000000007941 */ /* 0x000fea0003800200 */
.L_x_560:
        /* <DEDUP_REMOVED lines=8> */
.L_x_562:
        /* <DEDUP_REMOVED lines=15> */
.L_x_564:
[----:B------:R-:W-:Y:S05]  /*29830*/  BSYNC.RECONVERGENT B0 ;  /* 0x0000000000007941 */ /* 0x000fea0003800200 */
.L_x_563:
[----:B------:R-:W-:Y:S01]  /*29840*/  FSEL R4, R4, RZ, P2 ;  /* 0x000000ff04047208 */ /* 0x000fe20001000000 */
[----:B------:R-:W-:Y:S01]  /*29850*/  DSETP.NEU.AND P0, PT, R18, RZ, PT ;  /* 0x000000ff1200722a */ /* 0x000fe20003f0d000 */
[----:B------:R-:W-:Y:S01]  /*29860*/  FSEL R5, R5, 1.875, P2 ;  /* 0x3ff0000005057808 */ /* 0x000fe20001000000 */
[----:B------:R-:W-:Y:S01]  /*29870*/  IMAD.MOV.U32 R6, RZ, RZ, 0x0 ;  /* 0x00000000ff067424 */ /* 0x000fe200078e00ff */
[----:B------:R-:W-:Y:S01]  /*29880*/  DSETP.NEU.AND P1, PT, R16, RZ, PT ;  /* 0x000000ff1000722a */ /* 0x000fe20003f2d000 */
[----:B------:R-:W-:Y:S01]  /*29890*/  IMAD.MOV.U32 R7, RZ, RZ, 0x3fd80000 ;  /* 0x3fd80000ff077424 */ /* 0x000fe200078e00ff */
[----:B------:R-:W-:Y:S01]  /*298a0*/  LOP3.LUT R2, R2, 0xfffffdff, RZ, 0xc0, !PT ;  /* 0xfffffdff02027812 */ /* 0x000fe200078ec0ff */
[----:B------:R-:W-:Y:S01]  /*298b0*/  BSSY.RECONVERGENT B2, `(.L_x_565) ;  /* 0x0000025000027945 */ /* 0x000fe20003800200 */
[----:B------:R-:W-:Y:S01]  /*298c0*/  DADD R48, R48, R4 ;  /* 0x0000000030307229 */ /* 0x000fe20000000004 */
[----:B------:R-:W-:Y:S01]  /*298d0*/  ISETP.NE.AND P4, PT, R56, 0x7ff00000, PT ;  /* 0x7ff000003800780c */ /* 0x000fe20003f85270 */
[----:B------:R-:W-:Y:S01]  /*298e0*/  DSETP.NEU.AND P6, PT, R44, 1, PT ;  /* 0x3ff000002c00742a */ /* 0x000fe20003fcd000 */
[----:B------:R-:W-:Y:S01]  /*298f0*/  ISETP.NE.AND P3, PT, R57, 0x7ff00000, PT ;  /* 0x7ff000003900780c */ /* 0x000fe20003f65270 */
[----:B------:R-:W-:-:S02]  /*29900*/  DSETP.NEU.AND P5, PT, R46, 1, PT ;  /* 0x3ff000002e00742a */ /* 0x000fc40003fad000 */
[----:B------:R-:W0:Y:S01]  /*29910*/  MUFU.RSQ64H R31, R49 ;  /* 0x00000031001f7308 */ /* 0x000e220000001c00 */
[----:B------:R-:W-:Y:S01]  /*29920*/  @P0 LOP3.LUT R2, R2, 0x200, RZ, 0xfc, !PT ;  /* 0x0000020002020812 */ /* 0x000fe200078efcff */
[----:B------:R-:W-:Y:S02]  /*29930*/  DSETP.NEU.AND P0, PT, R20, RZ, PT ;  /* 0x000000ff1400722a */ /* 0x000fe40003f0d000 */
[----:B------:R-:W-:Y:S02]  /*29940*/  IADD3 R30, PT, PT, R49, -0x3500000, RZ ;  /* 0xfcb00000311e7810 */ /* 0x000fe40007ffe0ff */
[----:B------:R-:W-:-:S04]  /*29950*/  LOP3.LUT R2, R2, 0xfffffeff, RZ, 0xc0, !PT ;  /* 0xfffffeff02027812 */ /* 0x000fc800078ec0ff */
[----:B------:R-:W-:Y:S02]  /*29960*/  @P1 LOP3.LUT R2, R2, 0x100, RZ, 0xfc, !PT ;  /* 0x0000010002021812 */ /* 0x000fe400078efcff */
[----:B------:R-:W-:Y:S02]  /*29970*/  ISETP.GE.U32.AND P1, PT, R30, 0x7ca00000, PT ;  /* 0x7ca000001e00780c */ /* 0x000fe40003f26070 */
[----:B------:R-:W-:Y:S01]  /*29980*/  LOP3.LUT R2, R2, 0xffffff7f, RZ, 0xc0, !PT ;  /* 0xffffff7f02027812 */ /* 0x000fe200078ec0ff */
[----:B0-----:R-:W-:-:S03]  /*29990*/  DMUL R4, R30, R30 ;  /* 0x0000001e1e047228 */ /* 0x001fc60000000000 */
[----:B------:R-:W-:Y:S01]  /*299a0*/  @P0 LOP3.LUT R2, R2, 0x80, RZ, 0xfc, !PT ;  /* 0x0000008002020812 */ /* 0x000fe200078efcff */
[----:B------:R-:W-:-:S03]  /*299b0*/  DSETP.NEU.AND P0, PT, R24, 1, PT ;  /* 0x3ff000001800742a */ /* 0x000fc60003f0d000 */
[----:B------:R-:W-:Y:S01]  /*299c0*/  LOP3.LUT R2, R2, 0xfffffffe, RZ, 0xc0, !PT ;  /* 0xfffffffe02027812 */ /* 0x000fe200078ec0ff */
[----:B------:R-:W-:-:S08]  /*299d0*/  DFMA R4, R48, -R4, 1 ;  /* 0x3ff000003004742b */ /* 0x000fd00000000804 */
[----:B------:R-:W-:Y:S02]  /*299e0*/  DFMA R6, R4, R6, 0.5 ;  /* 0x3fe000000406742b */ /* 0x000fe40000000006 */
[----:B------:R-:W-:Y:S01]  /*299f0*/  @P0 LOP3.LUT R2, R2, 0x1, RZ, 0xfc, !PT ;  /* 0x0000000102020812 */ /* 0x000fe200078efcff */
[----:B------:R-:W-:Y:S01]  /*29a00*/  DMUL R4, R30, R4 ;  /* 0x000000041e047228 */ /* 0x000fe20000000000 */
[----:B------:R-:W-:-:S07]  /*29a10*/  ISETP.NE.AND P0, PT, R58, 0x7ff00000, PT ;  /* 0x7ff000003a00780c */ /* 0x000fce0003f05270 */
[----:B------:R-:W-:-:S08]  /*29a20*/  DFMA R4, R6, R4, R30 ;  /* 0x000000040604722b */ /* 0x000fd0000000001e */
[----:B------:R-:W-:Y:S02]  /*29a30*/  DMUL R28, R48, R4 ;  /* 0x00000004301c7228 */ /* 0x000fe40000000000 */
[----:B------:R-:W-:Y:S02]  /*29a40*/  VIADD R27, R5, 0xfff00000 ;  /* 0xfff00000051b7836 */ /* 0x000fe40000000000 */
[----:B------:R-:W-:-:S04]  /*29a50*/  IMAD.MOV.U32 R26, RZ, RZ, R4 ;  /* 0x000000ffff1a7224 */ /* 0x000fc800078e0004 */
[----:B------:R-:W-:-:S08]  /*29a60*/  DFMA R6, R28, -R28, R48 ;  /* 0x8000001c1c06722b */ /* 0x000fd00000000030 */
[----:B------:R-:W-:Y:S01]  /*29a70*/  DFMA R116, R6, R26, R28 ;  /* 0x0000001a0674722b */ /* 0x000fe2000000001c */
[----:B------:R-:W-:Y:S10]  /*29a80*/  @!P1 BRA `(.L_x_566) ;  /* 0x00000000001c9947 */ /* 0x000ff40003800000 */
[----:B------:R-:W-:Y:S01]  /*29a90*/  MOV R26, R4 ;  /* 0x00000004001a7202 */ /* 0x000fe20000000f00 */
[----:B------:R-:W-:Y:S01]  /*29aa0*/  IMAD.MOV.U32 R4, RZ, RZ, R48 ;  /* 0x000000ffff047224 */ /* 0x000fe200078e0030 */
[----:B------:R-:W-:Y:S01]  /*29ab0*/  MOV R0, 0x29ae0 ;  /* 0x00029ae000007802 */ /* 0x000fe20000000f00 */
[----:B------:R-:W-:-:S07]  /*29ac0*/  IMAD.MOV.U32 R5, RZ, RZ, R49 ;  /* 0x000000ffff057224 */ /* 0x000fce00078e0031 */
[----:B------:R-:W-:Y:S05]  /*29ad0*/  CALL.REL.NOINC `($__internal_2_$__cuda_sm20_dsqrt_rn_f64_mediumpath_v1) ;  /* 0x0000097800747944 */ /* 0x000fea0003c00000 */
[----:B------:R-:W-:Y:S02]  /*29ae0*/  IMAD.MOV.U32 R116, RZ, RZ, R6 ;  /* 0x000000ffff747224 */ /* 0x000fe400078e0006 */
[----:B------:R-:W-:-:S07]  /*29af0*/  IMAD.MOV.U32 R117, RZ, RZ, R7 ;  /* 0x000000ffff757224 */ /* 0x000fce00078e0007 */
.L_x_566:
[----:B------:R-:W-:Y:S05]  /*29b00*/  BSYNC.RECONVERGENT B2 ;  /* 0x0000000000027941 */ /* 0x000fea0003800200 */
.L_x_565:
[----:B------:R-:W-:Y:S01]  /*29b10*/  DFMA R26, -R116, R116, 1 ;  /* 0x3ff00000741a742b */ /* 0x000fe20000000174 */
[----:B------:R-:W-:Y:S01]  /*29b20*/  MOV R4, 0x1 ;  /* 0x0000000100047802 */ /* 0x000fe20000000f00 */
[----:B------:R-:W-:Y:S01]  /*29b30*/  BSSY.RECONVERGENT B2, `(.L_x_567) ;  /* 0x0000014000027945 */ /* 0x000fe20003800200 */
[----:B------:R-:W-:-:S03]  /*29b40*/  FSETP.GEU.AND P1, PT, |R11|, 6.5827683646048100446e-37, PT ;  /* 0x036000000b00780b */ /* 0x000fc60003f2e200 */
        /* <DEDUP_REMOVED lines=18> */
.L_x_568:
[----:B------:R-:W-:Y:S05]  /*29c70*/  BSYNC.RECONVERGENT B2 ;  /* 0x0000000000027941 */ /* 0x000fea0003800200 */
.L_x_567:
[----:B------:R0:W5:Y:S01]  /*29c80*/  LD.E R3, desc[UR8][R92.64+0x78] ;  /* 0x000078085c037980 */ /* 0x000162000c101900 */
[C---:B------:R-:W-:Y:S02]  /*29c90*/  DADD R6, R46.reuse, 2 ;  /* 0x400000002e067429 */ /* 0x040fe40000000000 */
[----:B------:R-:W-:Y:S01]  /*29ca0*/  DSETP.NAN.AND P1, PT, R46, R46, PT ;  /* 0x0000002e2e00722a */ /* 0x000fe20003f28000 */
[----:B------:R0:W5:Y:S07]  /*29cb0*/  LD.E.64 R10, desc[UR8][R92.64+0x2f038] ;  /* 0x02f038085c0a7980 */ /* 0x00016e000c101b00 */
[----:B------:R-:W-:-:S02]  /*29cc0*/  FSEL R0, R6, R13, P1 ;  /* 0x0000000d06007208 */ /* 0x000fc40000800000 */
[----:B------:R-:W-:Y:S01]  /*29cd0*/  FSEL R6, R7, R12, P1 ;  /* 0x0000000c07067208 */ /* 0x000fe20000800000 */
[----:B------:R-:W-:-:S06]  /*29ce0*/  DSETP.NEU.AND P1, PT, |R46|, +INF , PT ;  /* 0x7ff000002e00742a */ /* 0x000fcc0003f2d200 */
[----:B------:R-:W-:Y:S01]  /*29cf0*/  @!P0 FSEL R12, R6, +QNAN , P1 ;  /* 0x7ff00000060c8808 */ /* 0x000fe20000800000 */
[C---:B------:R-:W-:Y:S01]  /*29d00*/  DADD R6, R44.reuse, 2 ;  /* 0x400000002c067429 */ /* 0x040fe20000000000 */
[----:B------:R-:W-:Y:S01]  /*29d10*/  @!P0 FSEL R13, R0, RZ, P1 ;  /* 0x000000ff000d8208 */ /* 0x000fe20000800000 */
[----:B------:R-:W-:Y:S02]  /*29d20*/  DSETP.NAN.AND P0, PT, R44, R44, PT ;  /* 0x0000002c2c00722a */ /* 0x000fe40003f08000 */
[----:B------:R-:W-:-:S06]  /*29d30*/  DADD R22, R24, 2 ;  /* 0x4000000018167429 */ /* 0x000fcc0000000000 */
[----:B------:R-:W-:Y:S02]  /*29d40*/  FSEL R0, R6, R53, P0 ;  /* 0x0000003506007208 */ /* 0x000fe40000000000 */
[----:B------:R-:W-:Y:S01]  /*29d50*/  FSEL R6, R7, R52, P0 ;  /* 0x0000003407067208 */ /* 0x000fe20000000000 */
[----:B------:R-:W-:-:S06]  /*29d60*/  DSETP.NEU.AND P0, PT, |R44|, +INF , PT ;  /* 0x7ff000002c00742a */ /* 0x000fcc0003f0d200 */
[----:B------:R-:W-:Y:S02]  /*29d70*/  @!P3 FSEL R53, R0, RZ, P0 ;  /* 0x000000ff0035b208 */ /* 0x000fe40000000000 */
[----:B------:R-:W-:Y:S01]  /*29d80*/  @!P3 FSEL R52, R6, +QNAN , P0 ;  /* 0x7ff000000634b808 */ /* 0x000fe20000000000 */
[C---:B------:R-:W-:Y:S02]  /*29d90*/  DSETP.NAN.AND P0, PT, R24.reuse, R24, PT ;  /* 0x000000181800722a */ /* 0x040fe40003f08000 */
[----:B------:R-:W-:Y:S01]  /*29da0*/  DSETP.NEU.AND P1, PT, |R24|, +INF , PT ;  /* 0x7ff000001800742a */ /* 0x000fe20003f2d200 */
[----:B------:R-:W-:Y:S02]  /*29db0*/  FSEL R82, R13, RZ, P5 ;  /* 0x000000ff0d527208 */ /* 0x000fe40002800000 */
[----:B------:R-:W-:Y:S02]  /*29dc0*/  FSEL R83, R12, 1.875, P5 ;  /* 0x3ff000000c537808 */ /* 0x000fe40002800000 */
[----:B------:R-:W-:-:S02]  /*29dd0*/  FSEL R0, R22, R55, P0 ;  /* 0x0000003716007208 */ /* 0x000fc40000000000 */
[----:B------:R-:W-:Y:S02]  /*29de0*/  FSEL R6, R53, RZ, P6 ;  /* 0x000000ff35067208 */ /* 0x000fe40003000000 */
[----:B------:R-:W-:Y:S02]  /*29df0*/  FSEL R7, R52, 1.875, P6 ;  /* 0x3ff0000034077808 */ /* 0x000fe40003000000 */
[----:B------:R-:W-:Y:S01]  /*29e00*/  FSEL R22, R23, R54, P0 ;  /* 0x0000003617167208 */ /* 0x000fe20000000000 */
[----:B------:R-:W-:Y:S01]  /*29e10*/  DSETP.NEU.AND P2, PT, R24, 1, PT ;  /* 0x3ff000001800742a */ /* 0x000fe20003f4d000 */
[----:B------:R-:W-:Y:S02]  /*29e20*/  @!P4 FSEL R55, R0, RZ, P1 ;  /* 0x000000ff0037c208 */ /* 0x000fe40000800000 */
[----:B------:R-:W-:Y:S01]  /*29e30*/  @!P4 FSEL R54, R22, +QNAN , P1 ;  /* 0x7ff000001636c808 */ /* 0x000fe20000800000 */
[----:B------:R-:W-:Y:S02]  /*29e40*/  DADD R82, R82, R6 ;  /* 0x0000000052527229 */ /* 0x000fe40000000006 */
[----:B------:R-:W-:-:S02]  /*29e50*/  FSEL R6, R55, RZ, P2 ;  /* 0x000000ff37067208 */ /* 0x000fc40001000000 */
[----:B------:R-:W-:-:S06]  /*29e60*/  FSEL R7, R54, 1.875, P2 ;  /* 0x3ff0000036077808 */ /* 0x000fcc0001000000 */
[----:B------:R-:W-:-:S06]  /*29e70*/  DADD R82, R82, R6 ;  /* 0x0000000052527229 */ /* 0x000fcc0000000006 */
[----:B------:R-:W1:Y:S01]  /*29e80*/  MUFU.RSQ64H R31, R83 ;  /* 0x00000053001f7308 */ /* 0x000e620000001c00 */
[----:B------:R-:W-:-:S03]  /*29e90*/  DSETP.NEU.AND P0, PT, |R20|, +INF , PT ;  /* 0x7ff000001400742a */ /* 0x000fc60003f0d200 */
[----:B------:R-:W-:Y:S02]  /*29ea0*/  IADD3 R30, PT, PT, R83, -0x3500000, RZ ;  /* 0xfcb00000531e7810 */ /* 0x000fe40007ffe0ff */
[----:B------:R-:W-:Y:S01]  /*29eb0*/  LOP3.LUT R2, R2, 0xfffffff7, RZ, 0xc0, !PT ;  /* 0xfffffff702027812 */ /* 0x000fe200078ec0ff */
[----:B------:R-:W-:-:S03]  /*29ec0*/  IMAD.MOV.U32 R12, RZ, RZ, 0x0 ;  /* 0x00000000ff0c7424 */ /* 0x000fc600078e00ff */
[----:B-1----:R-:W-:-:S05]  /*29ed0*/  DMUL R6, R30, R30 ;  /* 0x0000001e1e067228 */ /* 0x002fca0000000000 */
[----:B------:R-:W-:Y:S01]  /*29ee0*/  @P0 LOP3.LUT R2, R2, 0x8, RZ, 0xfc, !PT ;  /* 0x0000000802020812 */ /* 0x000fe200078efcff */
[----:B------:R-:W-:Y:S01]  /*29ef0*/  DSETP.NEU.AND P0, PT, R20, -1, PT ;  /* 0xbff000001400742a */ /* 0x000fe20003f0d000 */
[----:B------:R-:W-:Y:S01]  /*29f00*/  IMAD.MOV.U32 R13, RZ, RZ, 0x3fd80000 ;  /* 0x3fd80000ff0d7424 */ /* 0x000fe200078e00ff */
[----:B------:R-:W-:Y:S01]  /*29f10*/  DFMA R6, R82, -R6, 1 ;  /* 0x3ff000005206742b */ /* 0x000fe20000000806 */
[----:B------:R-:W-:-:S07]  /*29f20*/  LOP3.LUT R2, R2, 0xffffffbf, RZ, 0xc0, !PT ;  /* 0xffffffbf02027812 */ /* 0x000fce00078ec0ff */
[----:B------:R-:W-:Y:S02]  /*29f30*/  DFMA R12, R6, R12, 0.5 ;  /* 0x3fe00000060c742b */ /* 0x000fe4000000000c */
[----:B------:R-:W-:Y:S02]  /*29f40*/  DMUL R22, R30, R6 ;  /* 0x000000061e167228 */ /* 0x000fe40000000000 */
[----:B------:R-:W-:Y:S01]  /*29f50*/  @P0 LOP3.LUT R2, R2, 0x40, RZ, 0xfc, !PT ;  /* 0x0000004002020812 */ /* 0x000fe200078efcff */
[----:B------:R-:W-:-:S05]  /*29f60*/  DSETP.NEU.AND P0, PT, |R16|, +INF , PT ;  /* 0x7ff000001000742a */ /* 0x000fca0003f0d200 */
[----:B------:R-:W-:Y:S02]  /*29f70*/  DFMA R28, R12, R22, R30 ;  /* 0x000000160c1c722b */ /* 0x000fe4000000001e */
[----:B------:R-:W-:Y:S02]  /*29f80*/  DADD R12, -R20, 2 ;  /* 0x40000000140c7429 */ /* 0x000fe40000000100 */
[----:B------:R-:W-:Y:S01]  /*29f90*/  DSETP.NEU.AND P2, PT, R16, -1, PT ;  /* 0xbff000001000742a */ /* 0x000fe20003f4d000 */
[----:B------:R-:W-:-:S04]  /*29fa0*/  LOP3.LUT R2, R2, 0xfffffffb, RZ, 0xc0, !PT ;  /* 0xfffffffb02027812 */ /* 0x000fc800078ec0ff */
[----:B------:R-:W-:-:S03]  /*29fb0*/  @P0 LOP3.LUT R2, R2, 0x4, RZ, 0xfc, !PT ;  /* 0x0000000402020812 */ /* 0x000fc600078efcff */
[----:B------:R-:W-:Y:S02]  /*29fc0*/  LOP3.LUT R12, R13, 0x7ff00000, RZ, 0xc0, !PT ;  /* 0x7ff000000d0c7812 */ /* 0x000fe400078ec0ff */
[----:B------:R-:W-:Y:S02]  /*29fd0*/  LOP3.LUT R2, R2, 0xffffffdf, RZ, 0xc0, !PT ;  /* 0xffffffdf02027812 */ /* 0x000fe400078ec0ff */
[----:B------:R-:W-:Y:S02]  /*29fe0*/  ISETP.NE.AND P1, PT, R12, 0x7ff00000, PT ;  /* 0x7ff000000c00780c */ /* 0x000fe40003f25270 */
[----:B------:R-:W-:-:S04]  /*29ff0*/  @P2 LOP3.LUT R2, R2, 0x20, RZ, 0xfc, !PT ;  /* 0x0000002002022812 */ /* 0x000fc800078efcff */
[----:B------:R-:W-:-:S07]  /*2a000*/  LOP3.LUT R2, R2, 0xfffffffe, RZ, 0xc0, !PT ;  /* 0xfffffffe02027812 */ /* 0x000fce00078ec0ff */
[----:B------:R-:W-:Y:S01]  /*2a010*/  @P1 LOP3.LUT R2, R2, 0x1, RZ, 0xfc, !PT ;  /* 0x0000000102021812 */ /* 0x000fe200078efcff */
[----:B------:R-:W-:Y:S02]  /*2a020*/  DSETP.NEU.AND P1, PT, |R18|, +INF , PT ;  /* 0x7ff000001200742a */ /* 0x000fe40003f2d200 */
[----:B------:R-:W-:Y:S01]  /*2a030*/  DADD R6, R116, 1 ;  /* 0x3ff0000074067429 */ /* 0x000fe20000000000 */
[----:B------:R-:W-:Y:S01]  /*2a040*/  LOP3.LUT R2, R2, 0xfffffffd, RZ, 0xc0, !PT ;  /* 0xfffffffd02027812 */ /* 0x000fe200078ec0ff */
[----:B------:R-:W-:Y:S02]  /*2a050*/  DMUL R32, R82, R28 ;  /* 0x0000001c52207228 */ /* 0x000fe40000000000 */
[C---:B------:R-:W-:Y:S02]  /*2a060*/  DADD R22, -R18.reuse, 2 ;  /* 0x4000000012167429 */ /* 0x040fe40000000100 */
[----:B------:R-:W-:Y:S02]  /*2a070*/  DSETP.NEU.AND P2, PT, R18, -1, PT ;  /* 0xbff000001200742a */ /* 0x000fe40003f4d000 */
[----:B------:R-:W-:-:S02]  /*2a080*/  DMUL R6, R6, R4 ;  /* 0x0000000406067228 */ /* 0x000fc40000000000 */
[----:B------:R-:W-:Y:S02]  /*2a090*/  DADD R4, -R16, 2 ;  /* 0x4000000010047429 */ /* 0x000fe40000000100 */
[----:B------:R-:W-:Y:S02]  /*2a0a0*/  @P1 LOP3.LUT R2, R2, 0x2, RZ, 0xfc, !PT ;  /* 0x0000000202021812 */ /* 0x000fe400078efcff */
[----:B------:R-:W-:Y:S01]  /*2a0b0*/  ISETP.GE.U32.AND P1, PT, R30, 0x7ca00000, PT ;  /* 0x7ca000001e00780c */ /* 0x000fe20003f26070 */
[----:B------:R-:W-:Y:S01]  /*2a0c0*/  DFMA R34, R32, -R32, R82 ;  /* 0x800000202022722b */ /* 0x000fe20000000052 */
[----:B------:R-:W-:Y:S02]  /*2a0d0*/  VIADD R27, R29, 0xfff00000 ;  /* 0xfff000001d1b7836 */ /* 0x000fe40000000000 */
[----:B------:R-:W-:Y:S01]  /*2a0e0*/  IMAD.MOV.U32 R26, RZ, RZ, R28 ;  /* 0x000000ffff1a7224 */ /* 0x000fe200078e001c */
[----:B------:R-:W-:Y:S01]  /*2a0f0*/  LOP3.LUT R22, R23, 0x7ff00000, RZ, 0xc0, !PT ;  /* 0x7ff0000017167812 */ /* 0x000fe200078ec0ff */
[----:B------:R-:W-:Y:S01]  /*2a100*/  BSSY.RECONVERGENT B2, `(.L_x_569) ;  /* 0x0000017000027945 */ /* 0x000fe20003800200 */
[----:B------:R-:W-:-:S02]  /*2a110*/  LOP3.LUT R4, R5, 0x7ff00000, RZ, 0xc0, !PT ;  /* 0x7ff0000005047812 */ /* 0x000fc400078ec0ff */
[----:B------:R-:W-:Y:S01]  /*2a120*/  LOP3.LUT R2, R2, 0xffffffef, RZ, 0xc0, !PT ;  /* 0xffffffef02027812 */ /* 0x000fe200078ec0ff */
[----:B------:R-:W-:Y:S02]  /*2a130*/  DSETP.NAN.AND P4, PT, R20, R20, PT ;  /* 0x000000141400722a */ /* 0x000fe40003f88000 */
[----:B------:R-:W-:Y:S02]  /*2a140*/  DSETP.NAN.AND P3, PT, R16, R16, PT ;  /* 0x000000101000722a */ /* 0x000fe40003f68000 */
[----:B------:R-:W-:Y:S02]  /*2a150*/  DMUL R68, R6, R6 ;  /* 0x0000000606447228 */ /* 0x000fe40000000000 */
[----:B------:R-:W-:Y:S02]  /*2a160*/  DFMA R114, R34, R26, R32 ;  /* 0x0000001a2272722b */ /* 0x000fe40000000020 */
[----:B------:R-:W-:Y:S01]  /*2a170*/  DSETP.NAN.AND P0, PT, R18, R18, PT ;  /* 0x000000121200722a */ /* 0x000fe20003f08000 */
[----:B------:R-:W-:-:S02]  /*2a180*/  ISETP.NE.AND P6, PT, R4, 0x7ff00000, PT ;  /* 0x7ff000000400780c */ /* 0x000fc40003fc5270 */
[----:B------:R-:W-:Y:S02]  /*2a190*/  ISETP.NE.AND P5, PT, R22, 0x7ff00000, PT ;  /* 0x7ff000001600780c */ /* 0x000fe40003fa5270 */
[----:B------:R-:W-:Y:S01]  /*2a1a0*/  @P2 LOP3.LUT R2, R2, 0x10, RZ, 0xfc, !PT ;  /* 0x0000001002022812 */ /* 0x000fe200078efcff */
[----:B0-----:R-:W-:Y:S10]  /*2a1b0*/  @!P1 BRA `(.L_x_570) ;  /* 0x00000000002c9947 */ /* 0x001ff40003800000 */
[----:B------:R-:W-:Y:S01]  /*2a1c0*/  MOV R26, R28 ;  /* 0x0000001c001a7202 */ /* 0x000fe20000000f00 */
[----:B------:R-:W-:Y:S01]  /*2a1d0*/  IMAD.MOV.U32 R6, RZ, RZ, R34 ;  /* 0x000000ffff067224 */ /* 0x000fe200078e0022 */
[----:B------:R-:W-:Y:S01]  /*2a1e0*/  MOV R4, R82 ;  /* 0x0000005200047202 */ /* 0x000fe20000000f00 */
[----:B------:R-:W-:Y:S01]  /*2a1f0*/  IMAD.MOV.U32 R7, RZ, RZ, R35 ;  /* 0x000000ffff077224 */ /* 0x000fe200078e0023 */
[----:B------:R-:W-:Y:S01]  /*2a200*/  MOV R0, 0x2a250 ;  /* 0x0002a25000007802 */ /* 0x000fe20000000f00 */
[----:B------:R-:W-:Y:S02]  /*2a210*/  IMAD.MOV.U32 R28, RZ, RZ, R32 ;  /* 0x000000ffff1c7224 */ /* 0x000fe400078e0020 */
[----:B------:R-:W-:Y:S02]  /*2a220*/  IMAD.MOV.U32 R29, RZ, RZ, R33 ;  /* 0x000000ffff1d7224 */ /* 0x000fe400078e0021 */
[----:B------:R-:W-:-:S07]  /*2a230*/  IMAD.MOV.U32 R5, RZ, RZ, R83 ;  /* 0x000000ffff057224 */ /* 0x000fce00078e0053 */
[----:B-----5:R-:W-:Y:S05]  /*2a240*/  CALL.REL.NOINC `($__internal_2_$__cuda_sm20_dsqrt_rn_f64_mediumpath_v1) ;  /* 0x0000097000987944 */ /* 0x020fea0003c00000 */
[----:B------:R-:W-:Y:S02]  /*2a250*/  IMAD.MOV.U32 R114, RZ, RZ, R6 ;  /* 0x000000ffff727224 */ /* 0x000fe400078e0006 */
[----:B------:R-:W-:-:S07]  /*2a260*/  IMAD.MOV.U32 R115, RZ, RZ, R7 ;  /* 0x000000ffff737224 */ /* 0x000fce00078e0007 */
.L_x_570:
[----:B------:R-:W-:Y:S05]  /*2a270*/  BSYNC.RECONVERGENT B2 ;  /* 0x0000000000027941 */ /* 0x000fea0003800200 */
.L_x_569:
        /* <DEDUP_REMOVED lines=20> */
[----:B-----5:R-:W-:Y:S05]  /*2a3c0*/  CALL.REL.NOINC `($__internal_1_$__cuda_sm20_div_rn_f64_full) ;  /* 0x0000096800a47944 */ /* 0x020fea0003c00000 */
[----:B------:R-:W-:Y:S01]  /*2a3d0*/  IMAD.MOV.U32 R104, RZ, RZ, R4 ;  /* 0x000000ffff687224 */ /* 0x000fe200078e0004 */
[----:B------:R-:W-:-:S07]  /*2a3e0*/  MOV R105, R5 ;  /* 0x0000000500697202 */ /* 0x000fce0000000f00 */
.L_x_572:
[----:B------:R-:W-:Y:S05]  /*2a3f0*/  BSYNC.RECONVERGENT B2 ;  /* 0x0000000000027941 */ /* 0x000fea0003800200 */
.L_x_571:
        /* <DEDUP_REMOVED lines=20> */
[----:B-----5:R-:W-:Y:S05]  /*2a540*/  CALL.REL.NOINC `($__internal_1_$__cuda_sm20_div_rn_f64_full) ;  /* 0x0000096800447944 */ /* 0x020fea0003c00000 */
[----:B------:R-:W-:Y:S02]  /*2a550*/  IMAD.MOV.U32 R102, RZ, RZ, R4 ;  /* 0x000000ffff667224 */ /* 0x000fe400078e0004 */
[----:B------:R-:W-:-:S07]  /*2a560*/  IMAD.MOV.U32 R103, RZ, RZ, R5 ;  /* 0x000000ffff677224 */ /* 0x000fce00078e0005 */
.L_x_574:
[----:B------:R-:W-:Y:S05]  /*2a570*/  BSYNC.RECONVERGENT B2 ;  /* 0x0000000000027941 */ /* 0x000fea0003800200 */
.L_x_573:
[----:B------:R-:W0:Y:S01]  /*2a580*/  MUFU.RCP64H R5, R115 ;  /* 0x0000007300057308 */ /* 0x000e220000001800 */
[----:B------:R-:W-:Y:S01]  /*2a590*/  IMAD.MOV.U32 R4, RZ, RZ, 0x1 ;  /* 0x00000001ff047424 */ /* 0x000fe200078e00ff */
[----:B------:R-:W-:Y:S01]  /*2a5a0*/  FSETP.GEU.AND P2, PT, |R25|, 6.5827683646048100446e-37, PT ;  /* 0x036000001900780b */ /* 0x000fe20003f4e200 */
[----:B------:R-:W-:Y:S01]  /*2a5b0*/  BSSY.RECONVERGENT B2, `(.L_x_575) ;  /* 0x0000017000027945 */ /* 0x000fe20003800200 */
[----:B------:R-:W-:Y:S02]  /*2a5c0*/  DADD R22, -R20, 2 ;  /* 0x4000000014167429 */ /* 0x000fe40000000100 */
[----:B------:R-:W-:Y:S02]  /*2a5d0*/  DADD R42, -R16, 2 ;  /* 0x40000000102a7429 */ /* 0x000fe40000000100 */
[----:B------:R-:W-:Y:S02]  /*2a5e0*/  DADD R48, -R18, 2 ;  /* 0x4000000012307429 */ /* 0x000fe40000000100 */
        /* <DEDUP_REMOVED lines=19> */
.L_x_576:
[----:B------:R-:W-:Y:S05]  /*2a720*/  BSYNC.RECONVERGENT B2 ;  /* 0x0000000000027941 */ /* 0x000fea0003800200 */
.L_x_575:
[----:B------:R-:W-:Y:S01]  /*2a730*/  DSETP.NEU.AND P1, PT, R20, RZ, PT ;  /* 0x000000ff1400722a */ /* 0x000fe20003f2d000 */
[----:B------:R-:W-:Y:S01]  /*2a740*/  P2R R0, PR, RZ, 0x20 ;  /* 0x00000020ff007803 */ /* 0x000fe20000000000 */
[----:B------:R-:W-:Y:S01]  /*2a750*/  DSETP.NEU.AND P2, PT, R16, RZ, PT ;  /* 0x000000ff1000722a */ /* 0x000fe20003f4d000 */
[----:B------:R-:W-:Y:S01]  /*2a760*/  ISETP.NE.AND P5, PT, R12, 0x7ff00000, PT ;  /* 0x7ff000000c00780c */ /* 0x000fe20003fa5270 */
[----:B------:R-:W-:Y:S01]  /*2a770*/  IMAD.MOV.U32 R6, RZ, RZ, 0x0 ;  /* 0x00000000ff067424 */ /* 0x000fe200078e00ff */
[----:B------:R-:W-:Y:S01]  /*2a780*/  BSSY.RECONVERGENT B2, `(.L_x_577) ;  /* 0x0000039000027945 */ /* 0x000fe20003800200 */
[----:B------:R-:W-:Y:S02]  /*2a790*/  FSEL R65, R65, RZ, P1 ;  /* 0x000000ff41417208 */ /* 0x000fe40000800000 */
[----:B------:R-:W-:Y:S01]  /*2a7a0*/  FSEL R13, R64, RZ, P1 ;  /* 0x000000ff400d7208 */ /* 0x000fe20000800000 */
[----:B------:R-:W-:Y:S01]  /*2a7b0*/  DSETP.NEU.AND P1, PT, R18, RZ, PT ;  /* 0x000000ff1200722a */ /* 0x000fe20003f2d000 */
[----:B------:R-:W-:-:S02]  /*2a7c0*/  FSEL R4, R22, R65, P4 ;  /* 0x0000004116047208 */ /* 0x000fc40002000000 */
[----:B------:R-:W-:Y:S01]  /*2a7d0*/  FSEL R22, R23, R13, P4 ;  /* 0x0000000d17167208 */ /* 0x000fe20002000000 */
[C---:B------:R-:W-:Y:S01]  /*2a7e0*/  DSETP.NEU.AND P4, PT, |R20|.reuse, +INF , PT ;  /* 0x7ff000001400742a */ /* 0x040fe20003f8d200 */
[----:B------:R-:W-:Y:S02]  /*2a7f0*/  FSEL R5, R63, RZ, P2 ;  /* 0x000000ff3f057208 */ /* 0x000fe40001000000 */
[----:B------:R-:W-:Y:S01]  /*2a800*/  FSEL R7, R62, RZ, P2 ;  /* 0x000000ff3e077208 */ /* 0x000fe20001000000 */
[----:B------:R-:W-:Y:S01]  /*2a810*/  DSETP.NEU.AND P2, PT, R20, -1, PT ;  /* 0xbff000001400742a */ /* 0x000fe20003f4d000 */
[----:B------:R-:W-:Y:S02]  /*2a820*/  FSEL R61, R61, RZ, P1 ;  /* 0x000000ff3d3d7208 */ /* 0x000fe40000800000 */
[----:B------:R-:W-:Y:S01]  /*2a830*/  FSEL R59, R59, RZ, P1 ;  /* 0x000000ff3b3b7208 */ /* 0x000fe20000800000 */
[----:B------:R-:W-:Y:S01]  /*2a840*/  DSETP.NEU.AND P1, PT, |R16|, +INF , PT ;  /* 0x7ff000001000742a */ /* 0x000fe20003f2d200 */
[----:B------:R-:W-:-:S02]  /*2a850*/  @!P5 FSEL R65, R4, RZ, P4 ;  /* 0x000000ff0441d208 */ /* 0x000fc40002000000 */
[----:B------:R-:W-:Y:S02]  /*2a860*/  FSEL R4, R42, R5, P3 ;  /* 0x000000052a047208 */ /* 0x000fe40001800000 */
[----:B------:R-:W-:Y:S02]  /*2a870*/  FSEL R42, R43, R7, P3 ;  /* 0x000000072b2a7208 */ /* 0x000fe40001800000 */
[----:B------:R-:W-:Y:S02]  /*2a880*/  @!P5 FSEL R13, R22, +QNAN , P4 ;  /* 0x7ff00000160dd808 */ /* 0x000fe40002000000 */
[----:B------:R-:W-:Y:S02]  /*2a890*/  ISETP.NE.AND P5, PT, R0, RZ, PT ;  /* 0x000000ff0000720c */ /* 0x000fe40003fa5270 */
[----:B------:R-:W-:Y:S02]  /*2a8a0*/  @!P6 FSEL R5, R4, RZ, P1 ;  /* 0x000000ff0405e208 */ /* 0x000fe40000800000 */
[----:B------:R-:W-:Y:S01]  /*2a8b0*/  @!P6 FSEL R7, R42, +QNAN , P1 ;  /* 0x7ff000002a07e808 */ /* 0x000fe20000800000 */
[----:B------:R-:W-:Y:S01]  /*2a8c0*/  DSETP.NEU.AND P1, PT, R16, -1, PT ;  /* 0xbff000001000742a */ /* 0x000fe20003f2d000 */
[----:B------:R-:W-:-:S02]  /*2a8d0*/  FSEL R70, R65, RZ, P2 ;  /* 0x000000ff41467208 */ /* 0x000fc40001000000 */
[----:B------:R-:W-:Y:S01]  /*2a8e0*/  FSEL R71, R13, 1.875, P2 ;  /* 0x3ff000000d477808 */ /* 0x000fe20001000000 */
[C---:B------:R-:W-:Y:S01]  /*2a8f0*/  DSETP.NEU.AND P2, PT, |R18|.reuse, +INF , PT ;  /* 0x7ff000001200742a */ /* 0x040fe20003f4d200 */
[----:B------:R-:W-:Y:S02]  /*2a900*/  FSEL R0, R48, R61, P0 ;  /* 0x0000003d30007208 */ /* 0x000fe40000000000 */
[----:B------:R-:W-:Y:S02]  /*2a910*/  FSEL R4, R5, RZ, P1 ;  /* 0x000000ff05047208 */ /* 0x000fe40000800000 */
[----:B------:R-:W-:Y:S02]  /*2a920*/  FSEL R48, R49, R59, P0 ;  /* 0x0000003b31307208 */ /* 0x000fe40000000000 */
[----:B------:R-:W-:Y:S01]  /*2a930*/  FSEL R5, R7, 1.875, P1 ;  /* 0x3ff0000007057808 */ /* 0x000fe20000800000 */
[----:B------:R-:W-:Y:S01]  /*2a940*/  DSETP.NEU.AND P1, PT, R18, -1, PT ;  /* 0xbff000001200742a */ /* 0x000fe20003f2d000 */
[----:B------:R-:W-:Y:S01]  /*2a950*/  @!P5 FSEL R61, R0, RZ, P2 ;  /* 0x000000ff003dd208 */ /* 0x000fe20001000000 */
[----:B------:R-:W-:Y:S01]  /*2a960*/  IMAD.MOV.U32 R7, RZ, RZ, 0x3fd80000 ;  /* 0x3fd80000ff077424 */ /* 0x000fe200078e00ff */
[----:B------:R-:W-:-:S02]  /*2a970*/  @!P5 FSEL R59, R48, +QNAN , P2 ;  /* 0x7ff00000303bd808 */ /* 0x000fc40001000000 */
[----:B------:R-:W-:Y:S01]  /*2a980*/  DADD R70, R70, R4 ;  /* 0x0000000046467229 */ /* 0x000fe20000000004 */
[----:B------:R-:W-:Y:S02]  /*2a990*/  FSEL R4, R61, RZ, P1 ;  /* 0x000000ff3d047208 */ /* 0x000fe40000800000 */
[----:B------:R-:W-:-:S06]  /*2a9a0*/  FSEL R5, R59, 1.875, P1 ;  /* 0x3ff000003b057808 */ /* 0x000fcc0000800000 */
[----:B------:R-:W-:-:S06]  /*2a9b0*/  DADD R70, R70, R4 ;  /* 0x0000000046467229 */ /* 0x000fcc0000000004 */
[----:B------:R-:W0:Y:S04]  /*2a9c0*/  MUFU.RSQ64H R31, R71 ;  /* 0x00000047001f7308 */ /* 0x000e280000001c00 */
        /* <DEDUP_REMOVED lines=17> */
[----:B-----5:R-:W-:Y:S05]  /*2aae0*/  CALL.REL.NOINC `($__internal_2_$__cuda_sm20_dsqrt_rn_f64_mediumpath_v1) ;  /* 0x0000096800707944 */ /* 0x020fea0003c00000 */
[----:B------:R-:W-:Y:S02]  /*2aaf0*/  IMAD.MOV.U32 R74, RZ, RZ, R6 ;  /* 0x000000ffff4a7224 */ /* 0x000fe400078e0006 */
[----:B------:R-:W-:-:S07]  /*2ab00*/  IMAD.MOV.U32 R75, RZ, RZ, R7 ;  /* 0x000000ffff4b7224 */ /* 0x000fce00078e0007 */
.L_x_578:
[----:B------:R-:W-:Y:S05]  /*2ab10*/  BSYNC.RECONVERGENT B2 ;  /* 0x0000000000027941 */ /* 0x000fea0003800200 */
.L_x_577:
[----:B------:R-:W0:Y:S01]  /*2ab20*/  MUFU.RCP64H R5, R75 ;  /* 0x0000004b00057308 */ /* 0x000e220000001800 */
[----:B------:R-:W-:Y:S01]  /*2ab30*/  MOV R4, 0x1 ;  /* 0x0000000100047802 */ /* 0x000fe20000000f00 */
[----:B------:R-:W-:Y:S01]  /*2ab40*/  BSSY.RECONVERGENT B2, `(.L_x_579) ;  /* 0x0000015000027945 */ /* 0x000fe20003800200 */
[----:B------:R-:W-:-:S04]  /*2ab50*/  FSETP.GEU.AND P1, PT, |R21|, 6.5827683646048100446e-37, PT ;  /* 0x036000001500780b */ /* 0x000fc80003f2e200 */
        /* <DEDUP_REMOVED lines=16> */
[----:B-----5:R-:W-:Y:S05]  /*2ac60*/  CALL.REL.NOINC `($__internal_1_$__cuda_sm20_div_rn_f64_full) ;  /* 0x00000960007c7944 */ /* 0x020fea0003c00000 */
[----:B------:R-:W-:Y:S01]  /*2ac70*/  MOV R122, R4 ;  /* 0x00000004007a7202 */ /* 0x000fe20000000f00 */
[----:B------:R-:W-:-:S07]  /*2ac80*/  IMAD.MOV.U32 R123, RZ, RZ, R5 ;  /* 0x000000ffff7b7224 */ /* 0x000fce00078e0005 */
.L_x_580:
[----:B------:R-:W-:Y:S05]  /*2ac90*/  BSYNC.RECONVERGENT B2 ;  /* 0x0000000000027941 */ /* 0x000fea0003800200 */
.L_x_579:
        /* <DEDUP_REMOVED lines=23> */
.L_x_582:
[----:B------:R-:W-:Y:S05]  /*2ae10*/  BSYNC.RECONVERGENT B2 ;  /* 0x0000000000027941 */ /* 0x000fea0003800200 */
.L_x_581:
        /* <DEDUP_REMOVED lines=23> */
.L_x_584:
[----:B------:R-:W-:Y:S05]  /*2af90*/  BSYNC.RECONVERGENT B2 ;  /* 0x0000000000027941 */ /* 0x000fea0003800200 */
.L_x_583:
[----:B------:R-:W-:Y:S01]  /*2afa0*/  BSSY.RECONVERGENT B3, `(.L_x_585) ;  /* 0x0001a62000037945 */ /* 0x000fe20003800200 */
[----:B------:R-:W-:Y:S01]  /*2afb0*/  CS2R R98, SRZ ;  /* 0x0000000000627805 */ /* 0x000fe2000001ff00 */
[----:B------:R-:W-:Y:S01]  /*2afc0*/  IMAD.MOV.U32 R94, RZ, RZ, 0x39a08cea ;  /* 0x39a08ceaff5e7424 */ /* 0x000fe200078e00ff */
[----:B------:R-:W-:Y:S01]  /*2afd0*/  CS2R R78, SRZ ;  /* 0x00000000004e7805 */ /* 0x000fe2000001ff00 */
[----:B------:R-:W-:Y:S01]  /*2afe0*/  IMAD.MOV.U32 R95, RZ, RZ, -0x39d6c1a7 ;  /* 0xc6293e59ff5f7424 */ /* 0x000fe200078e00ff */
[----:B------:R-:W-:Y:S02]  /*2aff0*/  CS2R R12, SRZ ;  /* 0x00000000000c7805 */ /* 0x000fe4000001ff00 */
[----:B------:R-:W-:Y:S02]  /*2b000*/  CS2R R48, SRZ ;  /* 0x0000000000307805 */ /* 0x000fe4000001ff00 */
[----:B------:R-:W-:Y:S02]  /*2b010*/  CS2R R22, SRZ ;  /* 0x0000000000167805 */ /* 0x000fe4000001ff00 */
[----:B------:R-:W-:-:S02]  /*2b020*/  CS2R R54, SRZ ;  /* 0x0000000000367805 */ /* 0x000fc4000001ff00 */
[----:B------:R-:W-:Y:S02]  /*2b030*/  CS2R R52, SRZ ;  /* 0x0000000000347805 */ /* 0x000fe4000001ff00 */
[----:B------:R-:W-:-:S07]  /*2b040*/  CS2R R56, SRZ ;  /* 0x0000000000387805 */ /* 0x000fce000001ff00 */
.L_x_1087:
[----:B-----5:R-:W-:Y:S01]  /*2b050*/  ISETP.NE.AND P0, PT, R3, RZ, PT ;  /* 0x000000ff0300720c */ /* 0x020fe20003f05270 */
[----:B------:R-:W-:Y:S01]  /*2b060*/  BSSY.RECONVERGENT B2, `(.L_x_586) ;  /* 0x00019e0000027945 */ /* 0x000fe20003800200 */
[----:B------:R-:W-:Y:S02]  /*2b070*/  IMAD.MOV.U32 R124, RZ, RZ, R78 ;  /* 0x000000ffff7c7224 */ /* 0x000fe400078e004e */
[----:B------:R-:W-:-:S09]  /*2b080*/  IMAD.MOV.U32 R125, RZ, RZ, R79 ;  /* 0x000000ffff7d7224 */ /* 0x000fd200078e004f */
[----:B------:R-:W-:Y:S05]  /*2b090*/  @P0 BRA `(.L_x_587) ;  /* 0x0000005400f80947 */ /* 0x000fea0003800000 */
[----:B------:R-:W2:Y:S01]  /*2b0a0*/  LD.E.64 R66, desc[UR8][R92.64+0x90] ;  /* 0x000090085c427980 */ /* 0x000ea2000c101b00 */
[----:B------:R-:W-:Y:S01]  /*2b0b0*/  MOV R4, 0x1 ;  /* 0x0000000100047802 */ /* 0x000fe20000000f00 */
[----:B------:R-:W-:Y:S01]  /*2b0c0*/  DADD R50, -RZ, -R14 ;  /* 0x00000000ff327229 */ /* 0x000fe2000000090e */
[----:B------:R-:W-:Y:S09]  /*2b0d0*/  BSSY.RECONVERGENT B4, `(.L_x_588) ;  /* 0x0000017000047945 */ /* 0x000ff20003800200 */
[----:B------:R-:W-:Y:S01]  /*2b0e0*/  FSETP.GEU.AND P0, PT, |R51|, 6.5827683646048100446e-37, PT ;  /* 0x036000003300780b */ /* 0x000fe20003f0e200 */
[----:B--2---:R-:W-:-:S06]  /*2b0f0*/  DADD R22, R82, R66 ;  /* 0x0000000052167229 */ /* 0x004fcc0000000042 */
[----:B------:R-:W0:Y:S02]  /*2b100*/  MUFU.RCP64H R5, R23 ;  /* 0x0000001700057308 */ /* 0x000e240000001800 */
        /* <DEDUP_REMOVED lines=17> */
[----:B------:R-:W-:Y:S01]  /*2b220*/  MOV R12, R4 ;  /* 0x00000004000c7202 */ /* 0x000fe20000000f00 */
[----:B------:R-:W-:-:S07]  /*2b230*/  IMAD.MOV.U32 R13, RZ, RZ, R5 ;  /* 0x000000ffff0d7224 */ /* 0x000fce00078e0005 */
.L_x_589:
[----:B------:R-:W-:Y:S05]  /*2b240*/  BSYNC.RECONVERGENT B4 ;  /* 0x0000000000047941 */ /* 0x000fea0003800200 */
.L_x_588:
[----:B------:R-:W2:Y:S01]  /*2b250*/  LD.E.64 R72, desc[UR8][R92.64+0xf8] ;  /* 0x0000f8085c487980 */ /* 0x000ea2000c101b00 */
[----:B------:R-:W-:Y:S01]  /*2b260*/  IMAD.MOV.U32 R4, RZ, RZ, 0x1 ;  /* 0x00000001ff047424 */ /* 0x000fe200078e00ff */
[----:B------:R-:W-:Y:S01]  /*2b270*/  FSETP.GEU.AND P1, PT, |R9|, 6.5827683646048100446e-37, PT ;  /* 0x036000000900780b */ /* 0x000fe20003f2e200 */
[----:B------:R-:W-:Y:S01]  /*2b280*/  BSSY.RECONVERGENT B4, `(.L_x_590) ;  /* 0x0000014000047945 */ /* 0x000fe20003800200 */
[----:B--2---:R-:W-:-:S06]  /*2b290*/  DADD R26, R82, R72 ;  /* 0x00000000521a7229 */ /* 0x004fcc0000000048 */
        /* <DEDUP_REMOVED lines=18> */
.L_x_591:
[----:B------:R-:W-:Y:S05]  /*2b3c0*/  BSYNC.RECONVERGENT B4 ;  /* 0x0000000000047941 */ /* 0x000fea0003800200 */
.L_x_590:
[----:B------:R-:W0:Y:S01]  /*2b3d0*/  MUFU.RCP64H R7, 6 ;  /* 0x4018000000077908 */ /* 0x000e220000001800 */
[----:B------:R-:W-:Y:S01]  /*2b3e0*/  IMAD.MOV.U32 R26, RZ, RZ, 0x0 ;  /* 0x00000000ff1a7424 */ /* 0x000fe200078e00ff */
[-C--:B------:R-:W-:Y:S01]  /*2b3f0*/  DMUL R48, R20, -R10.reuse ;  /* 0x8000000a14307228 */ /* 0x080fe20000000000 */
[----:B------:R-:W-:Y:S01]  /*2b400*/  IMAD.MOV.U32 R27, RZ, RZ, 0x40180000 ;  /* 0x40180000ff1b7424 */ /* 0x000fe200078e00ff */
[----:B------:R-:W-:Y:S01]  /*2b410*/  DADD R4, -R4, R12 ;  /* 0x0000000004047229 */ /* 0x000fe2000000010c */
[----:B------:R-:W-:Y:S01]  /*2b420*/  IMAD.MOV.U32 R6, RZ, RZ, 0x1 ;  /* 0x00000001ff067424 */ /* 0x000fe200078e00ff */
[----:B------:R-:W-:Y:S01]  /*2b430*/  BSSY.RECONVERGENT B4, `(.L_x_592) ;  /* 0x000001d000047945 */ /* 0x000fe20003800200 */
[----:B------:R-:W-:-:S05]  /*2b440*/  DMUL R12, R18, -R10 ;  /* 0x8000000a120c7228 */ /* 0x000fca0000000000 */
[----:B------:R-:W-:Y:S01]  /*2b450*/  FSETP.GEU.AND P1, PT, |R49|, 6.5827683646048100446e-37, PT ;  /* 0x036000003100780b */ /* 0x000fe20003f2e200 */
[C---:B------:R-:W-:Y:S02]  /*2b460*/  DMUL R56, R4.reuse, R104 ;  /* 0x0000006804387228 */ /* 0x040fe40000000000 */
[----:B------:R-:W-:Y:S02]  /*2b470*/  DMUL R54, R4, R102 ;  /* 0x0000006604367228 */ /* 0x000fe40000000000 */
[----:B0-----:R-:W-:Y:S02]  /*2b480*/  DFMA R22, R6, -R26, 1 ;  /* 0x3ff000000616742b */ /* 0x001fe4000000081a */
[----:B------:R-:W-:Y:S02]  /*2b490*/  DMUL R52, R4, R100 ;  /* 0x0000006404347228 */ /* 0x000fe40000000000 */
[C---:B------:R-:W-:Y:S02]  /*2b4a0*/  DMUL R56, R10.reuse, R56 ;  /* 0x000000380a387228 */ /* 0x040fe40000000000 */
[----:B------:R-:W-:-:S02]  /*2b4b0*/  DMUL R54, R10, R54 ;  /* 0x000000360a367228 */ /* 0x000fc40000000000 */
[----:B------:R-:W-:Y:S02]  /*2b4c0*/  DFMA R22, R22, R22, R22 ;  /* 0x000000161616722b */ /* 0x000fe40000000016 */
[----:B------:R-:W-:-:S06]  /*2b4d0*/  DMUL R52, R10, R52 ;  /* 0x000000340a347228 */ /* 0x000fcc0000000000 */
[----:B------:R-:W-:-:S08]  /*2b4e0*/  DFMA R22, R6, R22, R6 ;  /* 0x000000160616722b */ /* 0x000fd00000000006 */
[----:B------:R-:W-:-:S08]  /*2b4f0*/  DFMA R6, R22, -R26, 1 ;  /* 0x3ff000001606742b */ /* 0x000fd0000000081a */
[----:B------:R-:W-:-:S08]  /*2b500*/  DFMA R6, R22, R6, R22 ;  /* 0x000000061606722b */ /* 0x000fd00000000016 */
[----:B------:R-:W-:-:S08]  /*2b510*/  DMUL R84, R48, R6 ;  /* 0x0000000630547228 */ /* 0x000fd00000000000 */
[----:B------:R-:W-:-:S08]  /*2b520*/  DFMA R22, R84, -6, R48 ;  /* 0xc01800005416782b */ /* 0x000fd00000000030 */
[----:B------:R-:W-:Y:S02]  /*2b530*/  DFMA R84, R6, R22, R84 ;  /* 0x000000160654722b */ /* 0x000fe40000000054 */
[----:B------:R-:W-:-:S08]  /*2b540*/  DMUL R22, R16, -R10 ;  /* 0x8000000a10167228 */ /* 0x000fd00000000000 */
[----:B------:R-:W-:-:S05]  /*2b550*/  FFMA R0, RZ, 2.375, R85 ;  /* 0x40180000ff007823 */ /* 0x000fca0000000055 */
[----:B------:R-:W-:-:S13]  /*2b560*/  FSETP.GT.AND P0, PT, |R0|, 1.469367938527859385e-39, PT ;  /* 0x001000000000780b */ /* 0x000fda0003f04200 */
[----:B------:R-:W-:Y:S05]  /*2b570*/  @P0 BRA P1, `(.L_x_593) ;  /* 0x0000000000200947 */ /* 0x000fea0000800000 */
[----:B------:R-:W-:Y:S01]  /*2b580*/  MOV R28, R48 ;  /* 0x00000030001c7202 */ /* 0x000fe20000000f00 */
[----:B------:R-:W-:Y:S01]  /*2b590*/  IMAD.MOV.U32 R29, RZ, RZ, R49 ;  /* 0x000000ffff1d7224 */ /* 0x000fe200078e0031 */
[----:B------:R-:W-:Y:S01]  /*2b5a0*/  MOV R0, 0x2b5e0 ;  /* 0x0002b5e000007802 */ /* 0x000fe20000000f00 */
[----:B------:R-:W-:Y:S02]  /*2b5b0*/  IMAD.MOV.U32 R4, RZ, RZ, RZ ;  /* 0x000000ffff047224 */ /* 0x000fe400078e00ff */
[----:B------:R-:W-:-:S07]  /*2b5c0*/  IMAD.MOV.U32 R5, RZ, RZ, 0x40180000 ;  /* 0x40180000ff057424 */ /* 0x000fce00078e00ff */
[----:B------:R-:W-:Y:S05]  /*2b5d0*/  CALL.REL.NOINC `($__internal_1_$__cuda_sm20_div_rn_f64_full) ;  /* 0x0000095800207944 */ /* 0x000fea0003c00000 */
[----:B------:R-:W-:Y:S01]  /*2b5e0*/  IMAD.MOV.U32 R84, RZ, RZ, R4 ;  /* 0x000000ffff547224 */ /* 0x000fe200078e0004 */
[----:B------:R-:W-:-:S07]  /*2b5f0*/  MOV R85, R5 ;  /* 0x0000000500557202 */ /* 0x000fce0000000f00 */
.L_x_593:
[----:B------:R-:W-:Y:S05]  /*2b600*/  BSYNC.RECONVERGENT B4 ;  /* 0x0000000000047941 */ /* 0x000fea0003800200 */
.L_x_592:
[----:B------:R-:W0:Y:S01]  /*2b610*/  MUFU.RCP64H R5, 6 ;  /* 0x4018000000057908 */ /* 0x000e220000001800 */
        /* <DEDUP_REMOVED lines=13> */
[----:B------:R-:W-:-:S05]  /*2b6f0*/  FFMA R0, RZ, 2.375, R81 ;  /* 0x40180000ff007823 */ /* 0x000fca0000000051 */
[----:B------:R-:W-:-:S13]  /*2b700*/  FSETP.GT.AND P0, PT, |R0|, 1.469367938527859385e-39, PT ;  /* 0x001000000000780b */ /* 0x000fda0003f04200 */
[----:B------:R-:W-:Y:S05]  /*2b710*/  @P0 BRA P1, `(.L_x_595) ;  /* 0x0000000000200947 */ /* 0x000fea0000800000 */
[----:B------:R-:W-:Y:S01]  /*2b720*/  IMAD.MOV.U32 R28, RZ, RZ, R22 ;  /* 0x000000ffff1c7224 */ /* 0x000fe200078e0016 */
[----:B------:R-:W-:Y:S01]  /*2b730*/  MOV R29, R23 ;  /* 0x00000017001d7202 */ /* 0x000fe20000000f00 */
[----:B------:R-:W-:Y:S01]  /*2b740*/  IMAD.MOV.U32 R4, RZ, RZ, RZ ;  /* 0x000000ffff047224 */ /* 0x000fe200078e00ff */
[----:B------:R-:W-:Y:S01]  /*2b750*/  MOV R0, 0x2b780 ;  /* 0x0002b78000007802 */ /* 0x000fe20000000f00 */
[----:B------:R-:W-:-:S07]  /*2b760*/  IMAD.MOV.U32 R5, RZ, RZ, 0x40180000 ;  /* 0x40180000ff057424 */ /* 0x000fce00078e00ff */
[----:B------:R-:W-:Y:S05]  /*2b770*/  CALL.REL.NOINC `($__internal_1_$__cuda_sm20_div_rn_f64_full) ;  /* 0x0000095400b87944 */ /* 0x000fea0003c00000 */
[----:B------:R-:W-:Y:S02]  /*2b780*/  IMAD.MOV.U32 R80, RZ, RZ, R4 ;  /* 0x000000ffff507224 */ /* 0x000fe400078e0004 */
[----:B------:R-:W-:-:S07]  /*2b790*/  IMAD.MOV.U32 R81, RZ, RZ, R5 ;  /* 0x000000ffff517224 */ /* 0x000fce00078e0005 */
.L_x_595:
[----:B------:R-:W-:Y:S05]  /*2b7a0*/  BSYNC.RECONVERGENT B4 ;  /* 0x0000000000047941 */ /* 0x000fea0003800200 */
.L_x_594:
[----:B------:R-:W0:Y:S01]  /*2b7b0*/  MUFU.RCP64H R5, 6 ;  /* 0x4018000000057908 */ /* 0x000e220000001800 */
        /* <DEDUP_REMOVED lines=17> */
[----:B------:R-:W-:Y:S01]  /*2b8d0*/  MOV R4, RZ ;  /* 0x000000ff00047202 */ /* 0x000fe20000000f00 */
[----:B------:R-:W-:Y:S01]  /*2b8e0*/  IMAD.MOV.U32 R29, RZ, RZ, R13 ;  /* 0x000000ffff1d7224 */ /* 0x000fe200078e000d */
[----:B------:R-:W-:Y:S01]  /*2b8f0*/  MOV R0, 0x2b920 ;  /* 0x0002b92000007802 */ /* 0x000fe20000000f00 */
[----:B------:R-:W-:-:S07]  /*2b900*/  IMAD.MOV.U32 R5, RZ, RZ, 0x40180000 ;  /* 0x40180000ff057424 */ /* 0x000fce00078e00ff */
[----:B------:R-:W-:Y:S05]  /*2b910*/  CALL.REL.NOINC `($__internal_1_$__cuda_sm20_div_rn_f64_full) ;  /* 0x0000095400507944 */ /* 0x000fea0003c00000 */
[----:B------:R-:W-:Y:S02]  /*2b920*/  IMAD.MOV.U32 R76, RZ, RZ, R4 ;  /* 0x000000ffff4c7224 */ /* 0x000fe400078e0004 */
[----:B------:R-:W-:-:S07]  /*2b930*/  IMAD.MOV.U32 R77, RZ, RZ, R5 ;  /* 0x000000ffff4d7224 */ /* 0x000fce00078e0005 */
.L_x_597:
[----:B------:R-:W-:Y:S05]  /*2b940*/  BSYNC.RECONVERGENT B4 ;  /* 0x0000000000047941 */ /* 0x000fea0003800200 */
.L_x_596:
[----:B------:R-:W-:Y:S01]  /*2b950*/  DFMA R48, R48, 0.5, R46 ;  /* 0x3fe000003030782b */ /* 0x000fe2000000002e */
[----:B------:R-:W-:Y:S01]  /*2b960*/  BSSY.RECONVERGENT B0, `(.L_x_598) ;  /* 0x0000007000007945 */ /* 0x000fe20003800200 */
[----:B------:R-:W-:Y:S01]  /*2b970*/  DFMA R22, R22, 0.5, R44 ;  /* 0x3fe000001616782b */ /* 0x000fe2000000002c */
[----:B------:R-:W-:Y:S01]  /*2b980*/  IMAD.MOV.U32 R5, RZ, RZ, 0x40000000 ;  /* 0x40000000ff057424 */ /* 0x000fe200078e00ff */
[----:B------:R-:W-:Y:S01]  /*2b990*/  DFMA R12, R12, 0.5, R24 ;  /* 0x3fe000000c0c782b */ /* 0x000fe20000000018 */
[----:B------:R-:W-:-:S03]  /*2b9a0*/  MOV R0, 0x2b9d0 ;  /* 0x0002b9d000007802 */ /* 0x000fc60000000f00 */
[----:B------:R-:W-:-:S11]  /*2b9b0*/  DADD R6, -RZ, |R48| ;  /* 0x00000000ff067229 */ /* 0x000fd60000000530 */
[----:B------:R-:W-:Y:S05]  /*2b9c0*/  CALL.REL.NOINC `($_Z9addKernelP9basic_run$__internal_accurate_pow) ;  /* 0x0000095c005c7944 */ /* 0x000fea0003c00000 */
[----:B------:R-:W-:Y:S05]  /*2b9d0*/  BSYNC.RECONVERGENT B0 ;  /* 0x0000000000007941 */ /* 0x000fea0003800200 */
.L_x_598:
[C---:B------:R-:W-:Y:S01]  /*2b9e0*/  DADD R6, R48.reuse, 2 ;  /* 0x4000000030067429 */ /* 0x040fe20000000000 */
[----:B------:R-:W-:Y:S01]  /*2b9f0*/  BSSY.RECONVERGENT B0, `(.L_x_599) ;  /* 0x000000f000007945 */ /* 0x000fe20003800200 */
[----:B------:R-:W-:Y:S02]  /*2ba00*/  DADD R26, -RZ, |R22| ;  /* 0x00000000ff1a7229 */ /* 0x000fe40000000516 */
[----:B------:R-:W-:-:S06]  /*2ba10*/  DSETP.NEU.AND P0, PT, R48, RZ, PT ;  /* 0x000000ff3000722a */ /* 0x000fcc0003f0d000 */
[----:B------:R-:W-:Y:S02]  /*2ba20*/  LOP3.LUT R6, R7, 0x7ff00000, RZ, 0xc0, !PT ;  /* 0x7ff0000007067812 */ /* 0x000fe400078ec0ff */
[----:B------:R-:W-:Y:S02]  /*2ba30*/  FSEL R58, R4, RZ, P0 ;  /* 0x000000ff043a7208 */ /* 0x000fe40000000000 */
[----:B------:R-:W-:Y:S02]  /*2ba40*/  ISETP.NE.AND P1, PT, R6, 0x7ff00000, PT ;  /* 0x7ff000000600780c */ /* 0x000fe40003f25270 */
[----:B------:R-:W-:Y:S02]  /*2ba50*/  FSEL R59, R5, RZ, P0 ;  /* 0x000000ff053b7208 */ /* 0x000fe40000000000 */
[----:B------:R-:W-:-:S09]  /*2ba60*/  MOV R6, R26 ;  /* 0x0000001a00067202 */ /* 0x000fd20000000f00 */
[----:B------:R-:W-:Y:S05]  /*2ba70*/  @P1 BRA `(.L_x_600) ;  /* 0x0000000000181947 */ /* 0x000fea0003800000 */
[----:B------:R-:W-:-:S14]  /*2ba80*/  DSETP.NAN.AND P0, PT, R48, R48, PT ;  /* 0x000000303000722a */ /* 0x000fdc0003f08000 */
[----:B------:R-:W-:Y:S01]  /*2ba90*/  @P0 DADD R58, R48, 2 ;  /* 0x40000000303a0429 */ /* 0x000fe20000000000 */
[----:B------:R-:W-:Y:S10]  /*2baa0*/  @P0 BRA `(.L_x_600) ;  /* 0x00000000000c0947 */ /* 0x000ff40003800000 */
[----:B------:R-:W-:-:S14]  /*2bab0*/  DSETP.NEU.AND P0, PT, |R48|, +INF , PT ;  /* 0x7ff000003000742a */ /* 0x000fdc0003f0d200 */
[----:B------:R-:W-:Y:S02]  /*2bac0*/  @!P0 IMAD.MOV.U32 R58, RZ, RZ, 0x0 ;  /* 0x00000000ff3a8424 */ /* 0x000fe400078e00ff */
[----:B------:R-:W-:-:S07]  /*2bad0*/  @!P0 IMAD.MOV.U32 R59, RZ, RZ, 0x7ff00000 ;  /* 0x7ff00000ff3b8424 */ /* 0x000fce00078e00ff */
.L_x_600:
[----:B------:R-:W-:Y:S05]  /*2bae0*/  BSYNC.RECONVERGENT B0 ;  /* 0x0000000000007941 */ /* 0x000fea0003800200 */
.L_x_599:
[----:B------:R-:W-:Y:S01]  /*2baf0*/  BSSY.RECONVERGENT B0, `(.L_x_601) ;  /* 0x0000005000007945 */ /* 0x000fe20003800200 */
[----:B------:R-:W-:Y:S01]  /*2bb00*/  IMAD.MOV.U32 R7, RZ, RZ, R27 ;  /* 0x000000ffff077224 */ /* 0x000fe200078e001b */
[----:B------:R-:W-:Y:S01]  /*2bb10*/  MOV R0, 0x2bb40 ;  /* 0x0002bb4000007802 */ /* 0x000fe20000000f00 */
[----:B------:R-:W-:-:S07]  /*2bb20*/  IMAD.MOV.U32 R5, RZ, RZ, 0x40000000 ;  /* 0x40000000ff057424 */ /* 0x000fce00078e00ff */
[----:B------:R-:W-:Y:S05]  /*2bb30*/  CALL.REL.NOINC `($_Z9addKernelP9basic_run$__internal_accurate_pow) ;  /* 0x0000095c00007944 */ /* 0x000fea0003c00000 */
[----:B------:R-:W-:Y:S05]  /*2bb40*/  BSYNC.RECONVERGENT B0 ;  /* 0x0000000000007941 */ /* 0x000fea0003800200 */
.L_x_601:
        /* <DEDUP_REMOVED lines=17> */
[----:B------:R-:W-:Y:S01]  /*2bc60*/  @!P0 MOV R4, 0x0 ;  /* 0x0000000000048802 */ /* 0x000fe20000000f00 */
[----:B------:R-:W-:-:S07]  /*2bc70*/  @!P0 IMAD.MOV.U32 R5, RZ, RZ, 0x7ff00000 ;  /* 0x7ff00000ff058424 */ /* 0x000fce00078e00ff */
.L_x_603:
[----:B------:R-:W-:Y:S05]  /*2bc80*/  BSYNC.RECONVERGENT B0 ;  /* 0x0000000000007941 */ /* 0x000fea0003800200 */
.L_x_602:
        /* <DEDUP_REMOVED lines=8> */
.L_x_604:
        /* <DEDUP_REMOVED lines=15> */
.L_x_606:
[----:B------:R-:W-:Y:S05]  /*2be00*/  BSYNC.RECONVERGENT B0 ;  /* 0x0000000000007941 */ /* 0x000fea0003800200 */
.L_x_605:
[----:B------:R-:W-:Y:S01]  /*2be10*/  FSEL R4, R4, RZ, P2 ;  /* 0x000000ff04047208 */ /* 0x000fe20001000000 */
[----:B------:R-:W-:Y:S01]  /*2be20*/  IMAD.MOV.U32 R6, RZ, RZ, 0x0 ;  /* 0x00000000ff067424 */ /* 0x000fe200078e00ff */
[----:B------:R-:W-:Y:S01]  /*2be30*/  FSEL R5, R5, 1.875, P2 ;  /* 0x3ff0000005057808 */ /* 0x000fe20001000000 */
[----:B------:R-:W-:Y:S01]  /*2be40*/  IMAD.MOV.U32 R7, RZ, RZ, 0x3fd80000 ;  /* 0x3fd80000ff077424 */ /* 0x000fe200078e00ff */
[----:B------:R-:W-:Y:S04]  /*2be50*/  BSSY.RECONVERGENT B4, `(.L_x_607) ;  /* 0x0000017000047945 */ /* 0x000fe80003800200 */
        /* <DEDUP_REMOVED lines=22> */
.L_x_608:
[----:B------:R-:W-:Y:S05]  /*2bfc0*/  BSYNC.RECONVERGENT B4 ;  /* 0x0000000000047941 */ /* 0x000fea0003800200 */
.L_x_607:
[----:B------:R-:W-:Y:S01]  /*2bfd0*/  DADD R26, R66, R58 ;  /* 0x00000000421a7229 */ /* 0x000fe2000000003a */
        /* <DEDUP_REMOVED lines=15> */
[----:B------:R-:W-:Y:S01]  /*2c0d0*/  DADD R50, -RZ, -R14 ;  /* 0x00000000ff327229 */ /* 0x000fe2000000090e */
[----:B------:R-:W-:Y:S01]  /*2c0e0*/  IMAD.MOV.U32 R4, RZ, RZ, R26 ;  /* 0x000000ffff047224 */ /* 0x000fe200078e001a */
[----:B------:R-:W-:Y:S01]  /*2c0f0*/  MOV R0, 0x2c140 ;  /* 0x0002c14000007802 */ /* 0x000fe20000000f00 */
[----:B------:R-:W-:-:S07]  /*2c100*/  IMAD.MOV.U32 R5, RZ, RZ, R27 ;  /* 0x000000ffff057224 */ /* 0x000fce00078e001b */
[----:B------:R-:W-:Y:S02]  /*2c110*/  IMAD.MOV.U32 R28, RZ, RZ, R50 ;  /* 0x000000ffff1c7224 */ /* 0x000fe400078e0032 */
[----:B------:R-:W-:-:S07]  /*2c120*/  IMAD.MOV.U32 R29, RZ, RZ, R51 ;  /* 0x000000ffff1d7224 */ /* 0x000fce00078e0033 */
[----:B------:R-:W-:Y:S05]  /*2c130*/  CALL.REL.NOINC `($__internal_1_$__cuda_sm20_div_rn_f64_full) ;  /* 0x0000094c00487944 */ /* 0x000fea0003c00000 */
[----:B------:R-:W-:Y:S01]  /*2c140*/  MOV R60, R4 ;  /* 0x00000004003c7202 */ /* 0x000fe20000000f00 */
[----:B------:R-:W-:-:S07]  /*2c150*/  IMAD.MOV.U32 R61, RZ, RZ, R5 ;  /* 0x000000ffff3d7224 */ /* 0x000fce00078e0005 */
.L_x_610:
[----:B------:R-:W-:Y:S05]  /*2c160*/  BSYNC.RECONVERGENT B4 ;  /* 0x0000000000047941 */ /* 0x000fea0003800200 */
.L_x_609:
[----:B------:R-:W-:Y:S01]  /*2c170*/  DADD R58, R72, R58 ;  /* 0x00000000483a7229 */ /* 0x000fe2000000003a */
        /* <DEDUP_REMOVED lines=21> */
.L_x_612:
[----:B------:R-:W-:Y:S05]  /*2c2d0*/  BSYNC.RECONVERGENT B4 ;  /* 0x0000000000047941 */ /* 0x000fea0003800200 */
.L_x_611:
[----:B------:R-:W0:Y:S01]  /*2c2e0*/  MUFU.RCP64H R7, R63 ;  /* 0x0000003f00077308 */ /* 0x000e220000001800 */
[----:B------:R-:W-:Y:S01]  /*2c2f0*/  IMAD.MOV.U32 R6, RZ, RZ, 0x1 ;  /* 0x00000001ff067424 */ /* 0x000fe200078e00ff */
[----:B------:R-:W-:Y:S01]  /*2c300*/  FSETP.GEU.AND P1, PT, |R49|, 6.5827683646048100446e-37, PT ;  /* 0x036000003100780b */ /* 0x000fe20003f2e200 */
[----:B------:R-:W-:Y:S01]  /*2c310*/  BSSY.RECONVERGENT B4, `(.L_x_613) ;  /* 0x0000015000047945 */ /* 0x000fe20003800200 */
[----:B------:R-:W-:-:S03]  /*2c320*/  DADD R58, -R4, R60 ;  /* 0x00000000043a7229 */ /* 0x000fc6000000013c */
        /* <DEDUP_REMOVED lines=17> */
[----:B------:R-:W-:Y:S02]  /*2c440*/  IMAD.MOV.U32 R42, RZ, RZ, R4 ;  /* 0x000000ffff2a7224 */ /* 0x000fe400078e0004 */
[----:B------:R-:W-:-:S07]  /*2c450*/  IMAD.MOV.U32 R43, RZ, RZ, R5 ;  /* 0x000000ffff2b7224 */ /* 0x000fce00078e0005 */
.L_x_614:
[----:B------:R-:W-:Y:S05]  /*2c460*/  BSYNC.RECONVERGENT B4 ;  /* 0x0000000000047941 */ /* 0x000fea0003800200 */
.L_x_613:
        /* <DEDUP_REMOVED lines=21> */
[----:B------:R-:W-:Y:S01]  /*2c5c0*/  IMAD.MOV.U32 R48, RZ, RZ, R4 ;  /* 0x000000ffff307224 */ /* 0x000fe200078e0004 */
[----:B------:R-:W-:-:S07]  /*2c5d0*/  MOV R49, R5 ;  /* 0x0000000500317202 */ /* 0x000fce0000000f00 */
.L_x_616:
[----:B------:R-:W-:Y:S05]  /*2c5e0*/  BSYNC.RECONVERGENT B4 ;  /* 0x0000000000047941 */ /* 0x000fea0003800200 */
.L_x_615:
        /* <DEDUP_REMOVED lines=21> */
.L_x_618:
[----:B------:R-:W-:Y:S05]  /*2c740*/  BSYNC.RECONVERGENT B4 ;  /* 0x0000000000047941 */ /* 0x000fea0003800200 */
.L_x_617:
[----:B------:R-:W0:Y:S01]  /*2c750*/  MUFU.RCP64H R7, 3 ;  /* 0x4008000000077908 */ /* 0x000e220000001800 */
[----:B------:R-:W-:Y:S01]  /*2c760*/  IMAD.MOV.U32 R22, RZ, RZ, 0x0 ;  /* 0x00000000ff167424 */ /* 0x000fe200078e00ff */
[----:B------:R-:W-:Y:S01]  /*2c770*/  DFMA R60, R56, 0.5, -R20 ;  /* 0x3fe00000383c782b */ /* 0x000fe20000000814 */
[----:B------:R-:W-:Y:S01]  /*2c780*/  IMAD.MOV.U32 R23, RZ, RZ, 0x40080000 ;  /* 0x40080000ff177424 */ /* 0x000fe200078e00ff */
[C---:B------:R-:W-:Y:S01]  /*2c790*/  DMUL R64, R58.reuse, R42 ;  /* 0x0000002a3a407228 */ /* 0x040fe20000000000 */
[----:B------:R-:W-:Y:S01]  /*2c7a0*/  IMAD.MOV.U32 R6, RZ, RZ, 0x1 ;  /* 0x00000001ff067424 */ /* 0x000fe200078e00ff */
[C---:B------:R-:W-:Y:S01]  /*2c7b0*/  DMUL R62, R58.reuse, R48 ;  /* 0x000000303a3e7228 */ /* 0x040fe20000000000 */
[----:B------:R-:W-:Y:S01]  /*2c7c0*/  BSSY.RECONVERGENT B4, `(.L_x_619) ;  /* 0x000001e000047945 */ /* 0x000fe20003800200 */
[----:B------:R-:W-:Y:S02]  /*2c7d0*/  DMUL R58, R58, R4 ;  /* 0x000000043a3a7228 */ /* 0x000fe40000000000 */
[----:B------:R-:W-:-:S02]  /*2c7e0*/  DMUL R60, R10, R60 ;  /* 0x0000003c0a3c7228 */ /* 0x000fc40000000000 */
[----:B------:R-:W-:Y:S02]  /*2c7f0*/  DFMA R48, R54, 0.5, -R16 ;  /* 0x3fe000003630782b */ /* 0x000fe40000000810 */
[----:B------:R-:W-:Y:S02]  /*2c800*/  DFMA R96, R52, 0.5, -R18 ;  /* 0x3fe000003460782b */ /* 0x000fe40000000812 */
[----:B------:R-:W-:Y:S02]  /*2c810*/  DMUL R64, R10, R64 ;  /* 0x000000400a407228 */ /* 0x000fe40000000000 */
[----:B0-----:R-:W-:Y:S02]  /*2c820*/  DFMA R12, R6, -R22, 1 ;  /* 0x3ff00000060c742b */ /* 0x001fe40000000816 */
[----:B------:R-:W-:Y:S01]  /*2c830*/  FSETP.GEU.AND P1, PT, |R61|, 6.5827683646048100446e-37, PT ;  /* 0x036000003d00780b */ /* 0x000fe20003f2e200 */
[C---:B------:R-:W-:Y:S02]  /*2c840*/  DMUL R62, R10.reuse, R62 ;  /* 0x0000003e0a3e7228 */ /* 0x040fe40000000000 */
[----:B------:R-:W-:-:S02]  /*2c850*/  DMUL R58, R10, R58 ;  /* 0x0000003a0a3a7228 */ /* 0x000fc40000000000 */
[----:B------:R-:W-:Y:S02]  /*2c860*/  DMUL R48, R10, R48 ;  /* 0x000000300a307228 */ /* 0x000fe40000000000 */
[----:B------:R-:W-:Y:S02]  /*2c870*/  DFMA R12, R12, R12, R12 ;  /* 0x0000000c0c0c722b */ /* 0x000fe4000000000c */
[----:B------:R-:W-:-:S06]  /*2c880*/  DMUL R96, R10, R96 ;  /* 0x000000600a607228 */ /* 0x000fcc0000000000 */
[----:B------:R-:W-:-:S08]  /*2c890*/  DFMA R12, R6, R12, R6 ;  /* 0x0000000c060c722b */ /* 0x000fd00000000006 */
[----:B------:R-:W-:-:S08]  /*2c8a0*/  DFMA R6, R12, -R22, 1 ;  /* 0x3ff000000c06742b */ /* 0x000fd00000000816 */
[----:B------:R-:W-:-:S08]  /*2c8b0*/  DFMA R6, R12, R6, R12 ;  /* 0x000000060c06722b */ /* 0x000fd0000000000c */
[----:B------:R-:W-:-:S08]  /*2c8c0*/  DMUL R12, R60, R6 ;  /* 0x000000063c0c7228 */ /* 0x000fd00000000000 */
[----:B------:R-:W-:-:S08]  /*2c8d0*/  DFMA R22, R12, -3, R60 ;  /* 0xc00800000c16782b */ /* 0x000fd0000000003c */
[----:B------:R-:W-:-:S10]  /*2c8e0*/  DFMA R12, R6, R22, R12 ;  /* 0x00000016060c722b */ /* 0x000fd4000000000c */
[----:B------:R-:W-:-:S05]  /*2c8f0*/  FFMA R0, RZ, 2.125, R13 ;  /* 0x40080000ff007823 */ /* 0x000fca000000000d */
        /* <DEDUP_REMOVED lines=10> */
.L_x_620:
[----:B------:R-:W-:Y:S05]  /*2c9a0*/  BSYNC.RECONVERGENT B4 ;  /* 0x0000000000047941 */ /* 0x000fea0003800200 */
.L_x_619:
        /* <DEDUP_REMOVED lines=25> */
.L_x_622:
[----:B------:R-:W-:Y:S05]  /*2cb40*/  BSYNC.RECONVERGENT B4 ;  /* 0x0000000000047941 */ /* 0x000fea0003800200 */
.L_x_621:
[----:B------:R-:W0:Y:S01]  /*2cb50*/  MUFU.RCP64H R5, 3 ;  /* 0x4008000000057908 */ /* 0x000e220000001800 */
[----:B------:R-:W-:Y:S01]  /*2cb60*/  IMAD.MOV.U32 R6, RZ, RZ, 0x0 ;  /* 0x00000000ff067424 */ /* 0x000fe200078e00ff */
[----:B------:R-:W-:Y:S01]  /*2cb70*/  MOV R7, 0x40080000 ;  /* 0x4008000000077802 */ /* 0x000fe20000000f00 */
        /* <DEDUP_REMOVED lines=15> */
[----:B------:R-:W-:Y:S01]  /*2cc70*/  MOV R5, 0x40080000 ;  /* 0x4008000000057802 */ /* 0x000fe20000000f00 */
[----:B------:R-:W-:Y:S01]  /*2cc80*/  IMAD.MOV.U32 R29, RZ, RZ, R97 ;  /* 0x000000ffff1d7224 */ /* 0x000fe200078e0061 */
[----:B------:R-:W-:Y:S01]  /*2cc90*/  MOV R0, 0x2ccc0 ;  /* 0x0002ccc000007802 */ /* 0x000fe20000000f00 */
[----:B------:R-:W-:-:S07]  /*2cca0*/  IMAD.MOV.U32 R4, RZ, RZ, RZ ;  /* 0x000000ffff047224 */ /* 0x000fce00078e00ff */
[----:B------:R-:W-:Y:S05]  /*2ccb0*/  CALL.REL.NOINC `($__internal_1_$__cuda_sm20_div_rn_f64_full) ;  /* 0x0000094000687944 */ /* 0x000fea0003c00000 */
[----:B------:R-:W-:Y:S02]  /*2ccc0*/  IMAD.MOV.U32 R90, RZ, RZ, R4 ;  /* 0x000000ffff5a7224 */ /* 0x000fe400078e0004 */
[----:B------:R-:W-:-:S07]  /*2ccd0*/  IMAD.MOV.U32 R91, RZ, RZ, R5 ;  /* 0x000000ffff5b7224 */ /* 0x000fce00078e0005 */
.L_x_624:
[----:B------:R-:W-:Y:S05]  /*2cce0*/  BSYNC.RECONVERGENT B4 ;  /* 0x0000000000047941 */ /* 0x000fea0003800200 */
.L_x_623:
        /* <DEDUP_REMOVED lines=25> */
.L_x_626:
[----:B------:R-:W-:Y:S05]  /*2ce80*/  BSYNC.RECONVERGENT B4 ;  /* 0x0000000000047941 */ /* 0x000fea0003800200 */
.L_x_625:
        /* <DEDUP_REMOVED lines=25> */
.L_x_628:
[----:B------:R-:W-:Y:S05]  /*2d020*/  BSYNC.RECONVERGENT B4 ;  /* 0x0000000000047941 */ /* 0x000fea0003800200 */
.L_x_627:
        /* <DEDUP_REMOVED lines=25> */
.L_x_630:
[----:B------:R-:W-:Y:S05]  /*2d1c0*/  BSYNC.RECONVERGENT B4 ;  /* 0x0000000000047941 */ /* 0x000fea0003800200 */
.L_x_629:
[----:B------:R-:W0:Y:S01]  /*2d1d0*/  MUFU.RCP64H R5, 6 ;  /* 0x4018000000057908 */ /* 0x000e220000001800 */
[----:B------:R-:W-:Y:S01]  /*2d1e0*/  MOV R6, 0x0 ;  /* 0x0000000000067802 */ /* 0x000fe20000000f00 */
[----:B------:R-:W-:Y:S01]  /*2d1f0*/  IMAD.MOV.U32 R7, RZ, RZ, 0x40180000 ;  /* 0x40180000ff077424 */ /* 0x000fe200078e00ff */
[----:B------:R-:W-:Y:S01]  /*2d200*/  FSETP.GEU.AND P1, PT, |R57|, 6.5827683646048100446e-37, PT ;  /* 0x036000003900780b */ /* 0x000fe20003f2e200 */
[----:B------:R-:W-:Y:S01]  /*2d210*/  IMAD.MOV.U32 R4, RZ, RZ, 0x1 ;  /* 0x00000001ff047424 */ /* 0x000fe200078e00ff */
[----:B------:R-:W-:Y:S01]  /*2d220*/  DADD R84, R46, R84 ;  /* 0x000000002e547229 */ /* 0x000fe20000000054 */
[----:B------:R-:W-:Y:S01]  /*2d230*/  BSSY.RECONVERGENT B4, `(.L_x_631) ;  /* 0x0000017000047945 */ /* 0x000fe20003800200 */
[----:B------:R-:W-:-:S08]  /*2d240*/  DADD R80, R44, R80 ;  /* 0x000000002c507229 */ /* 0x000fd00000000050 */
[----:B------:R-:W-:Y:S02]  /*2d250*/  DADD R80, R80, R42 ;  /* 0x0000000050507229 */ /* 0x000fe4000000002a */
[----:B0-----:R-:W-:-:S08]  /*2d260*/  DFMA R26, R4, -R6, 1 ;  /* 0x3ff00000041a742b */ /* 0x001fd00000000806 */
[----:B------:R-:W-:-:S08]  /*2d270*/  DFMA R26, R26, R26, R26 ;  /* 0x0000001a1a1a722b */ /* 0x000fd0000000001a */
[----:B------:R-:W-:-:S08]  /*2d280*/  DFMA R26, R4, R26, R4 ;  /* 0x0000001a041a722b */ /* 0x000fd00000000004 */
[----:B------:R-:W-:-:S08]  /*2d290*/  DFMA R6, R26, -R6, 1 ;  /* 0x3ff000001a06742b */ /* 0x000fd00000000806 */
[----:B------:R-:W-:-:S08]  /*2d2a0*/  DFMA R26, R26, R6, R26 ;  /* 0x000000061a1a722b */ /* 0x000fd0000000001a */
[----:B------:R-:W-:-:S08]  /*2d2b0*/  DMUL R4, R56, R26 ;  /* 0x0000001a38047228 */ /* 0x000fd00000000000 */
[----:B------:R-:W-:-:S08]  /*2d2c0*/  DFMA R6, R4, -6, R56 ;  /* 0xc01800000406782b */ /* 0x000fd00000000038 */
[----:B------:R-:W-:Y:S02]  /*2d2d0*/  DFMA R4, R26, R6, R4 ;  /* 0x000000061a04722b */ /* 0x000fe40000000004 */
[----:B------:R-:W-:Y:S02]  /*2d2e0*/  DADD R6, R24, R76 ;  /* 0x0000000018067229 */ /* 0x000fe4000000004c */
[----:B------:R-:W-:-:S06]  /*2d2f0*/  DADD R76, R84, R12 ;  /* 0x00000000544c7229 */ /* 0x000fcc000000000c */
[----:B------:R-:W-:Y:S01]  /*2d300*/  FFMA R0, RZ, 2.375, R5 ;  /* 0x40180000ff007823 */ /* 0x000fe20000000005 */
[----:B------:R-:W-:-:S04]  /*2d310*/  DADD R90, R6, R90 ;  /* 0x00000000065a7229 */ /* 0x000fc8000000005a */
        /* <DEDUP_REMOVED lines=8> */
.L_x_632:
[----:B------:R-:W-:Y:S05]  /*2d3a0*/  BSYNC.RECONVERGENT B4 ;  /* 0x0000000000047941 */ /* 0x000fea0003800200 */
.L_x_631:
[----:B------:R-:W0:Y:S01]  /*2d3b0*/  MUFU.RCP64H R7, 6 ;  /* 0x4018000000077908 */ /* 0x000e220000001800 */
[----:B------:R-:W-:Y:S01]  /*2d3c0*/  IMAD.MOV.U32 R12, RZ, RZ, 0x0 ;  /* 0x00000000ff0c7424 */ /* 0x000fe200078e00ff */
[----:B------:R-:W-:Y:S01]  /*2d3d0*/  FSETP.GEU.AND P1, PT, |R55|, 6.5827683646048100446e-37, PT ;  /* 0x036000003700780b */ /* 0x000fe20003f2e200 */
[----:B------:R-:W-:Y:S01]  /*2d3e0*/  IMAD.MOV.U32 R13, RZ, RZ, 0x40180000 ;  /* 0x40180000ff0d7424 */ /* 0x000fe200078e00ff */
[----:B------:R-:W-:Y:S01]  /*2d3f0*/  DADD R4, -R20, R4 ;  /* 0x0000000014047229 */ /* 0x000fe20000000104 */
[----:B------:R-:W-:Y:S01]  /*2d400*/  IMAD.MOV.U32 R6, RZ, RZ, 0x1 ;  /* 0x00000001ff067424 */ /* 0x000fe200078e00ff */
[----:B------:R-:W-:Y:S06]  /*2d410*/  BSSY.RECONVERGENT B4, `(.L_x_633) ;  /* 0x0000015000047945 */ /* 0x000fec0003800200 */
[----:B------:R-:W-:-:S02]  /*2d420*/  DADD R88, R4, R88 ;  /* 0x0000000004587229 */ /* 0x000fc40000000058 */
        /* <DEDUP_REMOVED lines=19> */
.L_x_634:
[----:B------:R-:W-:Y:S05]  /*2d560*/  BSYNC.RECONVERGENT B4 ;  /* 0x0000000000047941 */ /* 0x000fea0003800200 */
.L_x_633:
        /* <DEDUP_REMOVED lines=25> */
.L_x_636:
[----:B------:R-:W-:Y:S05]  /*2d700*/  BSYNC.RECONVERGENT B4 ;  /* 0x0000000000047941 */ /* 0x000fea0003800200 */
.L_x_635:
[----:B------:R-:W-:Y:S01]  /*2d710*/  DFMA R12, R60, 0.5, R46 ;  /* 0x3fe000003c0c782b */ /* 0x000fe2000000002e */
[----:B------:R-:W-:Y:S01]  /*2d720*/  BSSY.RECONVERGENT B0, `(.L_x_637) ;  /* 0x0000009000007945 */ /* 0x000fe20003800200 */
[----:B------:R-:W-:Y:S01]  /*2d730*/  DADD R4, -R18, R4 ;  /* 0x0000000012047229 */ /* 0x000fe20000000104 */
[----:B------:R-:W-:Y:S01]  /*2d740*/  MOV R0, 0x2d7b0 ;  /* 0x0002d7b000007802 */ /* 0x000fe20000000f00 */
[----:B------:R-:W-:Y:S02]  /*2d750*/  DFMA R48, R48, 0.5, R44 ;  /* 0x3fe000003030782b */ /* 0x000fe4000000002c */
[----:B------:R-:W-:Y:S02]  /*2d760*/  DFMA R22, R96, 0.5, R24 ;  /* 0x3fe000006016782b */ /* 0x000fe40000000018 */
[----:B------:R-:W-:Y:S02]  /*2d770*/  DADD R6, -RZ, |R12| ;  /* 0x00000000ff067229 */ /* 0x000fe4000000050c */
[----:B------:R-:W-:Y:S01]  /*2d780*/  DADD R86, R4, R86 ;  /* 0x0000000004567229 */ /* 0x000fe20000000056 */
[----:B------:R-:W-:-:S10]  /*2d790*/  IMAD.MOV.U32 R5, RZ, RZ, 0x40000000 ;  /* 0x40000000ff057424 */ /* 0x000fd400078e00ff */
[----:B------:R-:W-:Y:S05]  /*2d7a0*/  CALL.REL.NOINC `($_Z9addKernelP9basic_run$__internal_accurate_pow) ;  /* 0x0000093c00e47944 */ /* 0x000fea0003c00000 */
[----:B------:R-:W-:Y:S05]  /*2d7b0*/  BSYNC.RECONVERGENT B0 ;  /* 0x0000000000007941 */ /* 0x000fea0003800200 */
.L_x_637:
[C---:B------:R-:W-:Y:S01]  /*2d7c0*/  DADD R6, R12.reuse, 2 ;  /* 0x400000000c067429 */ /* 0x040fe20000000000 */
[----:B------:R-:W-:Y:S01]  /*2d7d0*/  BSSY.RECONVERGENT B0, `(.L_x_638) ;  /* 0x000000f000007945 */ /* 0x000fe20003800200 */
[----:B------:R-:W-:Y:S02]  /*2d7e0*/  DADD R26, -RZ, |R48| ;  /* 0x00000000ff1a7229 */ /* 0x000fe40000000530 */
[----:B------:R-:W-:-:S06]  /*2d7f0*/  DSETP.NEU.AND P0, PT, R12, RZ, PT ;  /* 0x000000ff0c00722a */ /* 0x000fcc0003f0d000 */
[----:B------:R-:W-:Y:S02]  /*2d800*/  LOP3.LUT R6, R7, 0x7ff00000, RZ, 0xc0, !PT ;  /* 0x7ff0000007067812 */ /* 0x000fe400078ec0ff */
[----:B------:R-:W-:Y:S02]  /*2d810*/  FSEL R52, R4, RZ, P0 ;  /* 0x000000ff04347208 */ /* 0x000fe40000000000 */
[----:B------:R-:W-:Y:S01]  /*2d820*/  ISETP.NE.AND P1, PT, R6, 0x7ff00000, PT ;  /* 0x7ff000000600780c */ /* 0x000fe20003f25270 */
[----:B------:R-:W-:Y:S01]  /*2d830*/  IMAD.MOV.U32 R6, RZ, RZ, R26 ;  /* 0x000000ffff067224 */ /* 0x000fe200078e001a */
[----:B------:R-:W-:-:S11]  /*2d840*/  FSEL R53, R5, RZ, P0 ;  /* 0x000000ff05357208 */ /* 0x000fd60000000000 */
[----:B------:R-:W-:Y:S05]  /*2d850*/  @P1 BRA `(.L_x_639) ;  /* 0x0000000000181947 */ /* 0x000fea0003800000 */
[----:B------:R-:W-:-:S14]  /*2d860*/  DSETP.NAN.AND P0, PT, R12, R12, PT ;  /* 0x0000000c0c00722a */ /* 0x000fdc0003f08000 */
[----:B------:R-:W-:Y:S01]  /*2d870*/  @P0 DADD R52, R12, 2 ;  /* 0x400000000c340429 */ /* 0x000fe20000000000 */
[----:B------:R-:W-:Y:S10]  /*2d880*/  @P0 BRA `(.L_x_639) ;  /* 0x00000000000c0947 */ /* 0x000ff40003800000 */
[----:B------:R-:W-:-:S14]  /*2d890*/  DSETP.NEU.AND P0, PT, |R12|, +INF , PT ;  /* 0x7ff000000c00742a */ /* 0x000fdc0003f0d200 */
[----:B------:R-:W-:Y:S01]  /*2d8a0*/  @!P0 MOV R52, 0x0 ;  /* 0x0000000000348802 */ /* 0x000fe20000000f00 */
[----:B------:R-:W-:-:S07]  /*2d8b0*/  @!P0 IMAD.MOV.U32 R53, RZ, RZ, 0x7ff00000 ;  /* 0x7ff00000ff358424 */ /* 0x000fce00078e00ff */
.L_x_639:
[----:B------:R-:W-:Y:S05]  /*2d8c0*/  BSYNC.RECONVERGENT B0 ;  /* 0x0000000000007941 */ /* 0x000fea0003800200 */
.L_x_638:
[----:B------:R-:W-:Y:S01]  /*2d8d0*/  BSSY.RECONVERGENT B0, `(.L_x_640) ;  /* 0x0000005000007945 */ /* 0x000fe20003800200 */
[----:B------:R-:W-:Y:S01]  /*2d8e0*/  IMAD.MOV.U32 R7, RZ, RZ, R27 ;  /* 0x000000ffff077224 */ /* 0x000fe200078e001b */
[----:B------:R-:W-:Y:S01]  /*2d8f0*/  MOV R0, 0x2d920 ;  /* 0x0002d92000007802 */ /* 0x000fe20000000f00 */
[----:B------:R-:W-:-:S07]  /*2d900*/  IMAD.MOV.U32 R5, RZ, RZ, 0x40000000 ;  /* 0x40000000ff057424 */ /* 0x000fce00078e00ff */
[----:B------:R-:W-:Y:S05]  /*2d910*/  CALL.REL.NOINC `($_Z9addKernelP9basic_run$__internal_accurate_pow) ;  /* 0x0000093c00887944 */ /* 0x000fea0003c00000 */
[----:B------:R-:W-:Y:S05]  /*2d920*/  BSYNC.RECONVERGENT B0 ;  /* 0x0000000000007941 */ /* 0x000fea0003800200 */
.L_x_640:
        /* <DEDUP_REMOVED lines=17> */
[----:B------:R-:W-:Y:S01]  /*2da40*/  @!P0 IMAD.MOV.U32 R4, RZ, RZ, 0x0 ;  /* 0x00000000ff048424 */ /* 0x000fe200078e00ff */
[----:B------:R-:W-:-:S07]  /*2da50*/  @!P0 MOV R5, 0x7ff00000 ;  /* 0x7ff0000000058802 */ /* 0x000fce0000000f00 */
.L_x_642:
[----:B------:R-:W-:Y:S05]  /*2da60*/  BSYNC.RECONVERGENT B0 ;  /* 0x0000000000007941 */ /* 0x000fea0003800200 */
.L_x_641:
        /* <DEDUP_REMOVED lines=8> */
.L_x_643:
        /* <DEDUP_REMOVED lines=15> */
.L_x_645:
[----:B------:R-:W-:Y:S05]  /*2dbe0*/  BSYNC.RECONVERGENT B0 ;  /* 0x0000000000007941 */ /* 0x000fea0003800200 */
.L_x_644:
[----:B------:R-:W-:Y:S01]  /*2dbf0*/  FSEL R4, R4, RZ, P2 ;  /* 0x000000ff04047208 */ /* 0x000fe20001000000 */
[----:B------:R-:W-:Y:S01]  /*2dc00*/  IMAD.MOV.U32 R7, RZ, RZ, 0x3fd80000 ;  /* 0x3fd80000ff077424 */ /* 0x000fe200078e00ff */
[----:B------:R-:W-:Y:S01]  /*2dc10*/  FSEL R5, R5, 1.875, P2 ;  /* 0x3ff0000005057808 */ /* 0x000fe20001000000 */
[----:B------:R-:W-:Y:S01]  /*2dc20*/  BSSY.RECONVERGENT B4, `(.L_x_646) ;  /* 0x0000018000047945 */ /* 0x000fe20003800200 */
[----:B------:R-:W-:-:S04]  /*2dc30*/  MOV R6, 0x0 ;  /* 0x0000000000067802 */ /* 0x000fc80000000f00 */
        /* <DEDUP_REMOVED lines=22> */
.L_x_647:
[----:B------:R-:W-:Y:S05]  /*2dda0*/  BSYNC.RECONVERGENT B4 ;  /* 0x0000000000047941 */ /* 0x000fea0003800200 */
.L_x_646:
        /* <DEDUP_REMOVED lines=17> */
[----:B------:R-:W-:Y:S01]  /*2dec0*/  MOV R4, R26 ;  /* 0x0000001a00047202 */ /* 0x000fe20000000f00 */
[----:B------:R-:W-:Y:S01]  /*2ded0*/  IMAD.MOV.U32 R5, RZ, RZ, R27 ;  /* 0x000000ffff057224 */ /* 0x000fe200078e001b */
[----:B------:R-:W-:-:S07]  /*2dee0*/  MOV R0, 0x2df20 ;  /* 0x0002df2000007802 */ /* 0x000fce0000000f00 */
[----:B------:R-:W-:Y:S02]  /*2def0*/  IMAD.MOV.U32 R28, RZ, RZ, R50 ;  /* 0x000000ffff1c7224 */ /* 0x000fe400078e0032 */
[----:B------:R-:W-:-:S07]  /*2df00*/  IMAD.MOV.U32 R29, RZ, RZ, R51 ;  /* 0x000000ffff1d7224 */ /* 0x000fce00078e0033 */
[----:B------:R-:W-:Y:S05]  /*2df10*/  CALL.REL.NOINC `($__internal_1_$__cuda_sm20_div_rn_f64_full) ;  /* 0x0000092c00d07944 */ /* 0x000fea0003c00000 */
[----:B------:R-:W-:Y:S01]  /*2df20*/  IMAD.MOV.U32 R54, RZ, RZ, R4 ;  /* 0x000000ffff367224 */ /* 0x000fe200078e0004 */
[----:B------:R-:W-:-:S07]  /*2df30*/  MOV R55, R5 ;  /* 0x0000000500377202 */ /* 0x000fce0000000f00 */
.L_x_649:
[----:B------:R-:W-:Y:S05]  /*2df40*/  BSYNC.RECONVERGENT B4 ;  /* 0x0000000000047941 */ /* 0x000fea0003800200 */
.L_x_648:
        /* <DEDUP_REMOVED lines=22> */
.L_x_651:
[----:B------:R-:W-:Y:S05]  /*2e0b0*/  BSYNC.RECONVERGENT B4 ;  /* 0x0000000000047941 */ /* 0x000fea0003800200 */
.L_x_650:
        /* <DEDUP_REMOVED lines=24> */
.L_x_653:
[----:B------:R-:W-:Y:S05]  /*2e240*/  BSYNC.RECONVERGENT B4 ;  /* 0x0000000000047941 */ /* 0x000fea0003800200 */
.L_x_652:
        /* <DEDUP_REMOVED lines=23> */
.L_x_655:
[----:B------:R-:W-:Y:S05]  /*2e3c0*/  BSYNC.RECONVERGENT B4 ;  /* 0x0000000000047941 */ /* 0x000fea0003800200 */
.L_x_654:
        /* <DEDUP_REMOVED lines=21> */
.L_x_657:
[----:B------:R-:W-:Y:S05]  /*2e520*/  BSYNC.RECONVERGENT B4 ;  /* 0x0000000000047941 */ /* 0x000fea0003800200 */
.L_x_656:
[----:B------:R-:W0:Y:S01]  /*2e530*/  MUFU.RCP64H R7, 3 ;  /* 0x4008000000077908 */ /* 0x000e220000001800 */
[----:B------:R-:W-:Y:S01]  /*2e540*/  MOV R22, 0x0 ;  /* 0x0000000000167802 */ /* 0x000fe20000000f00 */
[----:B------:R-:W-:Y:S01]  /*2e550*/  IMAD.MOV.U32 R23, RZ, RZ, 0x40080000 ;  /* 0x40080000ff177424 */ /* 0x000fe200078e00ff */
[----:B------:R-:W-:Y:S01]  /*2e560*/  DFMA R60, R64, 0.5, -R20 ;  /* 0x3fe00000403c782b */ /* 0x000fe20000000814 */
[----:B------:R-:W-:Y:S01]  /*2e570*/  IMAD.MOV.U32 R6, RZ, RZ, 0x1 ;  /* 0x00000001ff067424 */ /* 0x000fe200078e00ff */
[----:B------:R-:W-:Y:S01]  /*2e580*/  DFMA R96, R62, 0.5, -R16 ;  /* 0x3fe000003e60782b */ /* 0x000fe20000000810 */
[----:B------:R-:W-:Y:S01]  /*2e590*/  BSSY.RECONVERGENT B4, `(.L_x_658) ;  /* 0x000001f000047945 */ /* 0x000fe20003800200 */
[----:B------:R-:W-:Y:S02]  /*2e5a0*/  DFMA R106, R58, 0.5, -R18 ;  /* 0x3fe000003a6a782b */ /* 0x000fe40000000812 */
[----:B------:R-:W-:Y:S02]  /*2e5b0*/  DMUL R56, R54, R42 ;  /* 0x0000002a36387228 */ /* 0x000fe40000000000 */
[----:B------:R-:W-:-:S02]  /*2e5c0*/  DMUL R60, R10, R60 ;  /* 0x0000003c0a3c7228 */ /* 0x000fc40000000000 */
[C---:B------:R-:W-:Y:S02]  /*2e5d0*/  DMUL R12, R54.reuse, R12 ;  /* 0x0000000c360c7228 */ /* 0x040fe40000000000 */
[----:B------:R-:W-:Y:S02]  /*2e5e0*/  DMUL R52, R54, R4 ;  /* 0x0000000436347228 */ /* 0x000fe40000000000 */
[----:B0-----:R-:W-:Y:S02]  /*2e5f0*/  DFMA R26, R6, -R22, 1 ;  /* 0x3ff00000061a742b */ /* 0x001fe40000000816 */
[C---:B------:R-:W-:Y:S02]  /*2e600*/  DMUL R96, R10.reuse, R96 ;  /* 0x000000600a607228 */ /* 0x040fe40000000000 */
[----:B------:R-:W-:Y:S01]  /*2e610*/  FSETP.GEU.AND P1, PT, |R61|, 6.5827683646048100446e-37, PT ;  /* 0x036000003d00780b */ /* 0x000fe20003f2e200 */
[C---:B------:R-:W-:Y:S02]  /*2e620*/  DMUL R106, R10.reuse, R106 ;  /* 0x0000006a0a6a7228 */ /* 0x040fe40000000000 */
[----:B------:R-:W-:-:S02]  /*2e630*/  DMUL R56, R10, R56 ;  /* 0x000000380a387228 */ /* 0x000fc40000000000 */
[----:B------:R-:W-:Y:S02]  /*2e640*/  DFMA R26, R26, R26, R26 ;  /* 0x0000001a1a1a722b */ /* 0x000fe4000000001a */
[C---:B------:R-:W-:Y:S02]  /*2e650*/  DMUL R54, R10.reuse, R12 ;  /* 0x0000000c0a367228 */ /* 0x040fe40000000000 */
[----:B------:R-:W-:-:S04]  /*2e660*/  DMUL R52, R10, R52 ;  /* 0x000000340a347228 */ /* 0x000fc80000000000 */
        /* <DEDUP_REMOVED lines=17> */
.L_x_659:
[----:B------:R-:W-:Y:S05]  /*2e780*/  BSYNC.RECONVERGENT B4 ;  /* 0x0000000000047941 */ /* 0x000fea0003800200 */
.L_x_658:
        /* <DEDUP_REMOVED lines=25> */
.L_x_661:
[----:B------:R-:W-:Y:S05]  /*2e920*/  BSYNC.RECONVERGENT B4 ;  /* 0x0000000000047941 */ /* 0x000fea0003800200 */
.L_x_660:
        /* <DEDUP_REMOVED lines=25> */
.L_x_663:
[----:B------:R-:W-:Y:S05]  /*2eac0*/  BSYNC.RECONVERGENT B4 ;  /* 0x0000000000047941 */ /* 0x000fea0003800200 */
.L_x_662:
        /* <DEDUP_REMOVED lines=25> */
.L_x_665:
[----:B------:R-:W-:Y:S05]  /*2ec60*/  BSYNC.RECONVERGENT B4 ;  /* 0x0000000000047941 */ /* 0x000fea0003800200 */
.L_x_664:
        /* <DEDUP_REMOVED lines=25> */
.L_x_667:
[----:B------:R-:W-:Y:S05]  /*2ee00*/  BSYNC.RECONVERGENT B4 ;  /* 0x0000000000047941 */ /* 0x000fea0003800200 */
.L_x_666:
        /* <DEDUP_REMOVED lines=23> */
.L_x_669:
[----:B------:R-:W-:Y:S05]  /*2ef80*/  BSYNC.RECONVERGENT B4 ;  /* 0x0000000000047941 */ /* 0x000fea0003800200 */
.L_x_668:
[----:B------:R-:W-:Y:S01]  /*2ef90*/  DADD R12, R46, R60 ;  /* 0x000000002e0c7229 */ /* 0x000fe2000000003c */
[----:B------:R-:W-:Y:S01]  /*2efa0*/  BSSY.RECONVERGENT B0, `(.L_x_670) ;  /* 0x000000d000007945 */ /* 0x000fe20003800200 */
[----:B------:R-:W-:Y:S01]  /*2efb0*/  DADD R64, R80, R64 ;  /* 0x0000000050407229 */ /* 0x000fe20000000040 */
[----:B------:R-:W-:Y:S01]  /*2efc0*/  MOV R0, 0x2f070 ;  /* 0x0002f07000007802 */ /* 0x000fe20000000f00 */
[----:B------:R-:W-:Y:S02]  /*2efd0*/  DADD R62, R76, R22 ;  /* 0x000000004c3e7229 */ /* 0x000fe40000000016 */
[----:B------:R-:W-:Y:S02]  /*2efe0*/  DADD R80, R88, R48 ;  /* 0x0000000058507229 */ /* 0x000fe40000000030 */
[----:B------:R-:W-:Y:S02]  /*2eff0*/  DADD R6, -RZ, |R12| ;  /* 0x00000000ff067229 */ /* 0x000fe4000000050c */
[----:B------:R-:W-:-:S02]  /*2f000*/  DADD R76, R90, R42 ;  /* 0x000000005a4c7229 */ /* 0x000fc4000000002a */
[----:B------:R-:W-:Y:S02]  /*2f010*/  DADD R84, R84, R58 ;  /* 0x0000000054547229 */ /* 0x000fe4000000003a */
[----:B------:R-:W-:Y:S02]  /*2f020*/  DADD R48, R44, R96 ;  /* 0x000000002c307229 */ /* 0x000fe40000000060 */
[----:B------:R-:W-:Y:S02]  /*2f030*/  DADD R22, R24, R106 ;  /* 0x0000000018167229 */ /* 0x000fe4000000006a */
[----:B------:R-:W-:Y:S01]  /*2f040*/  DADD R86, R86, R4 ;  /* 0x0000000056567229 */ /* 0x000fe20000000004 */
[----:B------:R-:W-:-:S10]  /*2f050*/  IMAD.MOV.U32 R5, RZ, RZ, 0x40000000 ;  /* 0x40000000ff057424 */ /* 0x000fd400078e00ff */
[----:B------:R-:W-:Y:S05]  /*2f060*/  CALL.REL.NOINC `($_Z9addKernelP9basic_run$__internal_accurate_pow) ;  /* 0x0000092400b47944 */ /* 0x000fea0003c00000 */
[----:B------:R-:W-:Y:S05]  /*2f070*/  BSYNC.RECONVERGENT B0 ;  /* 0x0000000000007941 */ /* 0x000fea0003800200 */
.L_x_670:
        /* <DEDUP_REMOVED lines=16> */
.L_x_672:
[----:B------:R-:W-:Y:S05]  /*2f180*/  BSYNC.RECONVERGENT B0 ;  /* 0x0000000000007941 */ /* 0x000fea0003800200 */
.L_x_671:
[----:B------:R-:W-:Y:S01]  /*2f190*/  BSSY.RECONVERGENT B0, `(.L_x_673) ;  /* 0x0000005000007945 */ /* 0x000fe20003800200 */
[----:B------:R-:W-:Y:S01]  /*2f1a0*/  IMAD.MOV.U32 R7, RZ, RZ, R27 ;  /* 0x000000ffff077224 */ /* 0x000fe200078e001b */
[----:B------:R-:W-:Y:S01]  /*2f1b0*/  MOV R0, 0x2f1e0 ;  /* 0x0002f1e000007802 */ /* 0x000fe20000000f00 */
[----:B------:R-:W-:-:S07]  /*2f1c0*/  IMAD.MOV.U32 R5, RZ, RZ, 0x40000000 ;  /* 0x40000000ff057424 */ /* 0x000fce00078e00ff */
[----:B------:R-:W-:Y:S05]  /*2f1d0*/  CALL.REL.NOINC `($_Z9addKernelP9basic_run$__internal_accurate_pow) ;  /* 0x0000092400587944 */ /* 0x000fea0003c00000 */
[----:B------:R-:W-:Y:S05]  /*2f1e0*/  BSYNC.RECONVERGENT B0 ;  /* 0x0000000000007941 */ /* 0x000fea0003800200 */
.L_x_673:
        /* <DEDUP_REMOVED lines=19> */
.L_x_675:
[----:B------:R-:W-:Y:S05]  /*2f320*/  BSYNC.RECONVERGENT B0 ;  /* 0x0000000000007941 */ /* 0x000fea0003800200 */
.L_x_674:
[----:B------:R-:W-:Y:S01]  /*2f330*/  FSEL R4, R4, RZ, P2 ;  /* 0x000000ff04047208 */ /* 0x000fe20001000000 */
[----:B------:R-:W-:Y:S01]  /*2f340*/  BSSY.RECONVERGENT B0, `(.L_x_676) ;  /* 0x0000006000007945 */ /* 0x000fe20003800200 */
[----:B------:R-:W-:Y:S02]  /*2f350*/  FSEL R5, R5, 1.875, P2 ;  /* 0x3ff0000005057808 */ /* 0x000fe40001000000 */
[----:B------:R-:W-:-:S04]  /*2f360*/  MOV R0, 0x2f3a0 ;  /* 0x0002f3a000007802 */ /* 0x000fc80000000f00 */
[----:B------:R-:W-:Y:S01]  /*2f370*/  DADD R58, R58, R4 ;  /* 0x000000003a3a7229 */ /* 0x000fe20000000004 */
[----:B------:R-:W-:-:S10]  /*2f380*/  MOV R5, 0x40000000 ;  /* 0x4000000000057802 */ /* 0x000fd40000000f00 */
[----:B------:R-:W-:Y:S05]  /*2f390*/  CALL.REL.NOINC `($_Z9addKernelP9basic_run$__internal_accurate_pow) ;  /* 0x0000092000e87944 */ /* 0x000fea0003c00000 */
[----:B------:R-:W-:Y:S05]  /*2f3a0*/  BSYNC.RECONVERGENT B0 ;  /* 0x0000000000007941 */ /* 0x000fea0003800200 */
.L_x_676:
        /* <DEDUP_REMOVED lines=15> */
.L_x_678:
[----:B------:R-:W-:Y:S05]  /*2f4a0*/  BSYNC.RECONVERGENT B0 ;  /* 0x0000000000007941 */ /* 0x000fea0003800200 */
.L_x_677:
        /* <DEDUP_REMOVED lines=27> */
.L_x_680:
[----:B------:R-:W-:Y:S05]  /*2f660*/  BSYNC.RECONVERGENT B4 ;  /* 0x0000000000047941 */ /* 0x000fea0003800200 */
.L_x_679:
        /* <DEDUP_REMOVED lines=18> */
[----:B------:R-:W-:Y:S02]  /*2f790*/  MOV R5, R67 ;  /* 0x0000004300057202 */ /* 0x000fe40000000f00 */
[----:B------:R-:W-:-:S07]  /*2f7a0*/  MOV R0, 0x2f7c0 ;  /* 0x0002f7c000007802 */ /* 0x000fce0000000f00 */
[----:B------:R-:W-:Y:S05]  /*2f7b0*/  CALL.REL.NOINC `($__internal_1_$__cuda_sm20_div_rn_f64_full) ;  /* 0x0000091400a87944 */ /* 0x000fea0003c00000 */
[----:B------:R-:W-:Y:S02]  /*2f7c0*/  IMAD.MOV.U32 R60, RZ, RZ, R4 ;  /* 0x000000ffff3c7224 */ /* 0x000fe400078e0004 */
[----:B------:R-:W-:-:S07]  /*2f7d0*/  IMAD.MOV.U32 R61, RZ, RZ, R5 ;  /* 0x000000ffff3d7224 */ /* 0x000fce00078e0005 */
.L_x_682:
[----:B------:R-:W-:Y:S05]  /*2f7e0*/  BSYNC.RECONVERGENT B4 ;  /* 0x0000000000047941 */ /* 0x000fea0003800200 */
.L_x_681:
        /* <DEDUP_REMOVED lines=22> */
.L_x_684:
[----:B------:R-:W-:Y:S05]  /*2f950*/  BSYNC.RECONVERGENT B4 ;  /* 0x0000000000047941 */ /* 0x000fea0003800200 */
.L_x_683:
        /* <DEDUP_REMOVED lines=24> */
.L_x_686:
[----:B------:R-:W-:Y:S05]  /*2fae0*/  BSYNC.RECONVERGENT B4 ;  /* 0x0000000000047941 */ /* 0x000fea0003800200 */
.L_x_685:
        /* <DEDUP_REMOVED lines=23> */
.L_x_688:
[----:B------:R-:W-:Y:S05]  /*2fc60*/  BSYNC.RECONVERGENT B4 ;  /* 0x0000000000047941 */ /* 0x000fea0003800200 */
.L_x_687:
        /* <DEDUP_REMOVED lines=21> */
.L_x_690:
[----:B------:R-:W-:Y:S05]  /*2fdc0*/  BSYNC.RECONVERGENT B4 ;  /* 0x0000000000047941 */ /* 0x000fea0003800200 */
.L_x_689:
[----:B------:R-:W0:Y:S01]  /*2fdd0*/  MUFU.RCP64H R7, 6 ;  /* 0x4018000000077908 */ /* 0x000e220000001800 */
[----:B------:R-:W-:Y:S01]  /*2fde0*/  IMAD.MOV.U32 R12, RZ, RZ, 0x0 ;  /* 0x00000000ff0c7424 */ /* 0x000fe200078e00ff */
[----:B------:R-:W-:Y:S01]  /*2fdf0*/  DADD R56, -R20, R56 ;  /* 0x0000000014387229 */ /* 0x000fe20000000138 */
[----:B------:R-:W-:Y:S01]  /*2fe00*/  IMAD.MOV.U32 R13, RZ, RZ, 0x40180000 ;  /* 0x40180000ff0d7424 */ /* 0x000fe200078e00ff */
[----:B------:R-:W-:Y:S01]  /*2fe10*/  DADD R54, -R16, R54 ;  /* 0x0000000010367229 */ /* 0x000fe20000000136 */
[----:B------:R-:W-:Y:S01]  /*2fe20*/  IMAD.MOV.U32 R6, RZ, RZ, 0x1 ;  /* 0x00000001ff067424 */ /* 0x000fe200078e00ff */
[----:B------:R-:W-:Y:S01]  /*2fe30*/  DMUL R50, R60, R50 ;  /* 0x000000323c327228 */ /* 0x000fe20000000000 */
[----:B------:R-:W-:Y:S03]  /*2fe40*/  BSSY.RECONVERGENT B4, `(.L_x_691) ;  /* 0x000001c000047945 */ /* 0x000fe60003800200 */
[----:B------:R-:W-:-:S02]  /*2fe50*/  DMUL R28, R10, R56 ;  /* 0x000000380a1c7228 */ /* 0x000fc40000000000 */
[C---:B------:R-:W-:Y:S02]  /*2fe60*/  DMUL R54, R10.reuse, R54 ;  /* 0x000000360a367228 */ /* 0x040fe40000000000 */
[----:B------:R-:W-:Y:S02]  /*2fe70*/  DMUL R50, R10, R50 ;  /* 0x000000320a327228 */ /* 0x000fe40000000000 */
[----:B0-----:R-:W-:-:S04]  /*2fe80*/  DFMA R22, R6, -R12, 1 ;  /* 0x3ff000000616742b */ /* 0x001fc8000000080c */
[----:B------:R-:W-:-:S04]  /*2fe90*/  FSETP.GEU.AND P1, PT, |R29|, 6.5827683646048100446e-37, PT ;  /* 0x036000001d00780b */ /* 0x000fc80003f2e200 */
[----:B------:R-:W-:-:S08]  /*2fea0*/  DFMA R22, R22, R22, R22 ;  /* 0x000000161616722b */ /* 0x000fd00000000016 */
[----:B------:R-:W-:-:S08]  /*2feb0*/  DFMA R22, R6, R22, R6 ;  /* 0x000000160616722b */ /* 0x000fd00000000006 */
[----:B------:R-:W-:-:S08]  /*2fec0*/  DFMA R12, R22, -R12, 1 ;  /* 0x3ff00000160c742b */ /* 0x000fd0000000080c */
[----:B------:R-:W-:-:S08]  /*2fed0*/  DFMA R22, R22, R12, R22 ;  /* 0x0000000c1616722b */ /* 0x000fd00000000016 */
[----:B------:R-:W-:-:S08]  /*2fee0*/  DMUL R12, R22, R28 ;  /* 0x0000001c160c7228 */ /* 0x000fd00000000000 */
[----:B------:R-:W-:-:S08]  /*2fef0*/  DFMA R6, R12, -6, R28 ;  /* 0xc01800000c06782b */ /* 0x000fd0000000001c */
[----:B------:R-:W-:Y:S02]  /*2ff00*/  DFMA R12, R22, R6, R12 ;  /* 0x00000006160c722b */ /* 0x000fe4000000000c */
[----:B------:R-:W-:Y:S02]  /*2ff10*/  DADD R6, -R18, R52 ;  /* 0x0000000012067229 */ /* 0x000fe40000000134 */
[C---:B------:R-:W-:Y:S02]  /*2ff20*/  DMUL R52, R60.reuse, R42 ;  /* 0x0000002a3c347228 */ /* 0x040fe40000000000 */
[----:B------:R-:W-:-:S04]  /*2ff30*/  DMUL R42, R60, R4 ;  /* 0x000000043c2a7228 */ /* 0x000fc80000000000 */
[----:B------:R-:W-:Y:S01]  /*2ff40*/  FFMA R0, RZ, 2.375, R13 ;  /* 0x40180000ff007823 */ /* 0x000fe2000000000d */
[C---:B------:R-:W-:Y:S02]  /*2ff50*/  DMUL R56, R10.reuse, R6 ;  /* 0x000000060a387228 */ /* 0x040fe40000000000 */
[C---:B------:R-:W-:Y:S02]  /*2ff60*/  DMUL R52, R10.reuse, R52 ;  /* 0x000000340a347228 */ /* 0x040fe40000000000 */
[----:B------:R-:W-:Y:S01]  /*2ff70*/  FSETP.GT.AND P0, PT, |R0|, 1.469367938527859385e-39, PT ;  /* 0x001000000000780b */ /* 0x000fe20003f04200 */
[----:B------:R-:W-:-:S12]  /*2ff80*/  DMUL R42, R10, R42 ;  /* 0x0000002a0a2a7228 */ /* 0x000fd80000000000 */
[----:B------:R-:W-:Y:S05]  /*2ff90*/  @P0 BRA P1, `(.L_x_692) ;  /* 0x0000000000180947 */ /* 0x000fea0000800000 */
[----:B------:R-:W-:Y:S01]  /*2ffa0*/  MOV R4, RZ ;  /* 0x000000ff00047202 */ /* 0x000fe20000000f00 */
[----:B------:R-:W-:Y:S01]  /*2ffb0*/  IMAD.MOV.U32 R5, RZ, RZ, 0x40180000 ;  /* 0x40180000ff057424 */ /* 0x000fe200078e00ff */
[----:B------:R-:W-:-:S07]  /*2ffc0*/  MOV R0, 0x2ffe0 ;  /* 0x0002ffe000007802 */ /* 0x000fce0000000f00 */
[----:B------:R-:W-:Y:S05]  /*2ffd0*/  CALL.REL.NOINC `($__internal_1_$__cuda_sm20_div_rn_f64_full) ;  /* 0x0000090c00a07944 */ /* 0x000fea0003c00000 */
[----:B------:R-:W-:Y:S02]  /*2ffe0*/  IMAD.MOV.U32 R12, RZ, RZ, R4 ;  /* 0x000000ffff0c7224 */ /* 0x000fe400078e0004 */
[----:B------:R-:W-:-:S07]  /*2fff0*/  IMAD.MOV.U32 R13, RZ, RZ, R5 ;  /* 0x000000ffff0d7224 */ /* 0x000fce00078e0005 */
.L_x_692:
[----:B------:R-:W-:Y:S05]  /*30000*/  BSYNC.RECONVERGENT B4 ;  /* 0x0000000000047941 */ /* 0x000fea0003800200 */
.L_x_691:
        /* <DEDUP_REMOVED lines=25> */
.L_x_694:
[----:B------:R-:W-:Y:S05]  /*301a0*/  BSYNC.RECONVERGENT B4 ;  /* 0x0000000000047941 */ /* 0x000fea0003800200 */
.L_x_693:
        /* <DEDUP_REMOVED lines=25> */
.L_x_696:
[----:B------:R-:W-:Y:S05]  /*30340*/  BSYNC.RECONVERGENT B4 ;  /* 0x0000000000047941 */ /* 0x000fea0003800200 */
.L_x_695:
        /* <DEDUP_REMOVED lines=25> */
.L_x_698:
[----:B------:R-:W-:Y:S05]  /*304e0*/  BSYNC.RECONVERGENT B4 ;  /* 0x0000000000047941 */ /* 0x000fea0003800200 */
.L_x_697:
        /* <DEDUP_REMOVED lines=25> */
.L_x_700:
[----:B------:R-:W-:Y:S05]  /*30680*/  BSYNC.RECONVERGENT B4 ;  /* 0x0000000000047941 */ /* 0x000fea0003800200 */
.L_x_699:
        /* <DEDUP_REMOVED lines=23> */
.L_x_702:
[----:B------:R-:W-:Y:S05]  /*30800*/  BSYNC.RECONVERGENT B4 ;  /* 0x0000000000047941 */ /* 0x000fea0003800200 */
.L_x_701:
[----:B------:R-:W-:Y:S02]  /*30810*/  DADD R12, R62, R12 ;  /* 0x000000003e0c7229 */ /* 0x000fe4000000000c */
[----:B------:R-:W-:Y:S02]  /*30820*/  DADD R48, R64, R48 ;  /* 0x0000000040307229 */ /* 0x000fe40000000030 */
[----:B------:R-:W-:Y:S02]  /*30830*/  DADD R22, R76, R22 ;  /* 0x000000004c167229 */ /* 0x000fe40000000016 */
[----:B------:R-:W-:Y:S02]  /*30840*/  DADD R54, R80, R54 ;  /* 0x0000000050367229 */ /* 0x000fe40000000036 */
[----:B------:R-:W-:Y:S02]  /*30850*/  DADD R52, R84, R52 ;  /* 0x0000000054347229 */ /* 0x000fe40000000034 */
[----:B------:R-:W-:Y:S01]  /*30860*/  DADD R56, R86, R4 ;  /* 0x0000000056387229 */ /* 0x000fe20000000004 */
[----:B------:R-:W-:Y:S10]  /*30870*/  BRA `(.L_x_703) ;  /* 0x0000014400787947 */ /* 0x000ff40003800000 */
.L_x_587:
[----:B------:R-:W-:-:S13]  /*30880*/  ISETP.NE.AND P0, PT, R3, 0x2, PT ;  /* 0x000000020300780c */ /* 0x000fda0003f05270 */
[----:B------:R-:W-:Y:S05]  /*30890*/  @!P0 BRA `(.L_x_704) ;  /* 0x000000b800248947 */ /* 0x000fea0003800000 */
[----:B------:R-:W-:-:S13]  /*308a0*/  ISETP.NE.AND P0, PT, R3, 0x1, PT ;  /* 0x000000010300780c */ /* 0x000fda0003f05270 */
[----:B------:R-:W-:Y:S05]  /*308b0*/  @P0 BRA `(.L_x_703) ;  /* 0x0000014400680947 */ /* 0x000fea0003800000 */
[----:B------:R-:W0:Y:S01]  /*308c0*/  S2R R0, SR_TID.X ;  /* 0x0000000000007919 */ /* 0x000e220000002100 */
[----:B------:R-:W0:Y:S08]  /*308d0*/  S2UR UR5, SR_CTAID.X ;  /* 0x00000000000579c3 */ /* 0x000e300000002500 */
[----:B------:R-:W0:Y:S08]  /*308e0*/  LDC R5, c[0x0][0x360] ;  /* 0x0000d800ff057b82 */ /* 0x000e300000000800 */
[----:B------:R-:W1:Y:S01]  /*308f0*/  LDC.64 R62, c[0x0][0x380] ;  /* 0x0000e000ff3e7b82 */ /* 0x000e620000000a00 */
[----:B0-----:R-:W-:-:S04]  /*30900*/  IMAD R5, R5, UR5, R0 ;  /* 0x0000000505057c24 */ /* 0x001fc8000f8e0200 */
[----:B-1----:R-:W-:-:S06]  /*30910*/  IMAD.WIDE R62, R5, 0x10fd30, R62 ;  /* 0x0010fd30053e7825 */ /* 0x002fcc00078e023e */
        /* <DEDUP_REMOVED lines=13> */
[----:B--2---:R-:W-:-:S08]  /*309f0*/  DMUL R4, R72, R114 ;  /* 0x0000007248047228 */ /* 0x004fd00000000000 */
        /* <DEDUP_REMOVED lines=8> */
[----:B------:R-:W-:Y:S01]  /*30a80*/  MOV R4, RZ ;  /* 0x000000ff00047202 */ /* 0x000fe20000000f00 */
[----:B------:R-:W-:Y:S01]  /*30a90*/  IMAD.MOV.U32 R5, RZ, RZ, 0x40590000 ;  /* 0x40590000ff057424 */ /* 0x000fe200078e00ff */
[----:B------:R-:W-:-:S07]  /*30aa0*/  MOV R0, 0x30ac0 ;  /* 0x00030ac000007802 */ /* 0x000fce0000000f00 */
[----:B------:R-:W-:Y:S05]  /*30ab0*/  CALL.REL.NOINC `($__internal_1_$__cuda_sm20_div_rn_f64_full) ;  /* 0x0000090000e87944 */ /* 0x000fea0003c00000 */
.L_x_706:
[----:B------:R-:W-:Y:S05]  /*30ac0*/  BSYNC.RECONVERGENT B4 ;  /* 0x0000000000047941 */ /* 0x000fea0003800200 */
.L_x_705:
[----:B------:R-:W-:Y:S01]  /*30ad0*/  IMAD.MOV.U32 R6, RZ, RZ, 0x0 ;  /* 0x00000000ff067424 */ /* 0x000fe200078e00ff */
[----:B------:R-:W2:Y:S01]  /*30ae0*/  LD.E.64 R66, desc[UR8][R62.64+0x52088] ;  /* 0x052088083e427980 */ /* 0x000ea2000c101b00 */
[----:B------:R-:W-:-:S03]  /*30af0*/  IMAD.MOV.U32 R7, RZ, RZ, 0x409f4000 ;  /* 0x409f4000ff077424 */ /* 0x000fc600078e00ff */
[----:B------:R0:W5:Y:S03]  /*30b00*/  LD.E.64 R80, desc[UR8][R62.64+0x52090] ;  /* 0x052090083e507980 */ /* 0x000166000c101b00 */
[----:B------:R-:W-:-:S10]  /*30b10*/  DFMA R4, R4, R6, 1 ;  /* 0x3ff000000404742b */ /* 0x000fd40000000006 */
[----:B------:R-:W1:Y:S02]  /*30b20*/  F2I.F64.TRUNC R4, R4 ;  /* 0x0000000400047311 */ /* 0x000e64000030d100 */
[----:B-1----:R-:W-:-:S05]  /*30b30*/  VIMNMX R7, PT, PT, R4, 0x7d0, PT ;  /* 0x000007d004077848 */ /* 0x002fca0003fe0100 */
[----:B------:R-:W-:-:S05]  /*30b40*/  IMAD.WIDE R6, R7, 0x8, R62 ;  /* 0x0000000807067825 */ /* 0x000fca00078e023e */
[----:B------:R-:W2:Y:S04]  /*30b50*/  LD.E.64 R12, desc[UR8][R6.64+0x3a980] ;  /* 0x03a98008060c7980 */ /* 0x000ea8000c101b00 */
[----:B------:R-:W3:Y:S04]  /*30b60*/  LD.E.64 R22, desc[UR8][R6.64+0x42680] ;  /* 0x0426800806167980 */ /* 0x000ee8000c101b00 */
[----:B------:R0:W5:Y:S01]  /*30b70*/  LD.E.64 R42, desc[UR8][R6.64+0x4a380] ;  /* 0x04a38008062a7980 */ /* 0x000162000c101b00 */
[----:B------:R-:W-:Y:S01]  /*30b80*/  FSETP.GEU.AND P1, PT, |R75|, 6.5827683646048100446e-37, PT ;  /* 0x036000004b00780b */ /* 0x000fe20003f2e200 */
[----:B------:R-:W-:Y:S01]  /*30b90*/  BSSY.RECONVERGENT B4, `(.L_x_707) ;  /* 0x0000018000047945 */ /* 0x000fe20003800200 */
[----:B--2---:R-:W-:-:S06]  /*30ba0*/  DMUL R28, R66, R12 ;  /* 0x0000000c421c7228 */ /* 0x004fcc0000000000 */
[----:B------:R-:W1:Y:S01]  /*30bb0*/  MUFU.RCP64H R13, R29 ;  /* 0x0000001d000d7308 */ /* 0x000e620000001800 */
[----:B------:R-:W-:-:S06]  /*30bc0*/  IMAD.MOV.U32 R12, RZ, RZ, 0x1 ;  /* 0x00000001ff0c7424 */ /* 0x000fcc00078e00ff */
        /* <DEDUP_REMOVED lines=9> */
[----:B------:R-:W-:Y:S01]  /*30c60*/  FSETP.GT.AND P0, PT, |R0|, 1.469367938527859385e-39, PT ;  /* 0x001000000000780b */ /* 0x000fe20003f04200 */
[----:B---3--:R-:W-:-:S12]  /*30c70*/  DMUL R22, R22, R66 ;  /* 0x0000004216167228 */ /* 0x008fd80000000000 */
[----:B0-----:R-:W-:Y:S05]  /*30c80*/  @P0 BRA P1, `(.L_x_708) ;  /* 0x0000000000200947 */ /* 0x001fea0000800000 */
        /* <DEDUP_REMOVED lines=8> */
.L_x_708:
[----:B------:R-:W-:Y:S05]  /*30d10*/  BSYNC.RECONVERGENT B4 ;  /* 0x0000000000047941 */ /* 0x000fea0003800200 */
.L_x_707:
[----:B------:R-:W-:Y:S01]  /*30d20*/  DMUL R28, R12, -R12 ;  /* 0x8000000c0c1c7228 */ /* 0x000fe20000000000 */
[----:B------:R-:W-:Y:S01]  /*30d30*/  IMAD.MOV.U32 R30, RZ, RZ, 0x652b82fe ;  /* 0x652b82feff1e7424 */ /* 0x000fe200078e00ff */
[----:B------:R-:W-:Y:S01]  /*30d40*/  UMOV UR10, 0x3b39803f ;  /* 0x3b39803f000a7882 */ /* 0x000fe20000000000 */
[----:B------:R-:W-:Y:S01]  /*30d50*/  IMAD.MOV.U32 R31, RZ, RZ, 0x3ff71547 ;  /* 0x3ff71547ff1f7424 */ /* 0x000fe200078e00ff */
[----:B------:R-:W-:Y:S01]  /*30d60*/  UMOV UR11, 0x3c7abc9e ;  /* 0x3c7abc9e000b7882 */ /* 0x000fe20000000000 */
[----:B------:R-:W-:Y:S01]  /*30d70*/  IMAD.MOV.U32 R32, RZ, RZ, -0x105c611 ;  /* 0xfefa39efff207424 */ /* 0x000fe200078e00ff */
[----:B------:R-:W-:Y:S01]  /*30d80*/  BSSY.RECONVERGENT B0, `(.L_x_709) ;  /* 0x0000037000007945 */ /* 0x000fe20003800200 */
[----:B------:R-:W-:Y:S02]  /*30d90*/  IMAD.MOV.U32 R33, RZ, RZ, 0x3fe62e42 ;  /* 0x3fe62e42ff217424 */ /* 0x000fe400078e00ff */
[----:B------:R-:W-:Y:S01]  /*30da0*/  DFMA R30, R28, R30, 6.75539944105574400000e+15 ;  /* 0x433800001c1e742b */ /* 0x000fe2000000001e */
[----:B------:R-:W-:Y:S01]  /*30db0*/  FSETP.GEU.AND P0, PT, |R29|, 4.1917929649353027344, PT ;  /* 0x4086232b1d00780b */ /* 0x000fe20003f0e200 */
[----:B------:R-:W-:-:S02]  /*30dc0*/  IMAD.MOV.U32 R26, RZ, RZ, -0x24b905a1 ;  /* 0xdb46fa5fff1a7424 */ /* 0x000fc400078e00ff */
[----:B------:R-:W-:-:S04]  /*30dd0*/  IMAD.MOV.U32 R27, RZ, RZ, 0x3d47088f ;  /* 0x3d47088fff1b7424 */ /* 0x000fc800078e00ff */
[----:B------:R-:W-:-:S08]  /*30de0*/  DADD R4, R30, -6.75539944105574400000e+15 ;  /* 0xc33800001e047429 */ /* 0x000fd00000000000 */
[----:B------:R-:W-:-:S08]  /*30df0*/  DFMA R6, R4, -R32, R28 ;  /* 0x800000200406722b */ /* 0x000fd0000000001c */
        /* <DEDUP_REMOVED lines=47> */
.L_x_710:
[----:B------:R-:W-:Y:S05]  /*310f0*/  BSYNC.RECONVERGENT B0 ;  /* 0x0000000000007941 */ /* 0x000fea0003800200 */
.L_x_709:
[----:B------:R-:W-:Y:S01]  /*31100*/  UMOV UR10, 0xfba6f279 ;  /* 0xfba6f279000a7882 */ /* 0x000fe20000000000 */
[----:B------:R-:W-:Y:S01]  /*31110*/  UMOV UR11, 0x3cf0679a ;  /* 0x3cf0679a000b7882 */ /* 0x000fe20000000000 */
[----:B------:R-:W0:Y:S01]  /*31120*/  MUFU.RCP64H R7, -1.77245330810546875 ;  /* 0xbffc5bf800077908 */ /* 0x000e220000001800 */
[C---:B------:R-:W-:Y:S01]  /*31130*/  DFMA R4, |R12|.reuse, -UR10, R26 ;  /* 0x8000000a0c047c2b */ /* 0x040fe2000800021a */
[----:B------:R-:W-:Y:S01]  /*31140*/  UMOV UR10, 0xb976a9b2 ;  /* 0xb976a9b2000a7882 */ /* 0x000fe20000000000 */
[----:B------:R-:W-:Y:S01]  /*31150*/  UMOV UR11, 0x3d8df9f9 ;  /* 0x3d8df9f9000b7882 */ /* 0x000fe20000000000 */
[----:B------:R-:W-:Y:S01]  /*31160*/  IMAD.MOV.U32 R28, RZ, RZ, -0x6e4b1096 ;  /* 0x91b4ef6aff1c7424 */ /* 0x000fe200078e00ff */
[----:B------:R-:W-:Y:S01]  /*31170*/  MOV R29, 0x3ffc5bf8 ;  /* 0x3ffc5bf8001d7802 */ /* 0x000fe20000000f00 */
[----:B------:R-:W-:Y:S01]  /*31180*/  IMAD.MOV.U32 R6, RZ, RZ, 0x1 ;  /* 0x00000001ff067424 */ /* 0x000fe200078e00ff */
[----:B------:R-:W-:Y:S01]  /*31190*/  DADD R30, R12, R12 ;  /* 0x000000000c1e7229 */ /* 0x000fe2000000000c */
[----:B------:R-:W-:Y:S01]  /*311a0*/  BSSY.RECONVERGENT B4, `(.L_x_711) ;  /* 0x000005d000047945 */ /* 0x000fe20003800200 */
[----:B------:R-:W-:Y:S01]  /*311b0*/  DFMA R4, R4, |R12|, -UR10 ;  /* 0x8000000a04047e2b */ /* 0x000fe2000800040c */
[----:B------:R-:W-:Y:S01]  /*311c0*/  UMOV UR10, 0x590cc332 ;  /* 0x590cc332000a7882 */ /* 0x000fe20000000000 */
[----:B------:R-:W-:Y:S01]  /*311d0*/  UMOV UR11, 0x3dc7f1f5 ;  /* 0x3dc7f1f5000b7882 */ /* 0x000fe20000000000 */
[----:B------:R-:W-:-:S05]  /*311e0*/  DMUL R50, R14, R22 ;  /* 0x000000160e327228 */ /* 0x000fca0000000000 */
[----:B------:R-:W-:Y:S01]  /*311f0*/  DFMA R4, R4, |R12|, UR10 ;  /* 0x0000000a04047e2b */ /* 0x000fe2000800040c */
[----:B------:R-:W-:Y:S01]  /*31200*/  UMOV UR10, 0xcd2d56c4 ;  /* 0xcd2d56c4000a7882 */ /* 0x000fe20000000000 */
[----:B------:R-:W-:Y:S01]  /*31210*/  UMOV UR11, 0x3dfa28a3 ;  /* 0x3dfa28a3000b7882 */ /* 0x000fe20000000000 */
[----:B0-----:R-:W-:Y:S01]  /*31220*/  DFMA R26, R6, R28, 1 ;  /* 0x3ff00000061a742b */ /* 0x001fe2000000001c */
[----:B------:R-:W-:Y:S01]  /*31230*/  FSETP.GEU.AND P1, PT, |R31|, 6.5827683646048100446e-37, PT ;  /* 0x036000001f00780b */ /* 0x000fe20003f2e200 */
[----:B------:R-:W-:-:S03]  /*31240*/  DFMA R50, -R8, R22, -R50 ;  /* 0x000000160832722b */ /* 0x000fc60000000932 */
[----:B------:R-:W-:Y:S01]  /*31250*/  DFMA R4, R4, |R12|, -UR10 ;  /* 0x8000000a04047e2b */ /* 0x000fe2000800040c */
[----:B------:R-:W-:Y:S01]  /*31260*/  UMOV UR10, 0x67835925 ;  /* 0x67835925000a7882 */ /* 0x000fe20000000000 */
[----:B------:R-:W-:Y:S01]  /*31270*/  UMOV UR11, 0x3e2485ee ;  /* 0x3e2485ee000b7882 */ /* 0x000fe20000000000 */
[----:B------:R-:W-:-:S05]  /*31280*/  DFMA R26, R26, R26, R26 ;  /* 0x0000001a1a1a722b */ /* 0x000fca000000001a */
[----:B------:R-:W-:Y:S01]  /*31290*/  DFMA R4, R4, |R12|, UR10 ;  /* 0x0000000a04047e2b */ /* 0x000fe2000800040c */
[----:B------:R-:W-:Y:S01]  /*312a0*/  UMOV UR10, 0x5919f583 ;  /* 0x5919f583000a7882 */ /* 0x000fe20000000000 */
[----:B------:R-:W-:Y:S01]  /*312b0*/  UMOV UR11, 0x3e476db4 ;  /* 0x3e476db4000b7882 */ /* 0x000fe20000000000 */
[----:B------:R-:W-:-:S05]  /*312c0*/  DFMA R26, R6, R26, R6 ;  /* 0x0000001a061a722b */ /* 0x000fca0000000006 */
[----:B------:R-:W-:Y:S01]  /*312d0*/  DFMA R4, R4, |R12|, -UR10 ;  /* 0x8000000a04047e2b */ /* 0x000fe2000800040c */
[----:B------:R-:W-:Y:S01]  /*312e0*/  UMOV UR10, 0xd98c8d71 ;  /* 0xd98c8d71000a7882 */ /* 0x000fe20000000000 */
[----:B------:R-:W-:-:S06]  /*312f0*/  UMOV UR11, 0x3e62d698 ;  /* 0x3e62d698000b7882 */ /* 0x000fcc0000000000 */
[----:B------:R-:W-:Y:S01]  /*31300*/  DFMA R4, R4, |R12|, UR10 ;  /* 0x0000000a04047e2b */ /* 0x000fe2000800040c */
[----:B------:R-:W-:Y:S01]  /*31310*/  UMOV UR10, 0x7155d5c6 ;  /* 0x7155d5c6000a7882 */ /* 0x000fe20000000000 */
[----:B------:R-:W-:-:S06]  /*31320*/  UMOV UR11, 0x3e720a2c ;  /* 0x3e720a2c000b7882 */ /* 0x000fcc0000000000 */
[----:B------:R-:W-:Y:S01]  /*31330*/  DFMA R4, R4, |R12|, -UR10 ;  /* 0x8000000a04047e2b */ /* 0x000fe2000800040c */
[----:B------:R-:W-:Y:S01]  /*31340*/  UMOV UR10, 0x37ca1397 ;  /* 0x37ca1397000a7882 */ /* 0x000fe20000000000 */
[----:B------:R-:W-:-:S06]  /*31350*/  UMOV UR11, 0x3e41d29b ;  /* 0x3e41d29b000b7882 */ /* 0x000fcc0000000000 */
        /* <DEDUP_REMOVED lines=42> */
[----:B------:R-:W-:Y:S02]  /*31600*/  DFMA R52, R4, |R12|, UR10 ;  /* 0x0000000a04347e2b */ /* 0x000fe4000800040c */
[----:B------:R-:W-:-:S06]  /*31610*/  DFMA R4, R26, R28, 1 ;  /* 0x3ff000001a04742b */ /* 0x000fcc000000001c */
[----:B------:R-:W-:Y:S02]  /*31620*/  DFMA R56, R52, |R12|, |R12| ;  /* 0x4000000c3438722b */ /* 0x000fe4000000040c */
[----:B------:R-:W-:-:S04]  /*31630*/  DFMA R4, R26, R4, R26 ;  /* 0x000000041a04722b */ /* 0x000fc8000000001a */
[----:B------:R-:W0:Y:S04]  /*31640*/  F2F.F32.F64 R0, R56 ;  /* 0x0000003800007310 */ /* 0x000e280000301000 */
[----:B------:R-:W-:-:S08]  /*31650*/  DMUL R6, R30, R4 ;  /* 0x000000041e067228 */ /* 0x000fd00000000000 */
[----:B------:R-:W-:Y:S01]  /*31660*/  DFMA R26, R6, R28, R30 ;  /* 0x0000001c061a722b */ /* 0x000fe2000000001e */
[----:B0-----:R-:W-:-:S07]  /*31670*/  FMUL R0, R0, -1.4426950216293334961 ;  /* 0xbfb8aa3b00007820 */ /* 0x001fce0000400000 */
[----:B------:R-:W-:Y:S01]  /*31680*/  DFMA R4, R4, R26, R6 ;  /* 0x0000001a0404722b */ /* 0x000fe20000000006 */
[----:B------:R-:W0:Y:S09]  /*31690*/  FRND R0, R0 ;  /* 0x0000000000007307 */ /* 0x000e320000201000 */
[----:B------:R-:W-:-:S05]  /*316a0*/  FFMA R6, RZ, -1.9715566635131835938, R5 ;  /* 0xbffc5bf8ff067823 */ /* 0x000fca0000000005 */
[----:B------:R-:W-:Y:S01]  /*316b0*/  FSETP.GT.AND P0, PT, |R6|, 1.469367938527859385e-39, PT ;  /* 0x001000000600780b */ /* 0x000fe20003f04200 */
[----:B0-----:R-:W0:Y:S08]  /*316c0*/  MUFU.EX2 R54, R0 ;  /* 0x0000000000367308 */ /* 0x001e300000000800 */
[----:B------:R-:W1:Y:S08]  /*316d0*/  F2F.F64.F32 R58, R0 ;  /* 0x00000000003a7310 */ /* 0x000e700000201800 */
[----:B0-----:R-:W0:Y:S01]  /*316e0*/  F2F.F64.F32 R54, R54 ;  /* 0x0000003600367310 */ /* 0x001e220000201800 */
[----:B-1----:R-:W-:Y:S01]  /*316f0*/  DFMA R58, R58, -R32, -R56 ;  /* 0x800000203a3a722b */ /* 0x002fe20000000838 */
[----:B------:R-:W-:Y:S10]  /*31700*/  @P0 BRA P1, `(.L_x_712) ;  /* 0x0000000000180947 */ /* 0x000ff40000800000 */
[----:B------:R-:W-:Y:S01]  /*31710*/  IMAD.MOV.U32 R28, RZ, RZ, R30 ;  /* 0x000000ffff1c7224 */ /* 0x000fe200078e001e */
[----:B------:R-:W-:Y:S01]  /*31720*/  MOV R5, 0xbffc5bf8 ;  /* 0xbffc5bf800057802 */ /* 0x000fe20000000f00 */
[----:B------:R-:W-:Y:S01]  /*31730*/  IMAD.MOV.U32 R29, RZ, RZ, R31 ;  /* 0x000000ffff1d7224 */ /* 0x000fe200078e001f */
[----:B------:R-:W-:Y:S01]  /*31740*/  MOV R0, 0x31770 ;  /* 0x0003177000007802 */ /* 0x000fe20000000f00 */
[----:B------:R-:W-:-:S07]  /*31750*/  IMAD.MOV.U32 R4, RZ, RZ, -0x6e4b1096 ;  /* 0x91b4ef6aff047424 */ /* 0x000fce00078e00ff */
[----:B0----5:R-:W-:Y:S05]  /*31760*/  CALL.REL.NOINC `($__internal_1_$__cuda_sm20_div_rn_f64_full) ;  /* 0x000008f400bc7944 */ /* 0x021fea0003c00000 */
.L_x_712:
[----:B------:R-:W-:Y:S05]  /*31770*/  BSYNC.RECONVERGENT B4 ;  /* 0x0000000000047941 */ /* 0x000fea0003800200 */
.L_x_711:
[----:B------:R-:W2:Y:S01]  /*31780*/  LD.E.64 R26, desc[UR8][R62.64+0x520a0] ;  /* 0x0520a0083e1a7980 */ /* 0x000ea2000c101b00 */
[----:B------:R-:W-:Y:S01]  /*31790*/  IMAD.MOV.U32 R6, RZ, RZ, -0x7649667 ;  /* 0xf89b6999ff067424 */ /* 0x000fe200078e00ff */
[----:B------:R-:W-:Y:S01]  /*317a0*/  UMOV UR10, 0xa4741b81 ;  /* 0xa4741b81000a7882 */ /* 0x000fe20000000000 */
[----:B------:R-:W-:Y:S01]  /*317b0*/  IMAD.MOV.U32 R7, RZ, RZ, 0x3e928a27 ;  /* 0x3e928a27ff077424 */ /* 0x000fe200078e00ff */
[----:B------:R-:W-:Y:S01]  /*317c0*/  UMOV UR11, 0x3e5ae904 ;  /* 0x3e5ae904000b7882 */ /* 0x000fe20000000000 */
[----:B------:R-:W1:Y:S01]  /*317d0*/  MUFU.RCP64H R23, R71 ;  /* 0x0000004700177308 */ /* 0x000e620000001800 */
[----:B------:R-:W-:Y:S01]  /*317e0*/  IMAD.MOV.U32 R22, RZ, RZ, 0x1 ;  /* 0x00000001ff167424 */ /* 0x000fe200078e00ff */
[----:B------:R-:W-:Y:S01]  /*317f0*/  UMOV UR12, 0x5 ;  /* 0x00000005000c7882 */ /* 0x000fe20000000000 */
[----:B------:R-:W-:Y:S01]  /*31800*/  UMOV UR13, 0x3fe00000 ;  /* 0x3fe00000000d7882 */ /* 0x000fe20000000000 */
[----:B------:R-:W-:Y:S01]  /*31810*/  DFMA R6, R58, UR10, R6 ;  /* 0x0000000a3a067c2b */ /* 0x000fe20008000006 */
[----:B------:R-:W-:Y:S01]  /*31820*/  UMOV UR10, 0x15ff7e07 ;  /* 0x15ff7e07000a7882 */ /* 0x000fe20000000000 */
[----:B------:R-:W-:Y:S01]  /*31830*/  UMOV UR11, 0x3ec71de7 ;  /* 0x3ec71de7000b7882 */ /* 0x000fe20000000000 */
[----:B------:R-:W-:Y:S01]  /*31840*/  DADD R56, -R56, |R12| ;  /* 0x0000000038387229 */ /* 0x000fe2000000050c */
[----:B------:R-:W-:Y:S04]  /*31850*/  BSSY.RECONVERGENT B4, `(.L_x_713) ;  /* 0x000003a000047945 */ /* 0x000fe80003800200 */
[----:B------:R-:W-:Y:S01]  /*31860*/  DFMA R6, R58, R6, UR10 ;  /* 0x0000000a3a067e2b */ /* 0x000fe20008000006 */
[----:B------:R-:W-:Y:S01]  /*31870*/  UMOV UR10, 0x6b0ac45a ;  /* 0x6b0ac45a000a7882 */ /* 0x000fe20000000000 */
[----:B------:R-:W-:Y:S01]  /*31880*/  UMOV UR11, 0x3efa019a ;  /* 0x3efa019a000b7882 */ /* 0x000fe20000000000 */
[----:B------:R-:W-:-:S02]  /*31890*/  DFMA R56, R52, |R12|, R56 ;  /* 0x4000000c3438722b */ /* 0x000fc40000000038 */
[----:B-1----:R-:W-:-:S03]  /*318a0*/  DFMA R28, -R70, R22, 1 ;  /* 0x3ff00000461c742b */ /* 0x002fc60000000116 */
[----:B------:R-:W-:Y:S01]  /*318b0*/  DFMA R6, R58, R6, UR10 ;  /* 0x0000000a3a067e2b */ /* 0x000fe20008000006 */
[----:B------:R-:W-:Y:S01]  /*318c0*/  UMOV UR10, 0x17eed94f ;  /* 0x17eed94f000a7882 */ /* 0x000fe20000000000 */
[----:B------:R-:W-:-:S03]  /*318d0*/  UMOV UR11, 0x3f2a01a0 ;  /* 0x3f2a01a0000b7882 */ /* 0x000fc60000000000 */
[----:B------:R-:W-:-:S03]  /*318e0*/  DFMA R28, R28, R28, R28 ;  /* 0x0000001c1c1c722b */ /* 0x000fc6000000001c */
[----:B------:R-:W-:Y:S01]  /*318f0*/  DFMA R6, R58, R6, UR10 ;  /* 0x0000000a3a067e2b */ /* 0x000fe20008000006 */
[----:B------:R-:W-:Y:S01]  /*31900*/  UMOV UR10, 0x17f2a71b ;  /* 0x17f2a71b000a7882 */ /* 0x000fe20000000000 */
[----:B------:R-:W-:-:S03]  /*31910*/  UMOV UR11, 0x3f56c16c ;  /* 0x3f56c16c000b7882 */ /* 0x000fc60000000000 */
[----:B------:R-:W-:-:S03]  /*31920*/  DFMA R28, R22, R28, R22 ;  /* 0x0000001c161c722b */ /* 0x000fc60000000016 */
[----:B------:R-:W-:Y:S01]  /*31930*/  DFMA R6, R58, R6, UR10 ;  /* 0x0000000a3a067e2b */ /* 0x000fe20008000006 */
[----:B------:R-:W-:Y:S01]  /*31940*/  UMOV UR10, 0x111173c4 ;  /* 0x111173c4000a7882 */ /* 0x000fe20000000000 */
[----:B------:R-:W-:-:S03]  /*31950*/  UMOV UR11, 0x3f811111 ;  /* 0x3f811111000b7882 */ /* 0x000fc60000000000 */
[----:B------:R-:W-:-:S03]  /*31960*/  DFMA R30, -R70, R28, 1 ;  /* 0x3ff00000461e742b */ /* 0x000fc6000000011c */
[----:B------:R-:W-:Y:S01]  /*31970*/  DFMA R6, R58, R6, UR10 ;  /* 0x0000000a3a067e2b */ /* 0x000fe20008000006 */
[----:B------:R-:W-:Y:S01]  /*31980*/  UMOV UR10, 0x5555211a ;  /* 0x5555211a000a7882 */ /* 0x000fe20000000000 */
[----:B------:R-:W-:-:S03]  /*31990*/  UMOV UR11, 0x3fa55555 ;  /* 0x3fa55555000b7882 */ /* 0x000fc60000000000 */
[----:B------:R-:W-:-:S03]  /*319a0*/  DFMA R30, R28, R30, R28 ;  /* 0x0000001e1c1e722b */ /* 0x000fc6000000001c */
[----:B------:R-:W-:Y:S01]  /*319b0*/  DFMA R6, R58, R6, UR10 ;  /* 0x0000000a3a067e2b */ /* 0x000fe20008000006 */
[----:B------:R-:W-:Y:S01]  /*319c0*/  UMOV UR10, 0x55555540 ;  /* 0x55555540000a7882 */ /* 0x000fe20000000000 */
[----:B------:R-:W-:-:S06]  /*319d0*/  UMOV UR11, 0x3fc55555 ;  /* 0x3fc55555000b7882 */ /* 0x000fcc0000000000 */
[----:B------:R-:W-:Y:S01]  /*319e0*/  DFMA R6, R58, R6, UR10 ;  /* 0x0000000a3a067e2b */ /* 0x000fe20008000006 */
[----:B------:R-:W-:Y:S01]  /*319f0*/  UMOV UR10, 0x54442d18 ;  /* 0x54442d18000a7882 */ /* 0x000fe20000000000 */
[----:B------:R-:W-:Y:S02]  /*31a00*/  UMOV UR11, 0x402921fb ;  /* 0x402921fb000b7882 */ /* 0x000fe40000000000 */
[----:B------:R-:W-:Y:S01]  /*31a10*/  DMUL R22, R8, -UR10 ;  /* 0x8000000a08167c28 */ /* 0x000fe20008000000 */
[----:B------:R-:W-:Y:S01]  /*31a20*/  UMOV UR10, 0x8dc96626 ;  /* 0x8dc96626000a7882 */ /* 0x000fe20000000000 */
[----:B------:R-:W-:Y:S02]  /*31a30*/  UMOV UR11, 0x4017afb4 ;  /* 0x4017afb4000b7882 */ /* 0x000fe40000000000 */
[----:B------:R-:W-:Y:S02]  /*31a40*/  DFMA R6, R58, R6, UR12 ;  /* 0x0000000c3a067e2b */ /* 0x000fe40008000006 */
[----:B------:R-:W-:-:S06]  /*31a50*/  DSETP.GE.AND P0, PT, |R12|, UR10, PT ;  /* 0x0000000a0c007e2a */ /* 0x000fcc000bf06200 */
[----:B------:R-:W-:-:S08]  /*31a60*/  DMUL R6, R58, R6 ;  /* 0x000000063a067228 */ /* 0x000fd00000000000 */
[----:B------:R-:W-:-:S08]  /*31a70*/  DFMA R6, R58, R6, -R56 ;  /* 0x000000063a06722b */ /* 0x000fd00000000838 */
[----:B------:R-:W-:Y:S02]  /*31a80*/  DADD R6, R58, R6 ;  /* 0x000000003a067229 */ /* 0x000fe40000000006 */
[----:B--2---:R-:W-:Y:S02]  /*31a90*/  DMUL R22, R22, R26 ;  /* 0x0000001a16167228 */ /* 0x004fe40000000000 */
[----:B0-----:R-:W-:-:S06]  /*31aa0*/  DADD R26, -R54, 1 ;  /* 0x3ff00000361a7429 */ /* 0x001fcc0000000100 */
[----:B------:R-:W-:Y:S02]  /*31ab0*/  DMUL R28, R22, R30 ;  /* 0x0000001e161c7228 */ /* 0x000fe40000000000 */
[----:B------:R-:W-:Y:S01]  /*31ac0*/  DFMA R26, R54, -R6, R26 ;  /* 0x80000006361a722b */ /* 0x000fe2000000001a */
[----:B------:R-:W-:-:S05]  /*31ad0*/  FSETP.GEU.AND P1, PT, |R23|, 6.5827683646048100446e-37, PT ;  /* 0x036000001700780b */ /* 0x000fca0003f2e200 */
[----:B------:R-:W-:-:S04]  /*31ae0*/  DFMA R32, -R70, R28, R22 ;  /* 0x0000001c4620722b */ /* 0x000fc80000000116 */
[----:B------:R-:W-:Y:S02]  /*31af0*/  FSEL R12, R27, 1.875, !P0 ;  /* 0x3ff000001b0c7808 */ /* 0x000fe40004000000 */
[----:B------:R-:W-:Y:S02]  /*31b00*/  FSEL R26, R26, RZ, !P0 ;  /* 0x000000ff1a1a7208 */ /* 0x000fe40004000000 */
[----:B------:R-:W-:Y:S01]  /*31b10*/  DFMA R6, R30, R32, R28 ;  /* 0x000000201e06722b */ /* 0x000fe2000000001c */
[----:B------:R-:W-:-:S06]  /*31b20*/  LOP3.LUT R27, R12, 0x80000000, R13, 0xb8, !PT ;  /* 0x800000000c1b7812 */ /* 0x000fcc00078eb80d */
[----:B------:R-:W-:-:S03]  /*31b30*/  DFMA R48, R4, R48, R26 ;  /* 0x000000300430722b */ /* 0x000fc6000000001a */
        /* <DEDUP_REMOVED lines=11> */
.L_x_714:
[----:B------:R-:W-:Y:S05]  /*31bf0*/  BSYNC.RECONVERGENT B4 ;  /* 0x0000000000047941 */ /* 0x000fea0003800200 */
.L_x_713:
[----:B------:R-:W0:Y:S01]  /*31c00*/  MUFU.RCP64H R5, 6 ;  /* 0x4018000000057908 */ /* 0x000e220000001800 */
[----:B------:R-:W-:Y:S01]  /*31c10*/  MOV R12, 0x0 ;  /* 0x00000000000c7802 */ /* 0x000fe20000000f00 */
[----:B------:R-:W-:Y:S01]  /*31c20*/  IMAD.MOV.U32 R13, RZ, RZ, 0x40180000 ;  /* 0x40180000ff0d7424 */ /* 0x000fe200078e00ff */
[----:B------:R-:W-:Y:S01]  /*31c30*/  DMUL R6, R48, R6 ;  /* 0x0000000630067228 */ /* 0x000fe20000000000 */
[----:B------:R-:W-:Y:S01]  /*31c40*/  IMAD.MOV.U32 R4, RZ, RZ, 0x1 ;  /* 0x00000001ff047424 */ /* 0x000fe200078e00ff */
[----:B-----5:R-:W-:Y:S01]  /*31c50*/  DMUL R42, R42, R80 ;  /* 0x000000502a2a7228 */ /* 0x020fe20000000000 */
[----:B------:R-:W-:Y:S01]  /*31c60*/  BSSY.RECONVERGENT B4, `(.L_x_715) ;  /* 0x0000022000047945 */ /* 0x000fe20003800200 */
[----:B------:R-:W-:-:S06]  /*31c70*/  DMUL R54, R18, -R10 ;  /* 0x8000000a12367228 */ /* 0x000fcc0000000000 */
[----:B------:R-:W-:Y:S02]  /*31c80*/  DMUL R6, R6, R42 ;  /* 0x0000002a06067228 */ /* 0x000fe40000000000 */
[----:B------:R-:W-:Y:S02]  /*31c90*/  DMUL R42, R16, -R10 ;  /* 0x8000000a102a7228 */ /* 0x000fe40000000000 */
[----:B0-----:R-:W-:-:S08]  /*31ca0*/  DFMA R26, R4, -R12, 1 ;  /* 0x3ff00000041a742b */ /* 0x001fd0000000080c */
[----:B------:R-:W-:-:S08]  /*31cb0*/  DFMA R26, R26, R26, R26 ;  /* 0x0000001a1a1a722b */ /* 0x000fd0000000001a */
[----:B------:R-:W-:-:S08]  /*31cc0*/  DFMA R26, R4, R26, R4 ;  /* 0x0000001a041a722b */ /* 0x000fd00000000004 */
[----:B------:R-:W-:Y:S02]  /*31cd0*/  DFMA R4, R26, -R12, 1 ;  /* 0x3ff000001a04742b */ /* 0x000fe4000000080c */
[----:B------:R-:W-:-:S06]  /*31ce0*/  DMUL R12, R20, -R10 ;  /* 0x8000000a140c7228 */ /* 0x000fcc0000000000 */
[----:B------:R-:W-:Y:S02]  /*31cf0*/  DFMA R26, R26, R4, R26 ;  /* 0x000000041a1a722b */ /* 0x000fe4000000001a */
[----:B------:R-:W-:Y:S02]  /*31d00*/  DMUL R4, R6, R122 ;  /* 0x0000007a06047228 */ /* 0x000fe40000000000 */
[----:B------:R-:W-:-:S04]  /*31d10*/  FSETP.GEU.AND P1, PT, |R13|, 6.5827683646048100446e-37, PT ;  /* 0x036000000d00780b */ /* 0x000fc80003f2e200 */
[----:B------:R-:W-:Y:S02]  /*31d20*/  DMUL R86, R12, R26 ;  /* 0x0000001a0c567228 */ /* 0x000fe40000000000 */
[----:B------:R-:W-:-:S06]  /*31d30*/  DFMA R4, R50, R104, R4 ;  /* 0x000000683204722b */ /* 0x000fcc0000000004 */
[----:B------:R-:W-:Y:S02]  /*31d40*/  DFMA R28, R86, -6, R12 ;  /* 0xc0180000561c782b */ /* 0x000fe4000000000c */
[----:B------:R-:W-:-:S06]  /*31d50*/  DMUL R48, R10, R4 ;  /* 0x000000040a307228 */ /* 0x000fcc0000000000 */
[----:B------:R-:W-:Y:S02]  /*31d60*/  DFMA R86, R26, R28, R86 ;  /* 0x0000001c1a56722b */ /* 0x000fe40000000056 */
[C---:B------:R-:W-:Y:S02]  /*31d70*/  DMUL R26, R6.reuse, R120 ;  /* 0x00000078061a7228 */ /* 0x040fe40000000000 */
[----:B------:R-:W-:-:S06]  /*31d80*/  DMUL R6, R6, R118 ;  /* 0x0000007606067228 */ /* 0x000fcc0000000000 */
[----:B------:R-:W-:Y:S01]  /*31d90*/  FFMA R0, RZ, 2.375, R87 ;  /* 0x40180000ff007823 */ /* 0x000fe20000000057 */
[C---:B------:R-:W-:Y:S02]  /*31da0*/  DFMA R26, R50.reuse, R102, R26 ;  /* 0x00000066321a722b */ /* 0x040fe4000000001a */
[----:B------:R-:W-:Y:S02]  /*31db0*/  DFMA R50, R50, R100, R6 ;  /* 0x000000643232722b */ /* 0x000fe40000000006 */
[----:B------:R-:W-:-:S04]  /*31dc0*/  FSETP.GT.AND P0, PT, |R0|, 1.469367938527859385e-39, PT ;  /* 0x001000000000780b */ /* 0x000fc80003f04200 */
[C---:B------:R-:W-:Y:S02]  /*31dd0*/  DMUL R52, R10.reuse, R26 ;  /* 0x0000001a0a347228 */ /* 0x040fe40000000000 */
[----:B------:R-:W-:-:S07]  /*31de0*/  DMUL R50, R10, R50 ;  /* 0x000000320a327228 */ /* 0x000fce0000000000 */
        /* <DEDUP_REMOVED lines=9> */
.L_x_716:
[----:B------:R-:W-:Y:S05]  /*31e80*/  BSYNC.RECONVERGENT B4 ;  /* 0x0000000000047941 */ /* 0x000fea0003800200 */
.L_x_715:
        /* <DEDUP_REMOVED lines=25> */
.L_x_718:
[----:B------:R-:W-:Y:S05]  /*32020*/  BSYNC.RECONVERGENT B4 ;  /* 0x0000000000047941 */ /* 0x000fea0003800200 */
.L_x_717:
        /* <DEDUP_REMOVED lines=25> */
.L_x_720:
[----:B------:R-:W-:Y:S05]  /*321c0*/  BSYNC.RECONVERGENT B4 ;  /* 0x0000000000047941 */ /* 0x000fea0003800200 */
.L_x_719:
        /* <DEDUP_REMOVED lines=25> */
.L_x_722:
[----:B------:R-:W-:Y:S05]  /*32360*/  BSYNC.RECONVERGENT B4 ;  /* 0x0000000000047941 */ /* 0x000fea0003800200 */
.L_x_721:
        /* <DEDUP_REMOVED lines=25> */
.L_x_724:
[----:B------:R-:W-:Y:S05]  /*32500*/  BSYNC.RECONVERGENT B4 ;  /* 0x0000000000047941 */ /* 0x000fea0003800200 */
.L_x_723:
        /* <DEDUP_REMOVED lines=25> */
.L_x_726:
[----:B------:R-:W-:Y:S05]  /*326a0*/  BSYNC.RECONVERGENT B4 ;  /* 0x0000000000047941 */ /* 0x000fea0003800200 */
.L_x_725:
[----:B------:R-:W-:Y:S01]  /*326b0*/  DFMA R12, R12, 0.5, R46 ;  /* 0x3fe000000c0c782b */ /* 0x000fe2000000002e */
[----:B------:R-:W-:Y:S01]  /*326c0*/  BSSY.RECONVERGENT B0, `(.L_x_727) ;  /* 0x0000008000007945 */ /* 0x000fe20003800200 */
[----:B------:R-:W-:Y:S01]  /*326d0*/  DFMA R48, R48, 0.5, -R20 ;  /* 0x3fe000003030782b */ /* 0x000fe20000000814 */
[----:B------:R-:W-:Y:S01]  /*326e0*/  IMAD.MOV.U32 R5, RZ, RZ, 0x40000000 ;  /* 0x40000000ff057424 */ /* 0x000fe200078e00ff */
[----:B------:R-:W-:Y:S01]  /*326f0*/  DFMA R52, R52, 0.5, -R16 ;  /* 0x3fe000003434782b */ /* 0x000fe20000000810 */
[----:B------:R-:W-:Y:S01]  /*32700*/  MOV R0, 0x32740 ;  /* 0x0003274000007802 */ /* 0x000fe20000000f00 */
[----:B------:R-:W-:Y:S02]  /*32710*/  DFMA R50, R50, 0.5, -R18 ;  /* 0x3fe000003232782b */ /* 0x000fe40000000812 */
[----:B------:R-:W-:-:S11]  /*32720*/  DADD R6, -RZ, |R12| ;  /* 0x00000000ff067229 */ /* 0x000fd6000000050c */
[----:B------:R-:W-:Y:S05]  /*32730*/  CALL.REL.NOINC `($_Z9addKernelP9basic_run$__internal_accurate_pow) ;  /* 0x000008f000007944 */ /* 0x000fea0003c00000 */
[----:B------:R-:W-:Y:S05]  /*32740*/  BSYNC.RECONVERGENT B0 ;  /* 0x0000000000007941 */ /* 0x000fea0003800200 */
.L_x_727:
[----:B------:R-:W-:Y:S01]  /*32750*/  DADD R6, R12, 2 ;  /* 0x400000000c067429 */ /* 0x000fe20000000000 */
[----:B------:R-:W-:Y:S01]  /*32760*/  BSSY.RECONVERGENT B0, `(.L_x_728) ;  /* 0x0000011000007945 */ /* 0x000fe20003800200 */
[----:B------:R-:W-:Y:S02]  /*32770*/  DMUL R54, R16, -R10 ;  /* 0x8000000a10367228 */ /* 0x000fe40000000000 */
[----:B------:R-:W-:-:S06]  /*32780*/  DSETP.NEU.AND P0, PT, R12, RZ, PT ;  /* 0x000000ff0c00722a */ /* 0x000fcc0003f0d000 */
[----:B------:R-:W-:Y:S01]  /*32790*/  LOP3.LUT R6, R7, 0x7ff00000, RZ, 0xc0, !PT ;  /* 0x7ff0000007067812 */ /* 0x000fe200078ec0ff */
[----:B------:R-:W-:Y:S01]  /*327a0*/  DFMA R54, R54, 0.5, R44 ;  /* 0x3fe000003636782b */ /* 0x000fe2000000002c */
[----:B------:R-:W-:Y:S02]  /*327b0*/  FSEL R56, R4, RZ, P0 ;  /* 0x000000ff04387208 */ /* 0x000fe40000000000 */
[----:B------:R-:W-:Y:S02]  /*327c0*/  ISETP.NE.AND P1, PT, R6, 0x7ff00000, PT ;  /* 0x7ff000000600780c */ /* 0x000fe40003f25270 */
[----:B------:R-:W-:-:S03]  /*327d0*/  FSEL R57, R5, RZ, P0 ;  /* 0x000000ff05397208 */ /* 0x000fc60000000000 */
[----:B------:R-:W-:-:S10]  /*327e0*/  DADD R26, -RZ, |R54| ;  /* 0x00000000ff1a7229 */ /* 0x000fd40000000536 */
[----:B------:R-:W-:Y:S01]  /*327f0*/  MOV R6, R26 ;  /* 0x0000001a00067202 */ /* 0x000fe20000000f00 */
[----:B------:R-:W-:Y:S06]  /*32800*/  @P1 BRA `(.L_x_729) ;  /* 0x0000000000181947 */ /* 0x000fec0003800000 */
[----:B------:R-:W-:-:S14]  /*32810*/  DSETP.NAN.AND P0, PT, R12, R12, PT ;  /* 0x0000000c0c00722a */ /* 0x000fdc0003f08000 */
[----:B------:R-:W-:Y:S01]  /*32820*/  @P0 DADD R56, R12, 2 ;  /* 0x400000000c380429 */ /* 0x000fe20000000000 */
[----:B------:R-:W-:Y:S10]  /*32830*/  @P0 BRA `(.L_x_729) ;  /* 0x00000000000c0947 */ /* 0x000ff40003800000 */
[----:B------:R-:W-:-:S14]  /*32840*/  DSETP.NEU.AND P0, PT, |R12|, +INF , PT ;  /* 0x7ff000000c00742a */ /* 0x000fdc0003f0d200 */
[----:B------:R-:W-:Y:S02]  /*32850*/  @!P0 IMAD.MOV.U32 R56, RZ, RZ, 0x0 ;  /* 0x00000000ff388424 */ /* 0x000fe400078e00ff */
[----:B------:R-:W-:-:S07]  /*32860*/  @!P0 IMAD.MOV.U32 R57, RZ, RZ, 0x7ff00000 ;  /* 0x7ff00000ff398424 */ /* 0x000fce00078e00ff */
.L_x_729:
[----:B------:R-:W-:Y:S05]  /*32870*/  BSYNC.RECONVERGENT B0 ;  /* 0x0000000000007941 */ /* 0x000fea0003800200 */
.L_x_728:
[----:B------:R-:W-:Y:S01]  /*32880*/  BSSY.RECONVERGENT B0, `(.L_x_730) ;  /* 0x0000005000007945 */ /* 0x000fe20003800200 */
[----:B------:R-:W-:Y:S01]  /*32890*/  IMAD.MOV.U32 R7, RZ, RZ, R27 ;  /* 0x000000ffff077224 */ /* 0x000fe200078e001b */
[----:B------:R-:W-:Y:S01]  /*328a0*/  MOV R0, 0x328d0 ;  /* 0x000328d000007802 */ /* 0x000fe20000000f00 */
[----:B------:R-:W-:-:S07]  /*328b0*/  IMAD.MOV.U32 R5, RZ, RZ, 0x40000000 ;  /* 0x40000000ff057424 */ /* 0x000fce00078e00ff */
[----:B------:R-:W-:Y:S05]  /*328c0*/  CALL.REL.NOINC `($_Z9addKernelP9basic_run$__internal_accurate_pow) ;  /* 0x000008ec009c7944 */ /* 0x000fea0003c00000 */
[----:B------:R-:W-:Y:S05]  /*328d0*/  BSYNC.RECONVERGENT B0 ;  /* 0x0000000000007941 */ /* 0x000fea0003800200 */
.L_x_730:
[----:B------:R-:W-:Y:S01]  /*328e0*/  DADD R6, R54, 2 ;  /* 0x4000000036067429 */ /* 0x000fe20000000000 */
[----:B------:R-:W-:Y:S01]  /*328f0*/  BSSY.RECONVERGENT B0, `(.L_x_731) ;  /* 0x000001a000007945 */ /* 0x000fe20003800200 */
[-C--:B------:R-:W-:Y:S02]  /*32900*/  DMUL R28, R20, -R10.reuse ;  /* 0x8000000a141c7228 */ /* 0x080fe40000000000 */
[-C--:B------:R-:W-:Y:S02]  /*32910*/  DMUL R12, R16, -R10.reuse ;  /* 0x8000000a100c7228 */ /* 0x080fe40000000000 */
[----:B------:R-:W-:Y:S02]  /*32920*/  DMUL R30, R18, -R10 ;  /* 0x8000000a121e7228 */ /* 0x000fe40000000000 */
[----:B------:R-:W-:Y:S02]  /*32930*/  DSETP.NEU.AND P0, PT, R54, RZ, PT ;  /* 0x000000ff3600722a */ /* 0x000fe40003f0d000 */
[----:B------:R-:W-:Y:S01]  /*32940*/  LOP3.LUT R6, R7, 0x7ff00000, RZ, 0xc0, !PT ;  /* 0x7ff0000007067812 */ /* 0x000fe200078ec0ff */
[----:B------:R-:W-:-:S02]  /*32950*/  DFMA R28, R28, 0.5, R46 ;  /* 0x3fe000001c1c782b */ /* 0x000fc4000000002e */
[----:B------:R-:W-:Y:S01]  /*32960*/  DFMA R26, R12, 0.5, R44 ;  /* 0x3fe000000c1a782b */ /* 0x000fe2000000002c */
[----:B------:R-:W-:Y:S01]  /*32970*/  ISETP.NE.AND P1, PT, R6, 0x7ff00000, PT ;  /* 0x7ff000000600780c */ /* 0x000fe20003f25270 */
[----:B------:R-:W-:Y:S01]  /*32980*/  DFMA R12, R30, 0.5, R24 ;  /* 0x3fe000001e0c782b */ /* 0x000fe20000000018 */
[----:B------:R-:W-:Y:S02]  /*32990*/  FSEL R4, R4, RZ, P0 ;  /* 0x000000ff04047208 */ /* 0x000fe40000000000 */
[----:B------:R-:W-:Y:S01]  /*329a0*/  FSEL R5, R5, RZ, P0 ;  /* 0x000000ff05057208 */ /* 0x000fe20000000000 */
[----:B------:R-:W-:Y:S02]  /*329b0*/  DSETP.NEU.AND P3, PT, R28, 1, PT ;  /* 0x3ff000001c00742a */ /* 0x000fe40003f6d000 */
[----:B------:R-:W-:Y:S02]  /*329c0*/  DSETP.NEU.AND P2, PT, R26, 1, PT ;  /* 0x3ff000001a00742a */ /* 0x000fe40003f4d000 */
[----:B------:R-:W-:-:S02]  /*329d0*/  DADD R26, -RZ, |R12| ;  /* 0x00000000ff1a7229 */ /* 0x000fc4000000050c */
[----:B------:R-:W-:Y:S02]  /*329e0*/  FSEL R54, R56, RZ, P3 ;  /* 0x000000ff38367208 */ /* 0x000fe40001800000 */
[----:B------:R-:W-:Y:S01]  /*329f0*/  FSEL R55, R57, 1.875, P3 ;  /* 0x3ff0000039377808 */ /* 0x000fe20001800000 */
[----:B------:R-:W-:Y:S07]  /*32a00*/  @P1 BRA `(.L_x_732) ;  /* 0x0000000000201947 */ /* 0x000fee0003800000 */
[----:B------:R-:W-:-:S08]  /*32a10*/  DMUL R6, R16, -R10 ;  /* 0x8000000a10067228 */ /* 0x000fd00000000000 */
[----:B------:R-:W-:-:S08]  /*32a20*/  DFMA R6, R6, 0.5, R44 ;  /* 0x3fe000000606782b */ /* 0x000fd0000000002c */
[----:B------:R-:W-:-:S14]  /*32a30*/  DSETP.NAN.AND P0, PT, R6, R6, PT ;  /* 0x000000060600722a */ /* 0x000fdc0003f08000 */
[----:B------:R-:W-:Y:S01]  /*32a40*/  @P0 DADD R4, R6, 2 ;  /* 0x4000000006040429 */ /* 0x000fe20000000000 */
[----:B------:R-:W-:Y:S10]  /*32a50*/  @P0 BRA `(.L_x_732) ;  /* 0x00000000000c0947 */ /* 0x000ff40003800000 */
[----:B------:R-:W-:-:S14]  /*32a60*/  DSETP.NEU.AND P0, PT, |R6|, +INF , PT ;  /* 0x7ff000000600742a */ /* 0x000fdc0003f0d200 */
[----:B------:R-:W-:Y:S01]  /*32a70*/  @!P0 MOV R4, 0x0 ;  /* 0x0000000000048802 */ /* 0x000fe20000000f00 */
[----:B------:R-:W-:-:S07]  /*32a80*/  @!P0 IMAD.MOV.U32 R5, RZ, RZ, 0x7ff00000 ;  /* 0x7ff00000ff058424 */ /* 0x000fce00078e00ff */
.L_x_732:
[----:B------:R-:W-:Y:S05]  /*32a90*/  BSYNC.RECONVERGENT B0 ;  /* 0x0000000000007941 */ /* 0x000fea0003800200 */
.L_x_731:
[----:B------:R-:W-:Y:S01]  /*32aa0*/  FSEL R4, R4, RZ, P2 ;  /* 0x000000ff04047208 */ /* 0x000fe20001000000 */
[----:B------:R-:W-:Y:S01]  /*32ab0*/  BSSY.RECONVERGENT B0, `(.L_x_733) ;  /* 0x0000008000007945 */ /* 0x000fe20003800200 */
[----:B------:R-:W-:Y:S01]  /*32ac0*/  FSEL R5, R5, 1.875, P2 ;  /* 0x3ff0000005057808 */ /* 0x000fe20001000000 */
[----:B------:R-:W-:Y:S01]  /*32ad0*/  IMAD.MOV.U32 R6, RZ, RZ, R26 ;  /* 0x000000ffff067224 */ /* 0x000fe200078e001a */
[----:B------:R-:W-:Y:S01]  /*32ae0*/  MOV R0, 0x32b30 ;  /* 0x00032b3000007802 */ /* 0x000fe20000000f00 */
[----:B------:R-:W-:-:S03]  /*32af0*/  IMAD.MOV.U32 R7, RZ, RZ, R27 ;  /* 0x000000ffff077224 */ /* 0x000fc600078e001b */
[----:B------:R-:W-:Y:S01]  /*32b00*/  DADD R54, R54, R4 ;  /* 0x0000000036367229 */ /* 0x000fe20000000004 */
[----:B------:R-:W-:-:S10]  /*32b10*/  IMAD.MOV.U32 R5, RZ, RZ, 0x40000000 ;  /* 0x40000000ff057424 */ /* 0x000fd400078e00ff */
[----:B------:R-:W-:Y:S05]  /*32b20*/  CALL.REL.NOINC `($_Z9addKernelP9basic_run$__internal_accurate_pow) ;  /* 0x000008ec00047944 */ /* 0x000fea0003c00000 */
[----:B------:R-:W-:Y:S05]  /*32b30*/  BSYNC.RECONVERGENT B0 ;  /* 0x0000000000007941 */ /* 0x000fea0003800200 */
.L_x_733:
        /* <DEDUP_REMOVED lines=9> */
[----:B------:R-:W-:-:S08]  /*32bd0*/  DSETP.NEU.AND P2, PT, R26, 1, PT ;  /* 0x3ff000001a00742a */ /* 0x000fd00003f4d000 */
[----:B------:R-:W-:Y:S06]  /*32be0*/  @P1 BRA `(.L_x_735) ;  /* 0x0000000000201947 */ /* 0x000fec0003800000 */
        /* <DEDUP_REMOVED lines=8> */
.L_x_735:
[----:B------:R-:W-:Y:S05]  /*32c70*/  BSYNC.RECONVERGENT B0 ;  /* 0x0000000000007941 */ /* 0x000fea0003800200 */
.L_x_734:
[----:B------:R-:W-:Y:S01]  /*32c80*/  FSEL R4, R4, RZ, P2 ;  /* 0x000000ff04047208 */ /* 0x000fe20001000000 */
[----:B------:R-:W-:Y:S01]  /*32c90*/  IMAD.MOV.U32 R6, RZ, RZ, 0x0 ;  /* 0x00000000ff067424 */ /* 0x000fe200078e00ff */
[----:B------:R-:W-:Y:S01]  /*32ca0*/  FSEL R5, R5, 1.875, P2 ;  /* 0x3ff0000005057808 */ /* 0x000fe20001000000 */
[----:B------:R-:W-:Y:S01]  /*32cb0*/  IMAD.MOV.U32 R7, RZ, RZ, 0x3fd80000 ;  /* 0x3fd80000ff077424 */ /* 0x000fe200078e00ff */
[----:B------:R-:W-:Y:S04]  /*32cc0*/  BSSY.RECONVERGENT B4, `(.L_x_736) ;  /* 0x0000017000047945 */ /* 0x000fe80003800200 */
        /* <DEDUP_REMOVED lines=14> */
[----:B------:R-:W-:Y:S10]  /*32db0*/  @!P0 BRA `(.L_x_737) ;  /* 0x00000000001c8947 */ /* 0x000ff40003800000 */
[----:B------:R-:W-:Y:S01]  /*32dc0*/  IMAD.MOV.U32 R26, RZ, RZ, R4 ;  /* 0x000000ffff1a7224 */ /* 0x000fe200078e0004 */
[----:B------:R-:W-:Y:S01]  /*32dd0*/  MOV R0, 0x32e10 ;  /* 0x00032e1000007802 */ /* 0x000fe20000000f00 */
[----:B------:R-:W-:Y:S02]  /*32de0*/  IMAD.MOV.U32 R4, RZ, RZ, R54 ;  /* 0x000000ffff047224 */ /* 0x000fe400078e0036 */
[----:B------:R-:W-:-:S07]  /*32df0*/  IMAD.MOV.U32 R5, RZ, RZ, R55 ;  /* 0x000000ffff057224 */ /* 0x000fce00078e0037 */
[----:B------:R-:W-:Y:S05]  /*32e00*/  CALL.REL.NOINC `($__internal_2_$__cuda_sm20_dsqrt_rn_f64_mediumpath_v1) ;  /* 0x000008e400a87944 */ /* 0x000fea0003c00000 */
[----:B------:R-:W-:Y:S01]  /*32e10*/  MOV R12, R6 ;  /* 0x00000006000c7202 */ /* 0x000fe20000000f00 */
[----:B------:R-:W-:-:S07]  /*32e20*/  IMAD.MOV.U32 R13, RZ, RZ, R7 ;  /* 0x000000ffff0d7224 */ /* 0x000fce00078e0007 */
.L_x_737:
[----:B------:R-:W-:Y:S05]  /*32e30*/  BSYNC.RECONVERGENT B4 ;  /* 0x0000000000047941 */ /* 0x000fea0003800200 */
.L_x_736:
[----:B------:R-:W0:Y:S01]  /*32e40*/  MUFU.RCP64H R5, 100 ;  /* 0x4059000000057908 */ /* 0x000e220000001800 */
[----:B------:R-:W-:Y:S01]  /*32e50*/  IMAD.MOV.U32 R6, RZ, RZ, 0x0 ;  /* 0x00000000ff067424 */ /* 0x000fe200078e00ff */
[----:B------:R-:W-:Y:S01]  /*32e60*/  BSSY.RECONVERGENT B4, `(.L_x_738) ;  /* 0x0000015000047945 */ /* 0x000fe20003800200 */
[----:B------:R-:W-:Y:S02]  /*32e70*/  IMAD.MOV.U32 R7, RZ, RZ, 0x40590000 ;  /* 0x40590000ff077424 */ /* 0x000fe400078e00ff */
[----:B------:R-:W-:-:S06]  /*32e80*/  IMAD.MOV.U32 R4, RZ, RZ, 0x1 ;  /* 0x00000001ff047424 */ /* 0x000fcc00078e00ff */
[----:B0-----:R-:W-:-:S08]  /*32e90*/  DFMA R26, R4, -R6, 1 ;  /* 0x3ff00000041a742b */ /* 0x001fd00000000806 */
[----:B------:R-:W-:-:S08]  /*32ea0*/  DFMA R26, R26, R26, R26 ;  /* 0x0000001a1a1a722b */ /* 0x000fd0000000001a */
[----:B------:R-:W-:Y:S02]  /*32eb0*/  DFMA R26, R4, R26, R4 ;  /* 0x0000001a041a722b */ /* 0x000fe40000000004 */
[----:B------:R-:W-:-:S06]  /*32ec0*/  DMUL R4, R72, R12 ;  /* 0x0000000c48047228 */ /* 0x000fcc0000000000 */
[----:B------:R-:W-:Y:S02]  /*32ed0*/  DFMA R6, R26, -R6, 1 ;  /* 0x3ff000001a06742b */ /* 0x000fe40000000806 */
[----:B------:R-:W-:-:S06]  /*32ee0*/  DMUL R28, R76, R4 ;  /* 0x000000044c1c7228 */ /* 0x000fcc0000000000 */
[----:B------:R-:W-:-:S04]  /*32ef0*/  DFMA R26, R26, R6, R26 ;  /* 0x000000061a1a722b */ /* 0x000fc8000000001a */
[----:B------:R-:W-:-:S04]  /*32f00*/  FSETP.GEU.AND P1, PT, |R29|, 6.5827683646048100446e-37, PT ;  /* 0x036000001d00780b */ /* 0x000fc80003f2e200 */
[----:B------:R-:W-:-:S08]  /*32f10*/  DMUL R4, R26, R28 ;  /* 0x0000001c1a047228 */ /* 0x000fd00000000000 */
        /* <DEDUP_REMOVED lines=9> */
.L_x_739:
[----:B------:R-:W-:Y:S05]  /*32fb0*/  BSYNC.RECONVERGENT B4 ;  /* 0x0000000000047941 */ /* 0x000fea0003800200 */
.L_x_738:
[----:B------:R-:W-:Y:S02]  /*32fc0*/  IMAD.MOV.U32 R26, RZ, RZ, 0x0 ;  /* 0x00000000ff1a7424 */ /* 0x000fe400078e00ff */
[----:B------:R-:W-:-:S06]  /*32fd0*/  IMAD.MOV.U32 R27, RZ, RZ, 0x409f4000 ;  /* 0x409f4000ff1b7424 */ /* 0x000fcc00078e00ff */
[----:B------:R-:W-:-:S10]  /*32fe0*/  DFMA R26, R4, R26, 1 ;  /* 0x3ff00000041a742b */ /* 0x000fd4000000001a */
[----:B------:R-:W0:Y:S02]  /*32ff0*/  F2I.F64.TRUNC R26, R26 ;  /* 0x0000001a001a7311 */ /* 0x000e24000030d100 */
[----:B0-----:R-:W-:-:S05]  /*33000*/  VIMNMX R29, PT, PT, R26, 0x7d0, PT ;  /* 0x000007d01a1d7848 */ /* 0x001fca0003fe0100 */
[----:B------:R-:W-:-:S05]  /*33010*/  IMAD.WIDE R28, R29, 0x8, R62 ;  /* 0x000000081d1c7825 */ /* 0x000fca00078e023e */
[----:B------:R-:W2:Y:S04]  /*33020*/  LD.E.64 R56, desc[UR8][R28.64+0x42680] ;  /* 0x042680081c387980 */ /* 0x000ea8000c101b00 */
[----:B------:R0:W5:Y:S04]  /*33030*/  LD.E.64 R96, desc[UR8][R28.64+0x3a980] ;  /* 0x03a980081c607980 */ /* 0x000168000c101b00 */
[----:B------:R0:W5:Y:S01]  /*33040*/  LD.E.64 R106, desc[UR8][R28.64+0x4a380] ;  /* 0x04a380081c6a7980 */ /* 0x000162000c101b00 */
[----:B------:R-:W-:Y:S01]  /*33050*/  DADD R6, -RZ, |R48| ;  /* 0x00000000ff067229 */ /* 0x000fe20000000530 */
[----:B------:R-:W-:Y:S01]  /*33060*/  BSSY.RECONVERGENT B0, `(.L_x_740) ;  /* 0x0000005000007945 */ /* 0x000fe20003800200 */
[----:B------:R-:W-:Y:S01]  /*33070*/  IMAD.MOV.U32 R5, RZ, RZ, 0x40000000 ;  /* 0x40000000ff057424 */ /* 0x000fe200078e00ff */
[----:B------:R-:W-:Y:S01]  /*33080*/  MOV R0, 0x330b0 ;  /* 0x000330b000007802 */ /* 0x000fe20000000f00 */
[----:B0-2---:R-:W-:-:S11]  /*33090*/  DMUL R56, R66, R56 ;  /* 0x0000003842387228 */ /* 0x005fd60000000000 */
[----:B-----5:R-:W-:Y:S05]  /*330a0*/  CALL.REL.NOINC `($_Z9addKernelP9basic_run$__internal_accurate_pow) ;  /* 0x000008e400a47944 */ /* 0x020fea0003c00000 */
[----:B------:R-:W-:Y:S05]  /*330b0*/  BSYNC.RECONVERGENT B0 ;  /* 0x0000000000007941 */ /* 0x000fea0003800200 */
.L_x_740:
        /* <DEDUP_REMOVED lines=16> */
.L_x_742:
[----:B------:R-:W-:Y:S05]  /*331c0*/  BSYNC.RECONVERGENT B0 ;  /* 0x0000000000007941 */ /* 0x000fea0003800200 */
.L_x_741:
[----:B------:R-:W-:Y:S01]  /*331d0*/  BSSY.RECONVERGENT B0, `(.L_x_743) ;  /* 0x0000005000007945 */ /* 0x000fe20003800200 */
[----:B------:R-:W-:Y:S01]  /*331e0*/  IMAD.MOV.U32 R7, RZ, RZ, R27 ;  /* 0x000000ffff077224 */ /* 0x000fe200078e001b */
[----:B------:R-:W-:Y:S01]  /*331f0*/  MOV R0, 0x33220 ;  /* 0x0003322000007802 */ /* 0x000fe20000000f00 */
[----:B------:R-:W-:-:S07]  /*33200*/  IMAD.MOV.U32 R5, RZ, RZ, 0x40000000 ;  /* 0x40000000ff057424 */ /* 0x000fce00078e00ff */
[----:B------:R-:W-:Y:S05]  /*33210*/  CALL.REL.NOINC `($_Z9addKernelP9basic_run$__internal_accurate_pow) ;  /* 0x000008e400487944 */ /* 0x000fea0003c00000 */
[----:B------:R-:W-:Y:S05]  /*33220*/  BSYNC.RECONVERGENT B0 ;  /* 0x0000000000007941 */ /* 0x000fea0003800200 */
.L_x_743:
        /* <DEDUP_REMOVED lines=19> */
.L_x_745:
[----:B------:R-:W-:Y:S05]  /*33360*/  BSYNC.RECONVERGENT B0 ;  /* 0x0000000000007941 */ /* 0x000fea0003800200 */
.L_x_744:
        /* <DEDUP_REMOVED lines=8> */
.L_x_746:
        /* <DEDUP_REMOVED lines=15> */
.L_x_748:
[----:B------:R-:W-:Y:S05]  /*334e0*/  BSYNC.RECONVERGENT B0 ;  /* 0x0000000000007941 */ /* 0x000fea0003800200 */
.L_x_747:
        /* <DEDUP_REMOVED lines=27> */
.L_x_750:
[----:B------:R-:W-:Y:S05]  /*336a0*/  BSYNC.RECONVERGENT B4 ;  /* 0x0000000000047941 */ /* 0x000fea0003800200 */
.L_x_749:
[----:B------:R-:W-:Y:S01]  /*336b0*/  DMUL R96, R66, R96 ;  /* 0x0000006042607228 */ /* 0x000fe20000000000 */
        /* <DEDUP_REMOVED lines=23> */
.L_x_752:
[----:B------:R-:W-:Y:S05]  /*33830*/  BSYNC.RECONVERGENT B4 ;  /* 0x0000000000047941 */ /* 0x000fea0003800200 */
.L_x_751:
[----:B------:R-:W-:Y:S01]  /*33840*/  DMUL R26, R42, -R42 ;  /* 0x8000002a2a1a7228 */ /* 0x000fe20000000000 */
[----:B------:R-:W-:Y:S01]  /*33850*/  IMAD.MOV.U32 R28, RZ, RZ, 0x652b82fe ;  /* 0x652b82feff1c7424 */ /* 0x000fe200078e00ff */
[----:B------:R-:W-:Y:S01]  /*33860*/  MOV R31, 0x3fe62e42 ;  /* 0x3fe62e42001f7802 */ /* 0x000fe20000000f00 */
[----:B------:R-:W-:Y:S01]  /*33870*/  IMAD.MOV.U32 R29, RZ, RZ, 0x3ff71547 ;  /* 0x3ff71547ff1d7424 */ /* 0x000fe200078e00ff */
[----:B------:R-:W-:Y:S01]  /*33880*/  UMOV UR10, 0x3b39803f ;  /* 0x3b39803f000a7882 */ /* 0x000fe20000000000 */
[----:B------:R-:W-:Y:S01]  /*33890*/  IMAD.MOV.U32 R30, RZ, RZ, -0x105c611 ;  /* 0xfefa39efff1e7424 */ /* 0x000fe200078e00ff */
[----:B------:R-:W-:Y:S01]  /*338a0*/  UMOV UR11, 0x3c7abc9e ;  /* 0x3c7abc9e000b7882 */ /* 0x000fe20000000000 */
[----:B------:R-:W-:Y:S01]  /*338b0*/  BSSY.RECONVERGENT B0, `(.L_x_753) ;  /* 0x0000036000007945 */ /* 0x000fe20003800200 */
[----:B------:R-:W-:Y:S01]  /*338c0*/  IMAD.MOV.U32 R32, RZ, RZ, -0x24b905a1 ;  /* 0xdb46fa5fff207424 */ /* 0x000fe200078e00ff */
[----:B------:R-:W-:Y:S01]  /*338d0*/  DFMA R28, R26, R28, 6.75539944105574400000e+15 ;  /* 0x433800001a1c742b */ /* 0x000fe2000000001c */
[----:B------:R-:W-:-:S02]  /*338e0*/  FSETP.GEU.AND P0, PT, |R27|, 4.1917929649353027344, PT ;  /* 0x4086232b1b00780b */ /* 0x000fc40003f0e200 */
[----:B------:R-:W-:-:S05]  /*338f0*/  MOV R33, 0x3d47088f ;  /* 0x3d47088f00217802 */ /* 0x000fca0000000f00 */
[----:B------:R-:W-:-:S08]  /*33900*/  DADD R4, R28, -6.75539944105574400000e+15 ;  /* 0xc33800001c047429 */ /* 0x000fd00000000000 */
[----:B------:R-:W-:-:S08]  /*33910*/  DFMA R6, R4, -R30, R26 ;  /* 0x8000001e0406722b */ /* 0x000fd0000000001a */
        /* <DEDUP_REMOVED lines=47> */
.L_x_754:
[----:B------:R-:W-:Y:S05]  /*33c10*/  BSYNC.RECONVERGENT B0 ;  /* 0x0000000000007941 */ /* 0x000fea0003800200 */
.L_x_753:
[----:B------:R-:W-:Y:S01]  /*33c20*/  UMOV UR10, 0xfba6f279 ;  /* 0xfba6f279000a7882 */ /* 0x000fe20000000000 */
[----:B------:R-:W-:Y:S01]  /*33c30*/  UMOV UR11, 0x3cf0679a ;  /* 0x3cf0679a000b7882 */ /* 0x000fe20000000000 */
[----:B------:R-:W0:Y:S01]  /*33c40*/  MUFU.RCP64H R7, -1.77245330810546875 ;  /* 0xbffc5bf800077908 */ /* 0x000e220000001800 */
[----:B------:R-:W-:Y:S01]  /*33c50*/  DFMA R4, |R42|, -UR10, R32 ;  /* 0x8000000a2a047c2b */ /* 0x000fe20008000220 */
[----:B------:R-:W-:Y:S01]  /*33c60*/  UMOV UR10, 0xb976a9b2 ;  /* 0xb976a9b2000a7882 */ /* 0x000fe20000000000 */
[----:B------:R-:W-:Y:S01]  /*33c70*/  UMOV UR11, 0x3d8df9f9 ;  /* 0x3d8df9f9000b7882 */ /* 0x000fe20000000000 */
[----:B------:R-:W-:Y:S01]  /*33c80*/  MOV R26, 0x91b4ef6a ;  /* 0x91b4ef6a001a7802 */ /* 0x000fe20000000f00 */
[----:B------:R-:W-:Y:S01]  /*33c90*/  IMAD.MOV.U32 R27, RZ, RZ, 0x3ffc5bf8 ;  /* 0x3ffc5bf8ff1b7424 */ /* 0x000fe200078e00ff */
[----:B------:R-:W-:Y:S01]  /*33ca0*/  BSSY.RECONVERGENT B4, `(.L_x_755) ;  /* 0x000005d000047945 */ /* 0x000fe20003800200 */
[----:B------:R-:W-:Y:S02]  /*33cb0*/  IMAD.MOV.U32 R6, RZ, RZ, 0x1 ;  /* 0x00000001ff067424 */ /* 0x000fe400078e00ff */
[----:B------:R-:W-:Y:S01]  /*33cc0*/  DFMA R4, R4, |R42|, -UR10 ;  /* 0x8000000a04047e2b */ /* 0x000fe2000800042a */
[----:B------:R-:W-:Y:S01]  /*33cd0*/  UMOV UR10, 0x590cc332 ;  /* 0x590cc332000a7882 */ /* 0x000fe20000000000 */
[----:B------:R-:W-:-:S06]  /*33ce0*/  UMOV UR11, 0x3dc7f1f5 ;  /* 0x3dc7f1f5000b7882 */ /* 0x000fcc0000000000 */
[----:B------:R-:W-:Y:S01]  /*33cf0*/  DFMA R4, R4, |R42|, UR10 ;  /* 0x0000000a04047e2b */ /* 0x000fe2000800042a */
[----:B------:R-:W-:Y:S01]  /*33d00*/  UMOV UR10, 0xcd2d56c4 ;  /* 0xcd2d56c4000a7882 */ /* 0x000fe20000000000 */
[----:B------:R-:W-:Y:S01]  /*33d10*/  UMOV UR11, 0x3dfa28a3 ;  /* 0x3dfa28a3000b7882 */ /* 0x000fe20000000000 */
[----:B0-----:R-:W-:-:S05]  /*33d20*/  DFMA R28, R6, R26, 1 ;  /* 0x3ff00000061c742b */ /* 0x001fca000000001a */
[----:B------:R-:W-:Y:S01]  /*33d30*/  DFMA R4, R4, |R42|, -UR10 ;  /* 0x8000000a04047e2b */ /* 0x000fe2000800042a */
[----:B------:R-:W-:Y:S01]  /*33d40*/  UMOV UR10, 0x67835925 ;  /* 0x67835925000a7882 */ /* 0x000fe20000000000 */
[----:B------:R-:W-:Y:S01]  /*33d50*/  UMOV UR11, 0x3e2485ee ;  /* 0x3e2485ee000b7882 */ /* 0x000fe20000000000 */
[----:B------:R-:W-:-:S05]  /*33d60*/  DFMA R28, R28, R28, R28 ;  /* 0x0000001c1c1c722b */ /* 0x000fca000000001c */
[----:B------:R-:W-:Y:S01]  /*33d70*/  DFMA R4, R4, |R42|, UR10 ;  /* 0x0000000a04047e2b */ /* 0x000fe2000800042a */
[----:B------:R-:W-:Y:S01]  /*33d80*/  UMOV UR10, 0x5919f583 ;  /* 0x5919f583000a7882 */ /* 0x000fe20000000000 */
[----:B------:R-:W-:Y:S01]  /*33d90*/  UMOV UR11, 0x3e476db4 ;  /* 0x3e476db4000b7882 */ /* 0x000fe20000000000 */
[----:B------:R-:W-:Y:S02]  /*33da0*/  DFMA R6, R6, R28, R6 ;  /* 0x0000001c0606722b */ /* 0x000fe40000000006 */
[----:B------:R-:W-:-:S03]  /*33db0*/  DADD R28, R42, R42 ;  /* 0x000000002a1c7229 */ /* 0x000fc6000000002a */
[----:B------:R-:W-:Y:S01]  /*33dc0*/  DFMA R4, R4, |R42|, -UR10 ;  /* 0x8000000a04047e2b */ /* 0x000fe2000800042a */
[----:B------:R-:W-:Y:S01]  /*33dd0*/  UMOV UR10, 0xd98c8d71 ;  /* 0xd98c8d71000a7882 */ /* 0x000fe20000000000 */
[----:B------:R-:W-:-:S05]  /*33de0*/  UMOV UR11, 0x3e62d698 ;  /* 0x3e62d698000b7882 */ /* 0x000fca0000000000 */
[----:B------:R-:W-:Y:S01]  /*33df0*/  FSETP.GEU.AND P1, PT, |R29|, 6.5827683646048100446e-37, PT ;  /* 0x036000001d00780b */ /* 0x000fe20003f2e200 */
        /* <DEDUP_REMOVED lines=57> */
[----:B------:R-:W0:Y:S01]  /*34190*/  FRND R0, R0 ;  /* 0x0000000000007307 */ /* 0x000e220000201000 */
[----:B------:R-:W-:-:S08]  /*341a0*/  DMUL R6, R14, R56 ;  /* 0x000000380e067228 */ /* 0x000fd00000000000 */
[----:B------:R-:W-:Y:S01]  /*341b0*/  FFMA R26, RZ, -1.9715566635131835938, R5 ;  /* 0xbffc5bf8ff1a7823 */ /* 0x000fe20000000005 */
[----:B------:R-:W-:-:S04]  /*341c0*/  DFMA R56, -R8, R56, -R6 ;  /* 0x000000380838722b */ /* 0x000fc80000000906 */
[----:B------:R-:W-:Y:S01]  /*341d0*/  FSETP.GT.AND P0, PT, |R26|, 1.469367938527859385e-39, PT ;  /* 0x001000001a00780b */ /* 0x000fe20003f04200 */
[----:B0-----:R-:W0:Y:S08]  /*341e0*/  MUFU.EX2 R112, R0 ;  /* 0x0000000000707308 */ /* 0x001e300000000800 */
[----:B------:R-:W1:Y:S08]  /*341f0*/  F2F.F64.F32 R130, R0 ;  /* 0x0000000000827310 */ /* 0x000e700000201800 */
[----:B0-----:R-:W0:Y:S01]  /*34200*/  F2F.F64.F32 R112, R112 ;  /* 0x0000007000707310 */ /* 0x001e220000201800 */
[----:B-1----:R-:W-:Y:S01]  /*34210*/  DFMA R130, R130, -R30, -R110 ;  /* 0x8000001e8282722b */ /* 0x002fe2000000086e */
[----:B------:R-:W-:Y:S10]  /*34220*/  @P0 BRA P1, `(.L_x_756) ;  /* 0x0000000000100947 */ /* 0x000ff40000800000 */
[----:B------:R-:W-:Y:S01]  /*34230*/  IMAD.MOV.U32 R4, RZ, RZ, -0x6e4b1096 ;  /* 0x91b4ef6aff047424 */ /* 0x000fe200078e00ff */
[----:B------:R-:W-:Y:S01]  /*34240*/  MOV R0, 0x34270 ;  /* 0x0003427000007802 */ /* 0x000fe20000000f00 */
[----:B------:R-:W-:-:S07]  /*34250*/  IMAD.MOV.U32 R5, RZ, RZ, -0x4003a408 ;  /* 0xbffc5bf8ff057424 */ /* 0x000fce00078e00ff */
[----:B0-----:R-:W-:Y:S05]  /*34260*/  CALL.REL.NOINC `($__internal_1_$__cuda_sm20_div_rn_f64_full) ;  /* 0x000008c800fc7944 */ /* 0x001fea0003c00000 */
.L_x_756:
[----:B------:R-:W-:Y:S05]  /*34270*/  BSYNC.RECONVERGENT B4 ;  /* 0x0000000000047941 */ /* 0x000fea0003800200 */
.L_x_755:
[----:B------:R-:W-:Y:S01]  /*34280*/  MOV R6, 0xf89b6999 ;  /* 0xf89b699900067802 */ /* 0x000fe20000000f00 */
[----:B------:R-:W-:Y:S01]  /*34290*/  IMAD.MOV.U32 R7, RZ, RZ, 0x3e928a27 ;  /* 0x3e928a27ff077424 */ /* 0x000fe200078e00ff */
[----:B------:R-:W-:Y:S01]  /*342a0*/  UMOV UR10, 0xa4741b81 ;  /* 0xa4741b81000a7882 */ /* 0x000fe20000000000 */
[----:B------:R-:W-:Y:S01]  /*342b0*/  UMOV UR11, 0x3e5ae904 ;  /* 0x3e5ae904000b7882 */ /* 0x000fe20000000000 */
[----:B------:R-:W1:Y:S01]  /*342c0*/  MUFU.RCP64H R27, R55 ;  /* 0x00000037001b7308 */ /* 0x000e620000001800 */
[----:B------:R-:W-:Y:S01]  /*342d0*/  IMAD.MOV.U32 R26, RZ, RZ, 0x1 ;  /* 0x00000001ff1a7424 */ /* 0x000fe200078e00ff */
[----:B------:R-:W-:Y:S01]  /*342e0*/  DADD R110, -R110, |R42| ;  /* 0x000000006e6e7229 */ /* 0x000fe2000000052a */
[----:B------:R-:W-:Y:S01]  /*342f0*/  FSETP.GEU.AND P1, PT, |R23|, 6.5827683646048100446e-37, PT ;  /* 0x036000001700780b */ /* 0x000fe20003f2e200 */
[----:B------:R-:W-:Y:S01]  /*34300*/  DFMA R6, R130, UR10, R6 ;  /* 0x0000000a82067c2b */ /* 0x000fe20008000006 */
[----:B------:R-:W-:Y:S01]  /*34310*/  UMOV UR10, 0x15ff7e07 ;  /* 0x15ff7e07000a7882 */ /* 0x000fe20000000000 */
[----:B------:R-:W-:Y:S01]  /*34320*/  UMOV UR11, 0x3ec71de7 ;  /* 0x3ec71de7000b7882 */ /* 0x000fe20000000000 */
[----:B------:R-:W-:Y:S03]  /*34330*/  BSSY.RECONVERGENT B4, `(.L_x_757) ;  /* 0x0000037000047945 */ /* 0x000fe60003800200 */
[----:B------:R-:W-:-:S02]  /*34340*/  DFMA R110, R108, |R42|, R110 ;  /* 0x4000002a6c6e722b */ /* 0x000fc4000000006e */
[----:B------:R-:W-:Y:S01]  /*34350*/  DFMA R6, R130, R6, UR10 ;  /* 0x0000000a82067e2b */ /* 0x000fe20008000006 */
[----:B------:R-:W-:Y:S01]  /*34360*/  UMOV UR10, 0x6b0ac45a ;  /* 0x6b0ac45a000a7882 */ /* 0x000fe20000000000 */
[----:B------:R-:W-:Y:S01]  /*34370*/  UMOV UR11, 0x3efa019a ;  /* 0x3efa019a000b7882 */ /* 0x000fe20000000000 */
[----:B-1----:R-:W-:-:S05]  /*34380*/  DFMA R28, -R54, R26, 1 ;  /* 0x3ff00000361c742b */ /* 0x002fca000000011a */
[----:B------:R-:W-:Y:S01]  /*34390*/  DFMA R6, R130, R6, UR10 ;  /* 0x0000000a82067e2b */ /* 0x000fe20008000006 */
[----:B------:R-:W-:Y:S01]  /*343a0*/  UMOV UR10, 0x17eed94f ;  /* 0x17eed94f000a7882 */ /* 0x000fe20000000000 */
[----:B------:R-:W-:Y:S01]  /*343b0*/  UMOV UR11, 0x3f2a01a0 ;  /* 0x3f2a01a0000b7882 */ /* 0x000fe20000000000 */
[----:B------:R-:W-:-:S05]  /*343c0*/  DFMA R28, R28, R28, R28 ;  /* 0x0000001c1c1c722b */ /* 0x000fca000000001c */
[----:B------:R-:W-:Y:S01]  /*343d0*/  DFMA R6, R130, R6, UR10 ;  /* 0x0000000a82067e2b */ /* 0x000fe20008000006 */
[----:B------:R-:W-:Y:S01]  /*343e0*/  UMOV UR10, 0x17f2a71b ;  /* 0x17f2a71b000a7882 */ /* 0x000fe20000000000 */
[----:B------:R-:W-:Y:S01]  /*343f0*/  UMOV UR11, 0x3f56c16c ;  /* 0x3f56c16c000b7882 */ /* 0x000fe20000000000 */
[----:B------:R-:W-:-:S05]  /*34400*/  DFMA R28, R26, R28, R26 ;  /* 0x0000001c1a1c722b */ /* 0x000fca000000001a */
[----:B------:R-:W-:Y:S01]  /*34410*/  DFMA R6, R130, R6, UR10 ;  /* 0x0000000a82067e2b */ /* 0x000fe20008000006 */
[----:B------:R-:W-:Y:S01]  /*34420*/  UMOV UR10, 0x111173c4 ;  /* 0x111173c4000a7882 */ /* 0x000fe20000000000 */
[----:B------:R-:W-:Y:S01]  /*34430*/  UMOV UR11, 0x3f811111 ;  /* 0x3f811111000b7882 */ /* 0x000fe20000000000 */
[----:B------:R-:W-:-:S05]  /*34440*/  DFMA R26, -R54, R28, 1 ;  /* 0x3ff00000361a742b */ /* 0x000fca000000011c */
[----:B------:R-:W-:Y:S01]  /*34450*/  DFMA R6, R130, R6, UR10 ;  /* 0x0000000a82067e2b */ /* 0x000fe20008000006 */
[----:B------:R-:W-:Y:S01]  /*34460*/  UMOV UR10, 0x5555211a ;  /* 0x5555211a000a7882 */ /* 0x000fe20000000000 */
[----:B------:R-:W-:Y:S01]  /*34470*/  UMOV UR11, 0x3fa55555 ;  /* 0x3fa55555000b7882 */ /* 0x000fe20000000000 */
[----:B------:R-:W-:Y:S02]  /*34480*/  DFMA R28, R28, R26, R28 ;  /* 0x0000001a1c1c722b */ /* 0x000fe4000000001c */
[----:B0-----:R-:W-:-:S03]  /*34490*/  DADD R26, -R112, 1 ;  /* 0x3ff00000701a7429 */ /* 0x001fc60000000100 */
[----:B------:R-:W-:Y:S01]  /*344a0*/  DFMA R6, R130, R6, UR10 ;  /* 0x0000000a82067e2b */ /* 0x000fe20008000006 */
[----:B------:R-:W-:Y:S01]  /*344b0*/  UMOV UR10, 0x55555540 ;  /* 0x55555540000a7882 */ /* 0x000fe20000000000 */
[----:B------:R-:W-:Y:S01]  /*344c0*/  UMOV UR11, 0x3fc55555 ;  /* 0x3fc55555000b7882 */ /* 0x000fe20000000000 */
[----:B------:R-:W-:-:S05]  /*344d0*/  DMUL R30, R22, R28 ;  /* 0x0000001c161e7228 */ /* 0x000fca0000000000 */
[----:B------:R-:W-:Y:S01]  /*344e0*/  DFMA R6, R130, R6, UR10 ;  /* 0x0000000a82067e2b */ /* 0x000fe20008000006 */
[----:B------:R-:W-:Y:S01]  /*344f0*/  UMOV UR10, 0x5 ;  /* 0x00000005000a7882 */ /* 0x000fe20000000000 */
[----:B------:R-:W-:Y:S01]  /*34500*/  UMOV UR11, 0x3fe00000 ;  /* 0x3fe00000000b7882 */ /* 0x000fe20000000000 */
[----:B------:R-:W-:-:S05]  /*34510*/  DFMA R32, -R54, R30, R22 ;  /* 0x0000001e3620722b */ /* 0x000fca0000000116 */
[----:B------:R-:W-:Y:S01]  /*34520*/  DFMA R6, R130, R6, UR10 ;  /* 0x0000000a82067e2b */ /* 0x000fe20008000006 */
[----:B------:R-:W-:Y:S01]  /*34530*/  UMOV UR10, 0x8dc96626 ;  /* 0x8dc96626000a7882 */ /* 0x000fe20000000000 */
[----:B------:R-:W-:Y:S02]  /*34540*/  UMOV UR11, 0x4017afb4 ;  /* 0x4017afb4000b7882 */ /* 0x000fe40000000000 */
[----:B------:R-:W-:-:S04]  /*34550*/  DSETP.GE.AND P0, PT, |R42|, UR10, PT ;  /* 0x0000000a2a007e2a */ /* 0x000fc8000bf06200 */
[----:B------:R-:W-:-:S08]  /*34560*/  DMUL R6, R130, R6 ;  /* 0x0000000682067228 */ /* 0x000fd00000000000 */
[----:B------:R-:W-:-:S08]  /*34570*/  DFMA R6, R130, R6, -R110 ;  /* 0x000000068206722b */ /* 0x000fd0000000086e */
[----:B------:R-:W-:-:S08]  /*34580*/  DADD R6, R130, R6 ;  /* 0x0000000082067229 */ /* 0x000fd00000000006 */
[----:B------:R-:W-:Y:S02]  /*34590*/  DFMA R26, R112, -R6, R26 ;  /* 0x80000006701a722b */ /* 0x000fe4000000001a */
[----:B------:R-:W-:-:S08]  /*345a0*/  DFMA R6, R28, R32, R30 ;  /* 0x000000201c06722b */ /* 0x000fd0000000001e */
[----:B------:R-:W-:Y:S02]  /*345b0*/  FSEL R27, R27, 1.875, !P0 ;  /* 0x3ff000001b1b7808 */ /* 0x000fe40004000000 */
[----:B------:R-:W-:Y:S01]  /*345c0*/  FFMA R0, RZ, R55, R7 ;  /* 0x00000037ff007223 */ /* 0x000fe20000000007 */
[----:B------:R-:W-:Y:S02]  /*345d0*/  FSEL R26, R26, RZ, !P0 ;  /* 0x000000ff1a1a7208 */ /* 0x000fe40004000000 */
[----:B------:R-:W-:Y:S02]  /*345e0*/  LOP3.LUT R27, R27, 0x80000000, R43, 0xb8, !PT ;  /* 0x800000001b1b7812 */ /* 0x000fe400078eb82b */
[----:B------:R-:W-:-:S04]  /*345f0*/  FSETP.GT.AND P0, PT, |R0|, 1.469367938527859385e-39, PT ;  /* 0x001000000000780b */ /* 0x000fc80003f04200 */
[----:B------:R-:W-:-:S09]  /*34600*/  DFMA R96, R4, R96, R26 ;  /* 0x000000600460722b */ /* 0x000fd2000000001a */
        /* <DEDUP_REMOVED lines=9> */
.L_x_758:
[----:B------:R-:W-:Y:S05]  /*346a0*/  BSYNC.RECONVERGENT B4 ;  /* 0x0000000000047941 */ /* 0x000fea0003800200 */
.L_x_757:
[----:B------:R-:W0:Y:S01]  /*346b0*/  MUFU.RCP64H R5, R13 ;  /* 0x0000000d00057308 */ /* 0x000e220000001800 */
[----:B------:R-:W-:Y:S01]  /*346c0*/  IMAD.MOV.U32 R4, RZ, RZ, 0x1 ;  /* 0x00000001ff047424 */ /* 0x000fe200078e00ff */
[----:B------:R-:W-:Y:S01]  /*346d0*/  DMUL R28, R20, -R10 ;  /* 0x8000000a141c7228 */ /* 0x000fe20000000000 */
[----:B------:R-:W-:Y:S01]  /*346e0*/  BSSY.RECONVERGENT B4, `(.L_x_759) ;  /* 0x0000017000047945 */ /* 0x000fe20003800200 */
[----:B------:R-:W-:Y:S02]  /*346f0*/  DMUL R96, R96, R6 ;  /* 0x0000000660607228 */ /* 0x000fe40000000000 */
[----:B------:R-:W-:-:S04]  /*34700*/  DMUL R106, R80, R106 ;  /* 0x0000006a506a7228 */ /* 0x000fc80000000000 */
[----:B------:R-:W-:-:S04]  /*34710*/  DFMA R28, R28, 0.5, R46 ;  /* 0x3fe000001c1c782b */ /* 0x000fc8000000002e */
        /* <DEDUP_REMOVED lines=15> */
[----:B------:R-:W-:-:S07]  /*34810*/  MOV R0, 0x34830 ;  /* 0x0003483000007802 */ /* 0x000fce0000000f00 */
[----:B------:R-:W-:Y:S05]  /*34820*/  CALL.REL.NOINC `($__internal_1_$__cuda_sm20_div_rn_f64_full) ;  /* 0x000008c4008c7944 */ /* 0x000fea0003c00000 */
[----:B------:R-:W-:Y:S02]  /*34830*/  IMAD.MOV.U32 R42, RZ, RZ, R4 ;  /* 0x000000ffff2a7224 */ /* 0x000fe400078e0004 */
[----:B------:R-:W-:-:S07]  /*34840*/  IMAD.MOV.U32 R43, RZ, RZ, R5 ;  /* 0x000000ffff2b7224 */ /* 0x000fce00078e0005 */
.L_x_760:
[----:B------:R-:W-:Y:S05]  /*34850*/  BSYNC.RECONVERGENT B4 ;  /* 0x0000000000047941 */ /* 0x000fea0003800200 */
.L_x_759:
[----:B------:R-:W0:Y:S01]  /*34860*/  MUFU.RCP64H R5, R13 ;  /* 0x0000000d00057308 */ /* 0x000e220000001800 */
[----:B------:R-:W-:Y:S01]  /*34870*/  IMAD.MOV.U32 R4, RZ, RZ, 0x1 ;  /* 0x00000001ff047424 */ /* 0x000fe200078e00ff */
[----:B------:R-:W-:Y:S05]  /*34880*/  BSSY.RECONVERGENT B4, `(.L_x_761) ;  /* 0x0000015000047945 */ /* 0x000fea0003800200 */
[----:B0-----:R-:W-:-:S08]  /*34890*/  DFMA R6, R4, -R12, 1 ;  /* 0x3ff000000406742b */ /* 0x001fd0000000080c */
[----:B------:R-:W-:-:S08]  /*348a0*/  DFMA R6, R6, R6, R6 ;  /* 0x000000060606722b */ /* 0x000fd00000000006 */
[----:B------:R-:W-:Y:S02]  /*348b0*/  DFMA R6, R4, R6, R4 ;  /* 0x000000060406722b */ /* 0x000fe40000000004 */
[----:B------:R-:W-:-:S06]  /*348c0*/  DMUL R4, R16, -R10 ;  /* 0x8000000a10047228 */ /* 0x000fcc0000000000 */
[----:B------:R-:W-:Y:S02]  /*348d0*/  DFMA R26, R6, -R12, 1 ;  /* 0x3ff00000061a742b */ /* 0x000fe4000000080c */
[----:B------:R-:W-:-:S06]  /*348e0*/  DFMA R28, R4, 0.5, R44 ;  /* 0x3fe00000041c782b */ /* 0x000fcc000000002c */
[----:B------:R-:W-:-:S04]  /*348f0*/  DFMA R26, R6, R26, R6 ;  /* 0x0000001a061a722b */ /* 0x000fc80000000006 */
[----:B------:R-:W-:-:S04]  /*34900*/  FSETP.GEU.AND P1, PT, |R29|, 6.5827683646048100446e-37, PT ;  /* 0x036000001d00780b */ /* 0x000fc80003f2e200 */
        /* <DEDUP_REMOVED lines=12> */
.L_x_762:
[----:B------:R-:W-:Y:S05]  /*349d0*/  BSYNC.RECONVERGENT B4 ;  /* 0x0000000000047941 */ /* 0x000fea0003800200 */
.L_x_761:
        /* <DEDUP_REMOVED lines=21> */
.L_x_764:
[----:B------:R-:W-:Y:S05]  /*34b30*/  BSYNC.RECONVERGENT B4 ;  /* 0x0000000000047941 */ /* 0x000fea0003800200 */
.L_x_763:
[----:B------:R-:W0:Y:S01]  /*34b40*/  MUFU.RCP64H R7, R61 ;  /* 0x0000003d00077308 */ /* 0x000e220000001800 */
[----:B------:R-:W-:Y:S01]  /*34b50*/  IMAD.MOV.U32 R6, RZ, RZ, 0x1 ;  /* 0x00000001ff067424 */ /* 0x000fe200078e00ff */
[----:B------:R-:W-:Y:S01]  /*34b60*/  FSETP.GEU.AND P1, PT, |R49|, 6.5827683646048100446e-37, PT ;  /* 0x036000003100780b */ /* 0x000fe20003f2e200 */
[C---:B------:R-:W-:Y:S01]  /*34b70*/  DMUL R42, R56.reuse, R42 ;  /* 0x0000002a382a7228 */ /* 0x040fe20000000000 */
[----:B------:R-:W-:Y:S01]  /*34b80*/  BSSY.RECONVERGENT B4, `(.L_x_765) ;  /* 0x0000016000047945 */ /* 0x000fe20003800200 */
[C---:B------:R-:W-:Y:S02]  /*34b90*/  DMUL R54, R56.reuse, R54 ;  /* 0x0000003638367228 */ /* 0x040fe40000000000 */
[----:B------:R-:W-:Y:S02]  /*34ba0*/  DMUL R56, R56, R4 ;  /* 0x0000000438387228 */ /* 0x000fe40000000000 */
        /* <DEDUP_REMOVED lines=19> */
.L_x_766:
[----:B------:R-:W-:Y:S05]  /*34ce0*/  BSYNC.RECONVERGENT B4 ;  /* 0x0000000000047941 */ /* 0x000fea0003800200 */
.L_x_765:
        /* <DEDUP_REMOVED lines=11> */
[----:B------:R-:W-:Y:S02]  /*34da0*/  DFMA R4, R26, R12, R4 ;  /* 0x0000000c1a04722b */ /* 0x000fe40000000004 */
[----:B------:R-:W-:-:S08]  /*34db0*/  DMUL R12, R96, R6 ;  /* 0x00000006600c7228 */ /* 0x000fd00000000000 */
        /* <DEDUP_REMOVED lines=9> */
.L_x_768:
[----:B------:R-:W-:Y:S05]  /*34e50*/  BSYNC.RECONVERGENT B4 ;  /* 0x0000000000047941 */ /* 0x000fea0003800200 */
.L_x_767:
[----:B------:R-:W0:Y:S01]  /*34e60*/  MUFU.RCP64H R7, R61 ;  /* 0x0000003d00077308 */ /* 0x000e220000001800 */
[----:B------:R-:W-:Y:S01]  /*34e70*/  IMAD.MOV.U32 R6, RZ, RZ, 0x1 ;  /* 0x00000001ff067424 */ /* 0x000fe200078e00ff */
[----:B------:R-:W-:Y:S01]  /*34e80*/  FSETP.GEU.AND P1, PT, |R51|, 6.5827683646048100446e-37, PT ;  /* 0x036000003300780b */ /* 0x000fe20003f2e200 */
[----:B------:R-:W-:Y:S01]  /*34e90*/  BSSY.RECONVERGENT B4, `(.L_x_769) ;  /* 0x0000015000047945 */ /* 0x000fe20003800200 */
[----:B------:R-:W-:-:S03]  /*34ea0*/  DMUL R106, R96, R4 ;  /* 0x00000004606a7228 */ /* 0x000fc60000000000 */
        /* <DEDUP_REMOVED lines=19> */
.L_x_770:
[----:B------:R-:W-:Y:S05]  /*34fe0*/  BSYNC.RECONVERGENT B4 ;  /* 0x0000000000047941 */ /* 0x000fea0003800200 */
.L_x_769:
[----:B------:R-:W0:Y:S01]  /*34ff0*/  MUFU.RCP64H R5, 3 ;  /* 0x4008000000057908 */ /* 0x000e220000001800 */
[----:B------:R-:W-:Y:S01]  /*35000*/  IMAD.MOV.U32 R26, RZ, RZ, 0x0 ;  /* 0x00000000ff1a7424 */ /* 0x000fe200078e00ff */
[----:B------:R-:W-:Y:S01]  /*35010*/  DMUL R48, R10, R48 ;  /* 0x000000300a307228 */ /* 0x000fe20000000000 */
[----:B------:R-:W-:Y:S01]  /*35020*/  IMAD.MOV.U32 R27, RZ, RZ, 0x40080000 ;  /* 0x40080000ff1b7424 */ /* 0x000fe200078e00ff */
[----:B------:R-:W-:Y:S01]  /*35030*/  DADD R42, R42, -R12 ;  /* 0x000000002a2a7229 */ /* 0x000fe2000000080c */
[----:B------:R-:W-:Y:S01]  /*35040*/  IMAD.MOV.U32 R4, RZ, RZ, 0x1 ;  /* 0x00000001ff047424 */ /* 0x000fe200078e00ff */
[----:B------:R-:W-:Y:S01]  /*35050*/  DADD R54, R54, -R106 ;  /* 0x0000000036367229 */ /* 0x000fe2000000086a */
[----:B------:R-:W-:Y:S01]  /*35060*/  BSSY.RECONVERGENT B4, `(.L_x_771) ;  /* 0x000001b000047945 */ /* 0x000fe20003800200 */
[----:B------:R-:W-:Y:S02]  /*35070*/  DFMA R56, R96, -R6, R56 ;  /* 0x800000066038722b */ /* 0x000fe40000000038 */
[----:B------:R-:W-:-:S02]  /*35080*/  DMUL R52, R10, R52 ;  /* 0x000000340a347228 */ /* 0x000fc40000000000 */
[----:B------:R-:W-:Y:S01]  /*35090*/  FSETP.GEU.AND P1, PT, |R49|, 6.5827683646048100446e-37, PT ;  /* 0x036000003100780b */ /* 0x000fe20003f2e200 */
[C---:B------:R-:W-:Y:S02]  /*350a0*/  DMUL R50, R10.reuse, R50 ;  /* 0x000000320a327228 */ /* 0x040fe40000000000 */
[----:B------:R-:W-:Y:S02]  /*350b0*/  DMUL R42, R10, R42 ;  /* 0x0000002a0a2a7228 */ /* 0x000fe40000000000 */
[----:B0-----:R-:W-:Y:S02]  /*350c0*/  DFMA R28, R4, -R26, 1 ;  /* 0x3ff00000041c742b */ /* 0x001fe4000000081a */
[C---:B------:R-:W-:Y:S02]  /*350d0*/  DMUL R60, R10.reuse, R54 ;  /* 0x000000360a3c7228 */ /* 0x040fe40000000000 */
[----:B------:R-:W-:-:S04]  /*350e0*/  DMUL R130, R10, R56 ;  /* 0x000000380a827228 */ /* 0x000fc80000000000 */
        /* <DEDUP_REMOVED lines=18> */
.L_x_772:
[----:B------:R-:W-:Y:S05]  /*35210*/  BSYNC.RECONVERGENT B4 ;  /* 0x0000000000047941 */ /* 0x000fea0003800200 */
.L_x_771:
        /* <DEDUP_REMOVED lines=25> */
.L_x_774:
[----:B------:R-:W-:Y:S05]  /*353b0*/  BSYNC.RECONVERGENT B4 ;  /* 0x0000000000047941 */ /* 0x000fea0003800200 */
.L_x_773:
        /* <DEDUP_REMOVED lines=25> */
.L_x_776:
[----:B------:R-:W-:Y:S05]  /*35550*/  BSYNC.RECONVERGENT B4 ;  /* 0x0000000000047941 */ /* 0x000fea0003800200 */
.L_x_775:
        /* <DEDUP_REMOVED lines=25> */
.L_x_778:
[----:B------:R-:W-:Y:S05]  /*356f0*/  BSYNC.RECONVERGENT B4 ;  /* 0x0000000000047941 */ /* 0x000fea0003800200 */
.L_x_777:
        /* <DEDUP_REMOVED lines=25> */
.L_x_780:
[----:B------:R-:W-:Y:S05]  /*35890*/  BSYNC.RECONVERGENT B4 ;  /* 0x0000000000047941 */ /* 0x000fea0003800200 */
.L_x_779:
        /* <DEDUP_REMOVED lines=23> */
.L_x_782:
[----:B------:R-:W-:Y:S05]  /*35a10*/  BSYNC.RECONVERGENT B4 ;  /* 0x0000000000047941 */ /* 0x000fea0003800200 */
.L_x_781:
[----:B------:R-:W-:Y:S01]  /*35a20*/  DADD R84, R44, R84 ;  /* 0x000000002c547229 */ /* 0x000fe20000000054 */
[----:B------:R-:W-:Y:S01]  /*35a30*/  BSSY.RECONVERGENT B0, `(.L_x_783) ;  /* 0x0000018000007945 */ /* 0x000fe20003800200 */
[----:B------:R-:W-:Y:S01]  /*35a40*/  DFMA R54, R48, 0.5, R46 ;  /* 0x3fe000003036782b */ /* 0x000fe2000000002e */
[----:B------:R-:W-:Y:S01]  /*35a50*/  MOV R0, 0x35bb0 ;  /* 0x00035bb000007802 */ /* 0x000fe20000000f00 */
[----:B------:R-:W-:Y:S02]  /*35a60*/  DADD R58, -R20, R58 ;  /* 0x00000000143a7229 */ /* 0x000fe4000000013a */
[----:B------:R-:W-:Y:S02]  /*35a70*/  DADD R6, -R16, R90 ;  /* 0x0000000010067229 */ /* 0x000fe4000000015a */
[----:B------:R-:W-:Y:S02]  /*35a80*/  DADD R90, R84, R12 ;  /* 0x00000000545a7229 */ /* 0x000fe4000000000c */
[----:B------:R-:W-:-:S02]  /*35a90*/  DADD R86, R46, R86 ;  /* 0x000000002e567229 */ /* 0x000fc40000000056 */
[----:B------:R-:W-:Y:S02]  /*35aa0*/  DADD R64, R24, R64 ;  /* 0x0000000018407229 */ /* 0x000fe40000000040 */
[----:B------:R-:W-:Y:S02]  /*35ab0*/  DADD R12, -RZ, |R54| ;  /* 0x00000000ff0c7229 */ /* 0x000fe40000000536 */
[----:B------:R-:W-:Y:S02]  /*35ac0*/  DADD R112, -R18, R88 ;  /* 0x0000000012707229 */ /* 0x000fe40000000158 */
[----:B------:R-:W-:Y:S02]  /*35ad0*/  DADD R106, R58, R106 ;  /* 0x000000003a6a7229 */ /* 0x000fe4000000006a */
[----:B------:R-:W-:Y:S02]  /*35ae0*/  DFMA R58, R52, 0.5, R44 ;  /* 0x3fe00000343a782b */ /* 0x000fe4000000002c */
[----:B------:R-:W-:-:S02]  /*35af0*/  DFMA R56, R50, 0.5, R24 ;  /* 0x3fe000003238782b */ /* 0x000fc40000000018 */
[----:B------:R-:W-:Y:S02]  /*35b00*/  DADD R108, R86, R108 ;  /* 0x00000000566c7229 */ /* 0x000fe4000000006c */
[----:B------:R-:W-:Y:S02]  /*35b10*/  DADD R96, R64, R96 ;  /* 0x0000000040607229 */ /* 0x000fe40000000060 */
[----:B------:R-:W-:Y:S02]  /*35b20*/  DFMA R48, R42, 0.5, -R20 ;  /* 0x3fe000002a30782b */ /* 0x000fe40000000814 */
[----:B------:R-:W-:Y:S02]  /*35b30*/  DFMA R52, R60, 0.5, -R16 ;  /* 0x3fe000003c34782b */ /* 0x000fe40000000810 */
[----:B------:R-:W-:Y:S02]  /*35b40*/  DFMA R50, R130, 0.5, -R18 ;  /* 0x3fe000008232782b */ /* 0x000fe40000000812 */
[----:B------:R-:W-:-:S02]  /*35b50*/  DADD R110, R6, R110 ;  /* 0x00000000066e7229 */ /* 0x000fc4000000006e */
[----:B------:R-:W-:Y:S01]  /*35b60*/  DADD R112, R112, R4 ;  /* 0x0000000070707229 */ /* 0x000fe20000000004 */
[----:B------:R-:W-:Y:S01]  /*35b70*/  IMAD.MOV.U32 R6, RZ, RZ, R12 ;  /* 0x000000ffff067224 */ /* 0x000fe200078e000c */
[----:B------:R-:W-:Y:S01]  /*35b80*/  MOV R5, 0x40000000 ;  /* 0x4000000000057802 */ /* 0x000fe20000000f00 */
[----:B------:R-:W-:-:S08]  /*35b90*/  IMAD.MOV.U32 R7, RZ, RZ, R13 ;  /* 0x000000ffff077224 */ /* 0x000fd000078e000d */
[----:B------:R-:W-:Y:S05]  /*35ba0*/  CALL.REL.NOINC `($_Z9addKernelP9basic_run$__internal_accurate_pow) ;  /* 0x000008b800e47944 */ /* 0x000fea0003c00000 */
[----:B------:R-:W-:Y:S05]  /*35bb0*/  BSYNC.RECONVERGENT B0 ;  /* 0x0000000000007941 */ /* 0x000fea0003800200 */
.L_x_783:
        /* <DEDUP_REMOVED lines=14> */
[----:B------:R-:W-:Y:S02]  /*35ca0*/  @!P0 IMAD.MOV.U32 R12, RZ, RZ, 0x0 ;  /* 0x00000000ff0c8424 */ /* 0x000fe400078e00ff */
[----:B------:R-:W-:-:S07]  /*35cb0*/  @!P0 IMAD.MOV.U32 R13, RZ, RZ, 0x7ff00000 ;  /* 0x7ff00000ff0d8424 */ /* 0x000fce00078e00ff */
.L_x_785:
[----:B------:R-:W-:Y:S05]  /*35cc0*/  BSYNC.RECONVERGENT B0 ;  /* 0x0000000000007941 */ /* 0x000fea0003800200 */
.L_x_784:
[----:B------:R-:W-:Y:S01]  /*35cd0*/  BSSY.RECONVERGENT B0, `(.L_x_786) ;  /* 0x0000005000007945 */ /* 0x000fe20003800200 */
[----:B------:R-:W-:Y:S01]  /*35ce0*/  IMAD.MOV.U32 R7, RZ, RZ, R27 ;  /* 0x000000ffff077224 */ /* 0x000fe200078e001b */
[----:B------:R-:W-:Y:S02]  /*35cf0*/  MOV R5, 0x40000000 ;  /* 0x4000000000057802 */ /* 0x000fe40000000f00 */
[----:B------:R-:W-:-:S07]  /*35d00*/  MOV R0, 0x35d20 ;  /* 0x00035d2000007802 */ /* 0x000fce0000000f00 */
[----:B------:R-:W-:Y:S05]  /*35d10*/  CALL.REL.NOINC `($_Z9addKernelP9basic_run$__internal_accurate_pow) ;  /* 0x000008b800887944 */ /* 0x000fea0003c00000 */
[----:B------:R-:W-:Y:S05]  /*35d20*/  BSYNC.RECONVERGENT B0 ;  /* 0x0000000000007941 */ /* 0x000fea0003800200 */
.L_x_786:
        /* <DEDUP_REMOVED lines=19> */
.L_x_788:
[----:B------:R-:W-:Y:S05]  /*35e60*/  BSYNC.RECONVERGENT B0 ;  /* 0x0000000000007941 */ /* 0x000fea0003800200 */
.L_x_787:
        /* <DEDUP_REMOVED lines=8> */
.L_x_789:
        /* <DEDUP_REMOVED lines=13> */
[----:B------:R-:W-:Y:S01]  /*35fc0*/  @!P0 IMAD.MOV.U32 R4, RZ, RZ, 0x0 ;  /* 0x00000000ff048424 */ /* 0x000fe200078e00ff */
[----:B------:R-:W-:-:S07]  /*35fd0*/  @!P0 MOV R5, 0x7ff00000 ;  /* 0x7ff0000000058802 */ /* 0x000fce0000000f00 */
.L_x_791:
[----:B------:R-:W-:Y:S05]  /*35fe0*/  BSYNC.RECONVERGENT B0 ;  /* 0x0000000000007941 */ /* 0x000fea0003800200 */
.L_x_790:
        /* <DEDUP_REMOVED lines=21> */
[----:B------:R-:W-:Y:S01]  /*36140*/  MOV R0, 0x361a0 ;  /* 0x000361a000007802 */ /* 0x000fe20000000f00 */
[----:B------:R-:W-:Y:S02]  /*36150*/  IMAD.MOV.U32 R4, RZ, RZ, R28 ;  /* 0x000000ffff047224 */ /* 0x000fe400078e001c */
[----:B------:R-:W-:Y:S01]  /*36160*/  IMAD.MOV.U32 R5, RZ, RZ, R29 ;  /* 0x000000ffff057224 */ /* 0x000fe200078e001d */
[----:B------:R-:W-:Y:S01]  /*36170*/  MOV R29, R33 ;  /* 0x00000021001d7202 */ /* 0x000fe20000000f00 */
[----:B------:R-:W-:-:S07]  /*36180*/  IMAD.MOV.U32 R28, RZ, RZ, R32 ;  /* 0x000000ffff1c7224 */ /* 0x000fce00078e0020 */
[----:B------:R-:W-:Y:S05]  /*36190*/  CALL.REL.NOINC `($__internal_2_$__cuda_sm20_dsqrt_rn_f64_mediumpath_v1) ;  /* 0x000008b000c47944 */ /* 0x000fea0003c00000 */
[----:B------:R-:W-:Y:S02]  /*361a0*/  IMAD.MOV.U32 R12, RZ, RZ, R6 ;  /* 0x000000ffff0c7224 */ /* 0x000fe400078e0006 */
[----:B------:R-:W-:-:S07]  /*361b0*/  IMAD.MOV.U32 R13, RZ, RZ, R7 ;  /* 0x000000ffff0d7224 */ /* 0x000fce00078e0007 */
.L_x_793:
[----:B------:R-:W-:Y:S05]  /*361c0*/  BSYNC.RECONVERGENT B4 ;  /* 0x0000000000047941 */ /* 0x000fea0003800200 */
.L_x_792:
[----:B------:R-:W0:Y:S01]  /*361d0*/  MUFU.RCP64H R5, 100 ;  /* 0x4059000000057908 */ /* 0x000e220000001800 */
[----:B------:R-:W-:Y:S01]  /*361e0*/  IMAD.MOV.U32 R6, RZ, RZ, 0x0 ;  /* 0x00000000ff067424 */ /* 0x000fe200078e00ff */
[----:B------:R-:W-:Y:S01]  /*361f0*/  MOV R4, 0x1 ;  /* 0x0000000100047802 */ /* 0x000fe20000000f00 */
[----:B------:R-:W-:Y:S01]  /*36200*/  IMAD.MOV.U32 R7, RZ, RZ, 0x40590000 ;  /* 0x40590000ff077424 */ /* 0x000fe200078e00ff */
[----:B------:R-:W-:Y:S05]  /*36210*/  BSSY.RECONVERGENT B4, `(.L_x_794) ;  /* 0x0000013000047945 */ /* 0x000fea0003800200 */
        /* <DEDUP_REMOVED lines=17> */
[----:B------:R-:W-:Y:S05]  /*36330*/  CALL.REL.NOINC `($__internal_1_$__cuda_sm20_div_rn_f64_full) ;  /* 0x000008a800c87944 */ /* 0x000fea0003c00000 */
.L_x_795:
[----:B------:R-:W-:Y:S05]  /*36340*/  BSYNC.RECONVERGENT B4 ;  /* 0x0000000000047941 */ /* 0x000fea0003800200 */
.L_x_794:
        /* <DEDUP_REMOVED lines=11> */
[----:B------:R-:W-:-:S02]  /*36400*/  MOV R5, 0x40000000 ;  /* 0x4000000000057802 */ /* 0x000fc40000000f00 */
[----:B------:R-:W-:Y:S01]  /*36410*/  MOV R0, 0x36440 ;  /* 0x0003644000007802 */ /* 0x000fe20000000f00 */
[----:B0-2---:R-:W-:-:S11]  /*36420*/  DMUL R84, R66, R84 ;  /* 0x0000005442547228 */ /* 0x005fd60000000000 */
[----:B-----5:R-:W-:Y:S05]  /*36430*/  CALL.REL.NOINC `($_Z9addKernelP9basic_run$__internal_accurate_pow) ;  /* 0x000008b000c07944 */ /* 0x020fea0003c00000 */
[----:B------:R-:W-:Y:S05]  /*36440*/  BSYNC.RECONVERGENT B0 ;  /* 0x0000000000007941 */ /* 0x000fea0003800200 */
.L_x_796:
        /* <DEDUP_REMOVED lines=16> */
.L_x_798:
[----:B------:R-:W-:Y:S05]  /*36550*/  BSYNC.RECONVERGENT B0 ;  /* 0x0000000000007941 */ /* 0x000fea0003800200 */
.L_x_797:
[----:B------:R-:W-:Y:S01]  /*36560*/  BSSY.RECONVERGENT B0, `(.L_x_799) ;  /* 0x0000005000007945 */ /* 0x000fe20003800200 */
[----:B------:R-:W-:Y:S01]  /*36570*/  IMAD.MOV.U32 R7, RZ, RZ, R27 ;  /* 0x000000ffff077224 */ /* 0x000fe200078e001b */
[----:B------:R-:W-:Y:S02]  /*36580*/  MOV R5, 0x40000000 ;  /* 0x4000000000057802 */ /* 0x000fe40000000f00 */
[----:B------:R-:W-:-:S07]  /*36590*/  MOV R0, 0x365b0 ;  /* 0x000365b000007802 */ /* 0x000fce0000000f00 */
[----:B------:R-:W-:Y:S05]  /*365a0*/  CALL.REL.NOINC `($_Z9addKernelP9basic_run$__internal_accurate_pow) ;  /* 0x000008b000647944 */ /* 0x000fea0003c00000 */
[----:B------:R-:W-:Y:S05]  /*365b0*/  BSYNC.RECONVERGENT B0 ;  /* 0x0000000000007941 */ /* 0x000fea0003800200 */
.L_x_799:
        /* <DEDUP_REMOVED lines=19> */
.L_x_801:
[----:B------:R-:W-:Y:S05]  /*366f0*/  BSYNC.RECONVERGENT B0 ;  /* 0x0000000000007941 */ /* 0x000fea0003800200 */
.L_x_800:
        /* <DEDUP_REMOVED lines=8> */
.L_x_802:
        /* <DEDUP_REMOVED lines=15> */
.L_x_804:
[----:B------:R-:W-:Y:S05]  /*36870*/  BSYNC.RECONVERGENT B0 ;  /* 0x0000000000007941 */ /* 0x000fea0003800200 */
.L_x_803:
        /* <DEDUP_REMOVED lines=25> */
[----:B------:R-:W-:Y:S01]  /*36a10*/  IMAD.MOV.U32 R60, RZ, RZ, R6 ;  /* 0x000000ffff3c7224 */ /* 0x000fe200078e0006 */
[----:B------:R-:W-:-:S07]  /*36a20*/  MOV R61, R7 ;  /* 0x00000007003d7202 */ /* 0x000fce0000000f00 */
.L_x_806:
[----:B------:R-:W-:Y:S05]  /*36a30*/  BSYNC.RECONVERGENT B4 ;  /* 0x0000000000047941 */ /* 0x000fea0003800200 */
.L_x_805:
[----:B------:R-:W-:Y:S01]  /*36a40*/  DMUL R86, R66, R86 ;  /* 0x0000005642567228 */ /* 0x000fe20000000000 */
        /* <DEDUP_REMOVED lines=23> */
.L_x_808:
[----:B------:R-:W-:Y:S05]  /*36bc0*/  BSYNC.RECONVERGENT B4 ;  /* 0x0000000000047941 */ /* 0x000fea0003800200 */
.L_x_807:
[----:B------:R-:W-:Y:S01]  /*36bd0*/  DMUL R26, R42, -R42 ;  /* 0x8000002a2a1a7228 */ /* 0x000fe20000000000 */
[----:B------:R-:W-:Y:S01]  /*36be0*/  IMAD.MOV.U32 R28, RZ, RZ, 0x652b82fe ;  /* 0x652b82feff1c7424 */ /* 0x000fe200078e00ff */
[----:B------:R-:W-:Y:S01]  /*36bf0*/  MOV R30, 0xfefa39ef ;  /* 0xfefa39ef001e7802 */ /* 0x000fe20000000f00 */
[----:B------:R-:W-:Y:S01]  /*36c00*/  IMAD.MOV.U32 R29, RZ, RZ, 0x3ff71547 ;  /* 0x3ff71547ff1d7424 */ /* 0x000fe200078e00ff */
[----:B------:R-:W-:Y:S01]  /*36c10*/  UMOV UR10, 0x3b39803f ;  /* 0x3b39803f000a7882 */ /* 0x000fe20000000000 */
[----:B------:R-:W-:Y:S01]  /*36c20*/  IMAD.MOV.U32 R31, RZ, RZ, 0x3fe62e42 ;  /* 0x3fe62e42ff1f7424 */ /* 0x000fe200078e00ff */
[----:B------:R-:W-:Y:S01]  /*36c30*/  UMOV UR11, 0x3c7abc9e ;  /* 0x3c7abc9e000b7882 */ /* 0x000fe20000000000 */
[----:B------:R-:W-:Y:S01]  /*36c40*/  BSSY.RECONVERGENT B0, `(.L_x_809) ;  /* 0x0000036000007945 */ /* 0x000fe20003800200 */
[----:B------:R-:W-:Y:S01]  /*36c50*/  MOV R32, 0xdb46fa5f ;  /* 0xdb46fa5f00207802 */ /* 0x000fe20000000f00 */
[----:B------:R-:W-:Y:S01]  /*36c60*/  DFMA R28, R26, R28, 6.75539944105574400000e+15 ;  /* 0x433800001a1c742b */ /* 0x000fe2000000001c */
[----:B------:R-:W-:Y:S01]  /*36c70*/  FSETP.GEU.AND P0, PT, |R27|, 4.1917929649353027344, PT ;  /* 0x4086232b1b00780b */ /* 0x000fe20003f0e200 */
[----:B------:R-:W-:-:S06]  /*36c80*/  IMAD.MOV.U32 R33, RZ, RZ, 0x3d47088f ;  /* 0x3d47088fff217424 */ /* 0x000fcc00078e00ff */
        /* <DEDUP_REMOVED lines=46> */
[----:B------:R-:W-:Y:S02]  /*36f70*/  @!P1 LEA R7, R6, 0x3ff00000, 0x14 ;  /* 0x3ff0000006079811 */ /* 0x000fe400078ea0ff */
[----:B------:R-:W-:-:S06]  /*36f80*/  @!P1 MOV R6, RZ ;  /* 0x000000ff00069202 */ /* 0x000fcc0000000f00 */
[----:B------:R-:W-:-:S11]  /*36f90*/  @!P1 DMUL R86, R4, R6 ;  /* 0x0000000604569228 */ /* 0x000fd60000000000 */
.L_x_810:
[----:B------:R-:W-:Y:S05]  /*36fa0*/  BSYNC.RECONVERGENT B0 ;  /* 0x0000000000007941 */ /* 0x000fea0003800200 */
.L_x_809:
[----:B------:R-:W-:Y:S01]  /*36fb0*/  UMOV UR10, 0xfba6f279 ;  /* 0xfba6f279000a7882 */ /* 0x000fe20000000000 */
[----:B------:R-:W-:Y:S01]  /*36fc0*/  UMOV UR11, 0x3cf0679a ;  /* 0x3cf0679a000b7882 */ /* 0x000fe20000000000 */
[----:B------:R-:W0:Y:S01]  /*36fd0*/  MUFU.RCP64H R7, -1.77245330810546875 ;  /* 0xbffc5bf800077908 */ /* 0x000e220000001800 */
[----:B------:R-:W-:Y:S01]  /*36fe0*/  DFMA R4, |R42|, -UR10, R32 ;  /* 0x8000000a2a047c2b */ /* 0x000fe20008000220 */
[----:B------:R-:W-:Y:S01]  /*36ff0*/  UMOV UR10, 0xb976a9b2 ;  /* 0xb976a9b2000a7882 */ /* 0x000fe20000000000 */
[----:B------:R-:W-:Y:S01]  /*37000*/  UMOV UR11, 0x3d8df9f9 ;  /* 0x3d8df9f9000b7882 */ /* 0x000fe20000000000 */
[----:B------:R-:W-:Y:S01]  /*37010*/  IMAD.MOV.U32 R26, RZ, RZ, -0x6e4b1096 ;  /* 0x91b4ef6aff1a7424 */ /* 0x000fe200078e00ff */
[----:B------:R-:W-:Y:S01]  /*37020*/  BSSY.RECONVERGENT B4, `(.L_x_811) ;  /* 0x000005e000047945 */ /* 0x000fe20003800200 */
[----:B------:R-:W-:Y:S02]  /*37030*/  IMAD.MOV.U32 R27, RZ, RZ, 0x3ffc5bf8 ;  /* 0x3ffc5bf8ff1b7424 */ /* 0x000fe400078e00ff */
[----:B------:R-:W-:Y:S01]  /*37040*/  IMAD.MOV.U32 R6, RZ, RZ, 0x1 ;  /* 0x00000001ff067424 */ /* 0x000fe200078e00ff */
        /* <DEDUP_REMOVED lines=88> */
[----:B------:R-:W-:Y:S02]  /*375d0*/  MOV R5, 0xbffc5bf8 ;  /* 0xbffc5bf800057802 */ /* 0x000fe40000000f00 */
[----:B------:R-:W-:-:S07]  /*375e0*/  MOV R0, 0x37600 ;  /* 0x0003760000007802 */ /* 0x000fce0000000f00 */
[----:B0-----:R-:W-:Y:S05]  /*375f0*/  CALL.REL.NOINC `($__internal_1_$__cuda_sm20_div_rn_f64_full) ;  /* 0x0000089800187944 */ /* 0x001fea0003c00000 */
.L_x_812:
[----:B------:R-:W-:Y:S05]  /*37600*/  BSYNC.RECONVERGENT B4 ;  /* 0x0000000000047941 */ /* 0x000fea0003800200 */
.L_x_811:
[----:B------:R-:W-:Y:S01]  /*37610*/  IMAD.MOV.U32 R6, RZ, RZ, -0x7649667 ;  /* 0xf89b6999ff067424 */ /* 0x000fe200078e00ff */
[----:B------:R-:W-:Y:S01]  /*37620*/  UMOV UR10, 0xa4741b81 ;  /* 0xa4741b81000a7882 */ /* 0x000fe20000000000 */
[----:B------:R-:W-:Y:S01]  /*37630*/  IMAD.MOV.U32 R7, RZ, RZ, 0x3e928a27 ;  /* 0x3e928a27ff077424 */ /* 0x000fe200078e00ff */
        /* <DEDUP_REMOVED lines=63> */
.L_x_814:
[----:B------:R-:W-:Y:S05]  /*37a30*/  BSYNC.RECONVERGENT B4 ;  /* 0x0000000000047941 */ /* 0x000fea0003800200 */
.L_x_813:
[----:B------:R-:W0:Y:S01]  /*37a40*/  MUFU.RCP64H R5, R13 ;  /* 0x0000000d00057308 */ /* 0x000e220000001800 */
[----:B------:R-:W-:Y:S01]  /*37a50*/  MOV R4, 0x1 ;  /* 0x0000000100047802 */ /* 0x000fe20000000f00 */
[----:B------:R-:W-:Y:S01]  /*37a60*/  DMUL R64, R86, R6 ;  /* 0x0000000656407228 */ /* 0x000fe20000000000 */
[----:B------:R-:W-:Y:S01]  /*37a70*/  FSETP.GEU.AND P1, PT, |R55|, 6.5827683646048100446e-37, PT ;  /* 0x036000003700780b */ /* 0x000fe20003f2e200 */
[----:B------:R-:W-:Y:S01]  /*37a80*/  DMUL R88, R80, R88 ;  /* 0x0000005850587228 */ /* 0x000fe20000000000 */
[----:B------:R-:W-:Y:S07]  /*37a90*/  BSSY.RECONVERGENT B4, `(.L_x_815) ;  /* 0x0000015000047945 */ /* 0x000fee0003800200 */
[----:B------:R-:W-:-:S02]  /*37aa0*/  DMUL R64, R64, R88 ;  /* 0x0000005840407228 */ /* 0x000fc40000000000 */
        /* <DEDUP_REMOVED lines=19> */
.L_x_816:
[----:B------:R-:W-:Y:S05]  /*37be0*/  BSYNC.RECONVERGENT B4 ;  /* 0x0000000000047941 */ /* 0x000fea0003800200 */
.L_x_815:
        /* <DEDUP_REMOVED lines=23> */
.L_x_818:
[----:B------:R-:W-:Y:S05]  /*37d60*/  BSYNC.RECONVERGENT B4 ;  /* 0x0000000000047941 */ /* 0x000fea0003800200 */
.L_x_817:
        /* <DEDUP_REMOVED lines=21> */
.L_x_820:
[----:B------:R-:W-:Y:S05]  /*37ec0*/  BSYNC.RECONVERGENT B4 ;  /* 0x0000000000047941 */ /* 0x000fea0003800200 */
.L_x_819:
[----:B------:R-:W0:Y:S01]  /*37ed0*/  MUFU.RCP64H R7, R61 ;  /* 0x0000003d00077308 */ /* 0x000e220000001800 */
[----:B------:R-:W-:Y:S01]  /*37ee0*/  IMAD.MOV.U32 R6, RZ, RZ, 0x1 ;  /* 0x00000001ff067424 */ /* 0x000fe200078e00ff */
[----:B------:R-:W-:Y:S01]  /*37ef0*/  FSETP.GEU.AND P1, PT, |R49|, 6.5827683646048100446e-37, PT ;  /* 0x036000003100780b */ /* 0x000fe20003f2e200 */
        /* <DEDUP_REMOVED lines=23> */
.L_x_822:
[----:B------:R-:W-:Y:S05]  /*38070*/  BSYNC.RECONVERGENT B4 ;  /* 0x0000000000047941 */ /* 0x000fea0003800200 */
.L_x_821:
        /* <DEDUP_REMOVED lines=22> */
.L_x_824:
[----:B------:R-:W-:Y:S05]  /*381e0*/  BSYNC.RECONVERGENT B4 ;  /* 0x0000000000047941 */ /* 0x000fea0003800200 */
.L_x_823:
        /* <DEDUP_REMOVED lines=24> */
.L_x_826:
[----:B------:R-:W-:Y:S05]  /*38370*/  BSYNC.RECONVERGENT B4 ;  /* 0x0000000000047941 */ /* 0x000fea0003800200 */
.L_x_825:
[----:B------:R-:W0:Y:S01]  /*38380*/  MUFU.RCP64H R5, 3 ;  /* 0x4008000000057908 */ /* 0x000e220000001800 */
[----:B------:R-:W-:Y:S01]  /*38390*/  IMAD.MOV.U32 R26, RZ, RZ, 0x0 ;  /* 0x00000000ff1a7424 */ /* 0x000fe200078e00ff */
[----:B------:R-:W-:Y:S01]  /*383a0*/  MOV R4, 0x1 ;  /* 0x0000000100047802 */ /* 0x000fe20000000f00 */
[----:B------:R-:W-:Y:S01]  /*383b0*/  IMAD.MOV.U32 R27, RZ, RZ, 0x40080000 ;  /* 0x40080000ff1b7424 */ /* 0x000fe200078e00ff */
[----:B------:R-:W-:Y:S01]  /*383c0*/  DMUL R48, R10, R48 ;  /* 0x000000300a307228 */ /* 0x000fe20000000000 */
[----:B------:R-:W-:Y:S01]  /*383d0*/  BSSY.RECONVERGENT B4, `(.L_x_827) ;  /* 0x000001d000047945 */ /* 0x000fe20003800200 */
[----:B------:R-:W-:Y:S02]  /*383e0*/  DADD R42, R42, -R56 ;  /* 0x000000002a2a7229 */ /* 0x000fe40000000838 */
[----:B------:R-:W-:Y:S02]  /*383f0*/  DADD R54, R54, -R58 ;  /* 0x0000000036367229 */ /* 0x000fe4000000083a */
[----:B------:R-:W-:-:S02]  /*38400*/  DFMA R12, R64, -R6, R12 ;  /* 0x80000006400c722b */ /* 0x000fc4000000000c */
[C---:B------:R-:W-:Y:S02]  /*38410*/  DMUL R52, R10.reuse, R52 ;  /* 0x000000340a347228 */ /* 0x040fe40000000000 */
[----:B------:R-:W-:Y:S01]  /*38420*/  FSETP.GEU.AND P1, PT, |R49|, 6.5827683646048100446e-37, PT ;  /* 0x036000003100780b */ /* 0x000fe20003f2e200 */
[----:B------:R-:W-:Y:S02]  /*38430*/  DMUL R50, R10, R50 ;  /* 0x000000320a327228 */ /* 0x000fe40000000000 */
[----:B0-----:R-:W-:Y:S02]  /*38440*/  DFMA R28, R4, -R26, 1 ;  /* 0x3ff00000041c742b */ /* 0x001fe4000000081a */
[C---:B------:R-:W-:Y:S02]  /*38450*/  DMUL R60, R10.reuse, R42 ;  /* 0x0000002a0a3c7228 */ /* 0x040fe40000000000 */
[C---:B------:R-:W-:Y:S02]  /*38460*/  DMUL R64, R10.reuse, R54 ;  /* 0x000000360a407228 */ /* 0x040fe40000000000 */
[----:B------:R-:W-:-:S02]  /*38470*/  DMUL R130, R10, R12 ;  /* 0x0000000c0a827228 */ /* 0x000fc40000000000 */
        /* <DEDUP_REMOVED lines=18> */
.L_x_828:
[----:B------:R-:W-:Y:S05]  /*385a0*/  BSYNC.RECONVERGENT B4 ;  /* 0x0000000000047941 */ /* 0x000fea0003800200 */
.L_x_827:
        /* <DEDUP_REMOVED lines=25> */
.L_x_830:
[----:B------:R-:W-:Y:S05]  /*38740*/  BSYNC.RECONVERGENT B4 ;  /* 0x0000000000047941 */ /* 0x000fea0003800200 */
.L_x_829:
        /* <DEDUP_REMOVED lines=25> */
.L_x_832:
[----:B------:R-:W-:Y:S05]  /*388e0*/  BSYNC.RECONVERGENT B4 ;  /* 0x0000000000047941 */ /* 0x000fea0003800200 */
.L_x_831:
        /* <DEDUP_REMOVED lines=25> */
.L_x_834:
[----:B------:R-:W-:Y:S05]  /*38a80*/  BSYNC.RECONVERGENT B4 ;  /* 0x0000000000047941 */ /* 0x000fea0003800200 */
.L_x_833:
        /* <DEDUP_REMOVED lines=25> */
.L_x_836:
[----:B------:R-:W-:Y:S05]  /*38c20*/  BSYNC.RECONVERGENT B4 ;  /* 0x0000000000047941 */ /* 0x000fea0003800200 */
.L_x_835:
        /* <DEDUP_REMOVED lines=23> */
.L_x_838:
[----:B------:R-:W-:Y:S05]  /*38da0*/  BSYNC.RECONVERGENT B4 ;  /* 0x0000000000047941 */ /* 0x000fea0003800200 */
.L_x_837:
[----:B------:R-:W-:Y:S01]  /*38db0*/  DADD R54, R46, R48 ;  /* 0x000000002e367229 */ /* 0x000fe20000000030 */
[----:B------:R-:W-:Y:S01]  /*38dc0*/  BSSY.RECONVERGENT B0, `(.L_x_839) ;  /* 0x0000010000007945 */ /* 0x000fe20003800200 */
[----:B------:R-:W-:Y:S01]  /*38dd0*/  DADD R86, R90, R86 ;  /* 0x000000005a567229 */ /* 0x000fe20000000056 */
[----:B------:R-:W-:Y:S01]  /*38de0*/  MOV R0, 0x38ec0 ;  /* 0x00038ec000007802 */ /* 0x000fe20000000f00 */
[----:B------:R-:W-:Y:S02]  /*38df0*/  DADD R88, R96, R88 ;  /* 0x0000000060587229 */ /* 0x000fe40000000058 */
[----:B------:R-:W-:Y:S02]  /*38e00*/  DADD R58, R44, R52 ;  /* 0x000000002c3a7229 */ /* 0x000fe40000000034 */
[----:B------:R-:W-:Y:S02]  /*38e10*/  DADD R56, R24, R50 ;  /* 0x0000000018387229 */ /* 0x000fe40000000032 */
[----:B------:R-:W-:-:S02]  /*38e20*/  DADD R84, R108, R84 ;  /* 0x000000006c547229 */ /* 0x000fc40000000054 */
[----:B------:R-:W-:Y:S02]  /*38e30*/  DADD R90, R106, R12 ;  /* 0x000000006a5a7229 */ /* 0x000fe4000000000c */
[----:B------:R-:W-:Y:S02]  /*38e40*/  DADD R6, -RZ, |R54| ;  /* 0x00000000ff067229 */ /* 0x000fe40000000536 */
[----:B------:R-:W-:Y:S02]  /*38e50*/  DADD R96, R110, R42 ;  /* 0x000000006e607229 */ /* 0x000fe4000000002a */
[----:B------:R-:W-:Y:S02]  /*38e60*/  DADD R48, -R20, R60 ;  /* 0x0000000014307229 */ /* 0x000fe4000000013c */
[----:B------:R-:W-:Y:S02]  /*38e70*/  DADD R52, -R16, R64 ;  /* 0x0000000010347229 */ /* 0x000fe40000000140 */
[----:B------:R-:W-:-:S02]  /*38e80*/  DADD R50, -R18, R130 ;  /* 0x0000000012327229 */ /* 0x000fc40000000182 */
[----:B------:R-:W-:Y:S01]  /*38e90*/  DADD R106, R112, R4 ;  /* 0x00000000706a7229 */ /* 0x000fe20000000004 */
[----:B------:R-:W-:-:S10]  /*38ea0*/  MOV R5, 0x40000000 ;  /* 0x4000000000057802 */ /* 0x000fd40000000f00 */
[----:B------:R-:W-:Y:S05]  /*38eb0*/  CALL.REL.NOINC `($_Z9addKernelP9basic_run$__internal_accurate_pow) ;  /* 0x0000088800207944 */ /* 0x000fea0003c00000 */
[----:B------:R-:W-:Y:S05]  /*38ec0*/  BSYNC.RECONVERGENT B0 ;  /* 0x0000000000007941 */ /* 0x000fea0003800200 */
.L_x_839:
        /* <DEDUP_REMOVED lines=16> */
.L_x_841:
[----:B------:R-:W-:Y:S05]  /*38fd0*/  BSYNC.RECONVERGENT B0 ;  /* 0x0000000000007941 */ /* 0x000fea0003800200 */
.L_x_840:
[----:B------:R-:W-:Y:S01]  /*38fe0*/  BSSY.RECONVERGENT B0, `(.L_x_842) ;  /* 0x0000005000007945 */ /* 0x000fe20003800200 */
[----:B------:R-:W-:Y:S01]  /*38ff0*/  IMAD.MOV.U32 R7, RZ, RZ, R27 ;  /* 0x000000ffff077224 */ /* 0x000fe200078e001b */
[----:B------:R-:W-:Y:S02]  /*39000*/  MOV R5, 0x40000000 ;  /* 0x4000000000057802 */ /* 0x000fe40000000f00 */
[----:B------:R-:W-:-:S07]  /*39010*/  MOV R0, 0x39030 ;  /* 0x0003903000007802 */ /* 0x000fce0000000f00 */
[----:B------:R-:W-:Y:S05]  /*39020*/  CALL.REL.NOINC `($_Z9addKernelP9basic_run$__internal_accurate_pow) ;  /* 0x0000088400c47944 */ /* 0x000fea0003c00000 */
[----:B------:R-:W-:Y:S05]  /*39030*/  BSYNC.RECONVERGENT B0 ;  /* 0x0000000000007941 */ /* 0x000fea0003800200 */
.L_x_842:
        /* <DEDUP_REMOVED lines=19> */
.L_x_844:
[----:B------:R-:W-:Y:S05]  /*39170*/  BSYNC.RECONVERGENT B0 ;  /* 0x0000000000007941 */ /* 0x000fea0003800200 */
.L_x_843:
        /* <DEDUP_REMOVED lines=8> */
.L_x_845:
        /* <DEDUP_REMOVED lines=15> */
.L_x_847:
[----:B------:R-:W-:Y:S05]  /*392f0*/  BSYNC.RECONVERGENT B0 ;  /* 0x0000000000007941 */ /* 0x000fea0003800200 */
.L_x_846:
        /* <DEDUP_REMOVED lines=29> */
.L_x_849:
[----:B------:R-:W-:Y:S05]  /*394d0*/  BSYNC.RECONVERGENT B4 ;  /* 0x0000000000047941 */ /* 0x000fea0003800200 */
.L_x_848:
[----:B------:R-:W0:Y:S01]  /*394e0*/  MUFU.RCP64H R5, 100 ;  /* 0x4059000000057908 */ /* 0x000e220000001800 */
[----:B------:R-:W-:Y:S01]  /*394f0*/  IMAD.MOV.U32 R6, RZ, RZ, 0x0 ;  /* 0x00000000ff067424 */ /* 0x000fe200078e00ff */
[----:B------:R-:W-:Y:S01]  /*39500*/  MOV R4, 0x1 ;  /* 0x0000000100047802 */ /* 0x000fe20000000f00 */
[----:B------:R-:W-:Y:S01]  /*39510*/  IMAD.MOV.U32 R7, RZ, RZ, 0x40590000 ;  /* 0x40590000ff077424 */ /* 0x000fe200078e00ff */
[----:B------:R-:W-:Y:S01]  /*39520*/  DMUL R72, R72, R12 ;  /* 0x0000000c48487228 */ /* 0x000fe20000000000 */
[----:B------:R-:W-:Y:S07]  /*39530*/  BSSY.RECONVERGENT B4, `(.L_x_850) ;  /* 0x0000012000047945 */ /* 0x000fee0003800200 */
[----:B------:R-:W-:-:S02]  /*39540*/  DMUL R28, R76, R72 ;  /* 0x000000484c1c7228 */ /* 0x000fc40000000000 */
[----:B0-----:R-:W-:-:S08]  /*39550*/  DFMA R26, R4, -R6, 1 ;  /* 0x3ff00000041a742b */ /* 0x001fd00000000806 */
[----:B------:R-:W-:Y:S01]  /*39560*/  FSETP.GEU.AND P1, PT, |R29|, 6.5827683646048100446e-37, PT ;  /* 0x036000001d00780b */ /* 0x000fe20003f2e200 */
[----:B------:R-:W-:-:S08]  /*39570*/  DFMA R26, R26, R26, R26 ;  /* 0x0000001a1a1a722b */ /* 0x000fd0000000001a */
[----:B------:R-:W-:-:S08]  /*39580*/  DFMA R26, R4, R26, R4 ;  /* 0x0000001a041a722b */ /* 0x000fd00000000004 */
[----:B------:R-:W-:-:S08]  /*39590*/  DFMA R6, R26, -R6, 1 ;  /* 0x3ff000001a06742b */ /* 0x000fd00000000806 */
[----:B------:R-:W-:-:S08]  /*395a0*/  DFMA R26, R26, R6, R26 ;  /* 0x000000061a1a722b */ /* 0x000fd0000000001a */
        /* <DEDUP_REMOVED lines=10> */
.L_x_851:
[----:B------:R-:W-:Y:S05]  /*39650*/  BSYNC.RECONVERGENT B4 ;  /* 0x0000000000047941 */ /* 0x000fea0003800200 */
.L_x_850:
[----:B------:R-:W-:Y:S02]  /*39660*/  IMAD.MOV.U32 R6, RZ, RZ, 0x0 ;  /* 0x00000000ff067424 */ /* 0x000fe400078e00ff */
[----:B------:R-:W-:-:S06]  /*39670*/  IMAD.MOV.U32 R7, RZ, RZ, 0x409f4000 ;  /* 0x409f4000ff077424 */ /* 0x000fcc00078e00ff */
[----:B------:R-:W-:-:S10]  /*39680*/  DFMA R4, R4, R6, 1 ;  /* 0x3ff000000404742b */ /* 0x000fd40000000006 */
[----:B------:R-:W0:Y:S02]  /*39690*/  F2I.F64.TRUNC R4, R4 ;  /* 0x0000000400047311 */ /* 0x000e24000030d100 */
[----:B0-----:R-:W-:-:S05]  /*396a0*/  VIMNMX R27, PT, PT, R4, 0x7d0, PT ;  /* 0x000007d0041b7848 */ /* 0x001fca0003fe0100 */
[----:B------:R-:W-:-:S05]  /*396b0*/  IMAD.WIDE R26, R27, 0x8, R62 ;  /* 0x000000081b1a7825 */ /* 0x000fca00078e023e */
[----:B------:R-:W2:Y:S04]  /*396c0*/  LD.E.64 R6, desc[UR8][R26.64+0x42680] ;  /* 0x042680081a067980 */ /* 0x000ea8000c101b00 */
[----:B------:R-:W3:Y:S04]  /*396d0*/  LD.E.64 R62, desc[UR8][R26.64+0x3a980] ;  /* 0x03a980081a3e7980 */ /* 0x000ee8000c101b00 */
[----:B------:R-:W4:Y:S01]  /*396e0*/  LD.E.64 R28, desc[UR8][R26.64+0x4a380] ;  /* 0x04a380081a1c7980 */ /* 0x000f22000c101b00 */
[----:B------:R-:W-:Y:S01]  /*396f0*/  DADD R30, -RZ, |R48| ;  /* 0x00000000ff1e7229 */ /* 0x000fe20000000530 */
[----:B------:R-:W-:Y:S01]  /*39700*/  BSSY.RECONVERGENT B0, `(.L_x_852) ;  /* 0x000000b000007945 */ /* 0x000fe20003800200 */
[----:B------:R-:W-:Y:S01]  /*39710*/  IMAD.MOV.U32 R5, RZ, RZ, 0x40000000 ;  /* 0x40000000ff057424 */ /* 0x000fe200078e00ff */
[----:B------:R-:W-:Y:S01]  /*39720*/  MOV R0, 0x397b0 ;  /* 0x000397b000007802 */ /* 0x000fe20000000f00 */
[----:B--2---:R-:W-:-:S02]  /*39730*/  DMUL R6, R66, R6 ;  /* 0x0000000642067228 */ /* 0x004fc40000000000 */
[----:B---3--:R-:W-:-:S06]  /*39740*/  DMUL R62, R66, R62 ;  /* 0x0000003e423e7228 */ /* 0x008fcc0000000000 */
[----:B------:R-:W-:Y:S02]  /*39750*/  DMUL R72, R14, R6 ;  /* 0x000000060e487228 */ /* 0x000fe40000000000 */
[----:B----4-:R-:W-:-:S06]  /*39760*/  DMUL R80, R80, R28 ;  /* 0x0000001c50507228 */ /* 0x010fcc0000000000 */
[----:B------:R-:W-:Y:S01]  /*39770*/  DFMA R72, -R8, R6, -R72 ;  /* 0x000000060848722b */ /* 0x000fe20000000948 */
[----:B------:R-:W-:Y:S01]  /*39780*/  MOV R6, R30 ;  /* 0x0000001e00067202 */ /* 0x000fe20000000f00 */
[----:B------:R-:W-:-:S09]  /*39790*/  IMAD.MOV.U32 R7, RZ, RZ, R31 ;  /* 0x000000ffff077224 */ /* 0x000fd200078e001f */
[----:B------:R-:W-:Y:S05]  /*397a0*/  CALL.REL.NOINC `($_Z9addKernelP9basic_run$__internal_accurate_pow) ;  /* 0x0000087c00e47944 */ /* 0x000fea0003c00000 */
[----:B------:R-:W-:Y:S05]  /*397b0*/  BSYNC.RECONVERGENT B0 ;  /* 0x0000000000007941 */ /* 0x000fea0003800200 */
.L_x_852:
        /* <DEDUP_REMOVED lines=16> */
.L_x_854:
[----:B------:R-:W-:Y:S05]  /*398c0*/  BSYNC.RECONVERGENT B0 ;  /* 0x0000000000007941 */ /* 0x000fea0003800200 */
.L_x_853:
[----:B------:R-:W-:Y:S01]  /*398d0*/  BSSY.RECONVERGENT B0, `(.L_x_855) ;  /* 0x0000005000007945 */ /* 0x000fe20003800200 */
[----:B------:R-:W-:Y:S01]  /*398e0*/  IMAD.MOV.U32 R7, RZ, RZ, R27 ;  /* 0x000000ffff077224 */ /* 0x000fe200078e001b */
[----:B------:R-:W-:Y:S01]  /*398f0*/  MOV R0, 0x39920 ;  /* 0x0003992000007802 */ /* 0x000fe20000000f00 */
[----:B------:R-:W-:-:S07]  /*39900*/  IMAD.MOV.U32 R5, RZ, RZ, 0x40000000 ;  /* 0x40000000ff057424 */ /* 0x000fce00078e00ff */
[----:B------:R-:W-:Y:S05]  /*39910*/  CALL.REL.NOINC `($_Z9addKernelP9basic_run$__internal_accurate_pow) ;  /* 0x0000087c00887944 */ /* 0x000fea0003c00000 */
[----:B------:R-:W-:Y:S05]  /*39920*/  BSYNC.RECONVERGENT B0 ;  /* 0x0000000000007941 */ /* 0x000fea0003800200 */
.L_x_855:
        /* <DEDUP_REMOVED lines=19> */
.L_x_857:
[----:B------:R-:W-:Y:S05]  /*39a60*/  BSYNC.RECONVERGENT B0 ;  /* 0x0000000000007941 */ /* 0x000fea0003800200 */
.L_x_856:
        /* <DEDUP_REMOVED lines=8> */
.L_x_858:
        /* <DEDUP_REMOVED lines=15> */
.L_x_860:
[----:B------:R-:W-:Y:S05]  /*39be0*/  BSYNC.RECONVERGENT B0 ;  /* 0x0000000000007941 */ /* 0x000fea0003800200 */
.L_x_859:
        /* <DEDUP_REMOVED lines=27> */
.L_x_862:
[----:B------:R-:W-:Y:S05]  /*39da0*/  BSYNC.RECONVERGENT B4 ;  /* 0x0000000000047941 */ /* 0x000fea0003800200 */
.L_x_861:
        /* <DEDUP_REMOVED lines=23> */
.L_x_864:
[----:B------:R-:W-:Y:S05]  /*39f20*/  BSYNC.RECONVERGENT B4 ;  /* 0x0000000000047941 */ /* 0x000fea0003800200 */
.L_x_863:
[----:B------:R-:W-:Y:S01]  /*39f30*/  DMUL R26, R42, -R42 ;  /* 0x8000002a2a1a7228 */ /* 0x000fe20000000000 */
[----:B------:R-:W-:Y:S01]  /*39f40*/  MOV R28, 0x652b82fe ;  /* 0x652b82fe001c7802 */ /* 0x000fe20000000f00 */
[----:B------:R-:W-:Y:S01]  /*39f50*/  IMAD.MOV.U32 R29, RZ, RZ, 0x3ff71547 ;  /* 0x3ff71547ff1d7424 */ /* 0x000fe200078e00ff */
[----:B------:R-:W-:Y:S01]  /*39f60*/  UMOV UR10, 0x3b39803f ;  /* 0x3b39803f000a7882 */ /* 0x000fe20000000000 */
[----:B------:R-:W-:Y:S01]  /*39f70*/  IMAD.MOV.U32 R30, RZ, RZ, -0x105c611 ;  /* 0xfefa39efff1e7424 */ /* 0x000fe200078e00ff */
[----:B------:R-:W-:Y:S01]  /*39f80*/  UMOV UR11, 0x3c7abc9e ;  /* 0x3c7abc9e000b7882 */ /* 0x000fe20000000000 */
[----:B------:R-:W-:Y:S01]  /*39f90*/  IMAD.MOV.U32 R31, RZ, RZ, 0x3fe62e42 ;  /* 0x3fe62e42ff1f7424 */ /* 0x000fe200078e00ff */
[----:B------:R-:W-:Y:S01]  /*39fa0*/  BSSY.RECONVERGENT B0, `(.L_x_865) ;  /* 0x0000036000007945 */ /* 0x000fe20003800200 */
[----:B------:R-:W-:Y:S01]  /*39fb0*/  DFMA R28, R26, R28, 6.75539944105574400000e+15 ;  /* 0x433800001a1c742b */ /* 0x000fe2000000001c */
[----:B------:R-:W-:Y:S01]  /*39fc0*/  IMAD.MOV.U32 R32, RZ, RZ, -0x24b905a1 ;  /* 0xdb46fa5fff207424 */ /* 0x000fe200078e00ff */
[----:B------:R-:W-:Y:S01]  /*39fd0*/  FSETP.GEU.AND P0, PT, |R27|, 4.1917929649353027344, PT ;  /* 0x4086232b1b00780b */ /* 0x000fe20003f0e200 */
[----:B------:R-:W-:-:S05]  /*39fe0*/  IMAD.MOV.U32 R33, RZ, RZ, 0x3d47088f ;  /* 0x3d47088fff217424 */ /* 0x000fca00078e00ff */
[----:B------:R-:W-:-:S08]  /*39ff0*/  DADD R4, R28, -6.75539944105574400000e+15 ;  /* 0xc33800001c047429 */ /* 0x000fd00000000000 */
[----:B------:R-:W-:-:S08]  /*3a000*/  DFMA R6, R4, -R30, R26 ;  /* 0x8000001e0406722b */ /* 0x000fd0000000001a */
[----:B------:R-:W-:Y:S01]  /*3a010*/  DFMA R6, R4, -UR10, R6 ;  /* 0x8000000a04067c2b */ /* 0x000fe20008000006 */
[----:B------:R-:W-:Y:S01]  /*3a020*/  UMOV UR10, 0x69ce2bdf ;  /* 0x69ce2bdf000a7882 */ /* 0x000fe20000000000 */
[----:B------:R-:W-:Y:S01]  /*3a030*/  IMAD.MOV.U32 R4, RZ, RZ, -0x35dec16 ;  /* 0xfca213eaff047424 */ /* 0x000fe200078e00ff */
[----:B------:R-:W-:Y:S01]  /*3a040*/  MOV R5, 0x3e928af3 ;  /* 0x3e928af300057802 */ /* 0x000fe20000000f00 */
        /* <DEDUP_REMOVED lines=37> */
[----:B------:R-:W-:-:S04]  /*3a2a0*/  @!P1 SHF.R.S32.HI R7, RZ, 0x1, R0 ;  /* 0x00000001ff079819 */ /* 0x000fc80000011400 */
[----:B------:R-:W-:Y:S01]  /*3a2b0*/  @!P1 IADD3 R6, PT, PT, R28, -R7, RZ ;  /* 0x800000071c069210 */ /* 0x000fe20007ffe0ff */
[----:B------:R-:W-:-:S03]  /*3a2c0*/  @!P1 IMAD R5, R7, 0x100000, R5 ;  /* 0x0010000007059824 */ /* 0x000fc600078e0205 */
[----:B------:R-:W-:Y:S01]  /*3a2d0*/  @!P1 LEA R7, R6, 0x3ff00000, 0x14 ;  /* 0x3ff0000006079811 */ /* 0x000fe200078ea0ff */
[----:B------:R-:W-:-:S06]  /*3a2e0*/  @!P1 IMAD.MOV.U32 R6, RZ, RZ, RZ ;  /* 0x000000ffff069224 */ /* 0x000fcc00078e00ff */
[----:B------:R-:W-:-:S11]  /*3a2f0*/  @!P1 DMUL R62, R4, R6 ;  /* 0x00000006043e9228 */ /* 0x000fd60000000000 */
.L_x_866:
[----:B------:R-:W-:Y:S05]  /*3a300*/  BSYNC.RECONVERGENT B0 ;  /* 0x0000000000007941 */ /* 0x000fea0003800200 */
.L_x_865:
[----:B------:R-:W-:Y:S01]  /*3a310*/  UMOV UR10, 0xfba6f279 ;  /* 0xfba6f279000a7882 */ /* 0x000fe20000000000 */
[----:B------:R-:W-:Y:S01]  /*3a320*/  UMOV UR11, 0x3cf0679a ;  /* 0x3cf0679a000b7882 */ /* 0x000fe20000000000 */
[----:B------:R-:W0:Y:S01]  /*3a330*/  MUFU.RCP64H R7, -1.77245330810546875 ;  /* 0xbffc5bf800077908 */ /* 0x000e220000001800 */
[----:B------:R-:W-:Y:S01]  /*3a340*/  DFMA R4, |R42|, -UR10, R32 ;  /* 0x8000000a2a047c2b */ /* 0x000fe20008000220 */
[----:B------:R-:W-:Y:S01]  /*3a350*/  UMOV UR10, 0xb976a9b2 ;  /* 0xb976a9b2000a7882 */ /* 0x000fe20000000000 */
[----:B------:R-:W-:Y:S01]  /*3a360*/  UMOV UR11, 0x3d8df9f9 ;  /* 0x3d8df9f9000b7882 */ /* 0x000fe20000000000 */
[----:B------:R-:W-:Y:S01]  /*3a370*/  IMAD.MOV.U32 R26, RZ, RZ, -0x6e4b1096 ;  /* 0x91b4ef6aff1a7424 */ /* 0x000fe200078e00ff */
[----:B------:R-:W-:Y:S01]  /*3a380*/  MOV R6, 0x1 ;  /* 0x0000000100067802 */ /* 0x000fe20000000f00 */
[----:B------:R-:W-:Y:S01]  /*3a390*/  IMAD.MOV.U32 R27, RZ, RZ, 0x3ffc5bf8 ;  /* 0x3ffc5bf8ff1b7424 */ /* 0x000fe200078e00ff */
[----:B------:R-:W-:Y:S02]  /*3a3a0*/  BSSY.RECONVERGENT B4, `(.L_x_867) ;  /* 0x000005a000047945 */ /* 0x000fe40003800200 */
        /* <DEDUP_REMOVED lines=89> */
.L_x_868:
[----:B------:R-:W-:Y:S05]  /*3a940*/  BSYNC.RECONVERGENT B4 ;  /* 0x0000000000047941 */ /* 0x000fea0003800200 */
.L_x_867:
[----:B------:R-:W-:Y:S01]  /*3a950*/  IMAD.MOV.U32 R6, RZ, RZ, -0x7649667 ;  /* 0xf89b6999ff067424 */ /* 0x000fe200078e00ff */
[----:B------:R-:W-:Y:S01]  /*3a960*/  UMOV UR10, 0xa4741b81 ;  /* 0xa4741b81000a7882 */ /* 0x000fe20000000000 */
[----:B------:R-:W-:Y:S01]  /*3a970*/  IMAD.MOV.U32 R7, RZ, RZ, 0x3e928a27 ;  /* 0x3e928a27ff077424 */ /* 0x000fe200078e00ff */
[----:B------:R-:W-:Y:S01]  /*3a980*/  UMOV UR11, 0x3e5ae904 ;  /* 0x3e5ae904000b7882 */ /* 0x000fe20000000000 */
[----:B------:R-:W1:Y:S01]  /*3a990*/  MUFU.RCP64H R27, R65 ;  /* 0x00000041001b7308 */ /* 0x000e620000001800 */
[----:B------:R-:W-:Y:S01]  /*3a9a0*/  MOV R26, 0x1 ;  /* 0x00000001001a7802 */ /* 0x000fe20000000f00 */
        /* <DEDUP_REMOVED lines=60> */
.L_x_870:
[----:B------:R-:W-:Y:S05]  /*3ad70*/  BSYNC.RECONVERGENT B4 ;  /* 0x0000000000047941 */ /* 0x000fea0003800200 */
.L_x_869:
[----:B------:R-:W0:Y:S01]  /*3ad80*/  MUFU.RCP64H R5, R13 ;  /* 0x0000000d00057308 */ /* 0x000e220000001800 */
[----:B------:R-:W-:Y:S01]  /*3ad90*/  IMAD.MOV.U32 R4, RZ, RZ, 0x1 ;  /* 0x00000001ff047424 */ /* 0x000fe200078e00ff */
        /* <DEDUP_REMOVED lines=23> */
.L_x_872:
[----:B------:R-:W-:Y:S05]  /*3af10*/  BSYNC.RECONVERGENT B4 ;  /* 0x0000000000047941 */ /* 0x000fea0003800200 */
.L_x_871:
        /* <DEDUP_REMOVED lines=23> */
.L_x_874:
[----:B------:R-:W-:Y:S05]  /*3b090*/  BSYNC.RECONVERGENT B4 ;  /* 0x0000000000047941 */ /* 0x000fea0003800200 */
.L_x_873:
        /* <DEDUP_REMOVED lines=21> */
.L_x_876:
[----:B------:R-:W-:Y:S05]  /*3b1f0*/  BSYNC.RECONVERGENT B4 ;  /* 0x0000000000047941 */ /* 0x000fea0003800200 */
.L_x_875:
        /* <DEDUP_REMOVED lines=26> */
.L_x_878:
[----:B------:R-:W-:Y:S05]  /*3b3a0*/  BSYNC.RECONVERGENT B4 ;  /* 0x0000000000047941 */ /* 0x000fea0003800200 */
.L_x_877:
        /* <DEDUP_REMOVED lines=22> */
.L_x_880:
[----:B------:R-:W-:Y:S05]  /*3b510*/  BSYNC.RECONVERGENT B4 ;  /* 0x0000000000047941 */ /* 0x000fea0003800200 */
.L_x_879:
        /* <DEDUP_REMOVED lines=24> */
.L_x_882:
[----:B------:R-:W-:Y:S05]  /*3b6a0*/  BSYNC.RECONVERGENT B4 ;  /* 0x0000000000047941 */ /* 0x000fea0003800200 */
.L_x_881:
[----:B------:R-:W0:Y:S01]  /*3b6b0*/  MUFU.RCP64H R5, 6 ;  /* 0x4018000000057908 */ /* 0x000e220000001800 */
[----:B------:R-:W-:Y:S01]  /*3b6c0*/  MOV R12, 0x0 ;  /* 0x00000000000c7802 */ /* 0x000fe20000000f00 */
[----:B------:R-:W-:Y:S01]  /*3b6d0*/  IMAD.MOV.U32 R13, RZ, RZ, 0x40180000 ;  /* 0x40180000ff0d7424 */ /* 0x000fe200078e00ff */
[----:B------:R-:W-:Y:S01]  /*3b6e0*/  DMUL R28, R10, R48 ;  /* 0x000000300a1c7228 */ /* 0x000fe20000000000 */
[----:B------:R-:W-:Y:S01]  /*3b6f0*/  IMAD.MOV.U32 R4, RZ, RZ, 0x1 ;  /* 0x00000001ff047424 */ /* 0x000fe200078e00ff */
[----:B------:R-:W-:Y:S01]  /*3b700*/  DADD R42, R42, -R56 ;  /* 0x000000002a2a7229 */ /* 0x000fe20000000838 */
[----:B------:R-:W-:Y:S01]  /*3b710*/  BSSY.RECONVERGENT B4, `(.L_x_883) ;  /* 0x000001a000047945 */ /* 0x000fe20003800200 */
[----:B------:R-:W-:Y:S02]  /*3b720*/  DADD R22, R22, -R54 ;  /* 0x0000000016167229 */ /* 0x000fe40000000836 */
        /* <DEDUP_REMOVED lines=18> */
[----:B------:R-:W-:Y:S01]  /*3b850*/  IMAD.MOV.U32 R4, RZ, RZ, RZ ;  /* 0x000000ffff047224 */ /* 0x000fe200078e00ff */
[----:B------:R-:W-:Y:S01]  /*3b860*/  MOV R0, 0x3b890 ;  /* 0x0003b89000007802 */ /* 0x000fe20000000f00 */
[----:B------:R-:W-:-:S07]  /*3b870*/  IMAD.MOV.U32 R5, RZ, RZ, 0x40180000 ;  /* 0x40180000ff057424 */ /* 0x000fce00078e00ff */
[----:B------:R-:W-:Y:S05]  /*3b880*/  CALL.REL.NOINC `($__internal_1_$__cuda_sm20_div_rn_f64_full) ;  /* 0x0000085400747944 */ /* 0x000fea0003c00000 */
[----:B------:R-:W-:Y:S01]  /*3b890*/  MOV R12, R4 ;  /* 0x00000004000c7202 */ /* 0x000fe20000000f00 */
[----:B------:R-:W-:-:S07]  /*3b8a0*/  IMAD.MOV.U32 R13, RZ, RZ, R5 ;  /* 0x000000ffff0d7224 */ /* 0x000fce00078e0005 */
.L_x_884:
[----:B------:R-:W-:Y:S05]  /*3b8b0*/  BSYNC.RECONVERGENT B4 ;  /* 0x0000000000047941 */ /* 0x000fea0003800200 */
.L_x_883:
        /* <DEDUP_REMOVED lines=25> */
.L_x_886:
[----:B------:R-:W-:Y:S05]  /*3ba50*/  BSYNC.RECONVERGENT B4 ;  /* 0x0000000000047941 */ /* 0x000fea0003800200 */
.L_x_885:
        /* <DEDUP_REMOVED lines=25> */
.L_x_888:
[----:B------:R-:W-:Y:S05]  /*3bbf0*/  BSYNC.RECONVERGENT B4 ;  /* 0x0000000000047941 */ /* 0x000fea0003800200 */
.L_x_887:
        /* <DEDUP_REMOVED lines=23> */
[----:B------:R-:W-:Y:S01]  /*3bd70*/  IMAD.MOV.U32 R54, RZ, RZ, R4 ;  /* 0x000000ffff367224 */ /* 0x000fe200078e0004 */
[----:B------:R-:W-:-:S07]  /*3bd80*/  MOV R55, R5 ;  /* 0x0000000500377202 */ /* 0x000fce0000000f00 */
.L_x_890:
[----:B------:R-:W-:Y:S05]  /*3bd90*/  BSYNC.RECONVERGENT B4 ;  /* 0x0000000000047941 */ /* 0x000fea0003800200 */
.L_x_889:
        /* <DEDUP_REMOVED lines=23> */
[----:B------:R-:W-:Y:S01]  /*3bf10*/  MOV R52, R4 ;  /* 0x0000000400347202 */ /* 0x000fe20000000f00 */
[----:B------:R-:W-:-:S07]  /*3bf20*/  IMAD.MOV.U32 R53, RZ, RZ, R5 ;  /* 0x000000ffff357224 */ /* 0x000fce00078e0005 */
.L_x_892:
[----:B------:R-:W-:Y:S05]  /*3bf30*/  BSYNC.RECONVERGENT B4 ;  /* 0x0000000000047941 */ /* 0x000fea0003800200 */
.L_x_891:
[----:B------:R-:W0:Y:S01]  /*3bf40*/  MUFU.RCP64H R5, 6 ;  /* 0x4018000000057908 */ /* 0x000e220000001800 */
[----:B------:R-:W-:Y:S02]  /*3bf50*/  HFMA2 R4, -RZ, RZ, 0, 5.9604644775390625e-08 ;  /* 0x00000001ff047431 */ /* 0x000fe400000001ff */
        /* <DEDUP_REMOVED lines=21> */
.L_x_894:
[----:B------:R-:W-:Y:S05]  /*3c0b0*/  BSYNC.RECONVERGENT B4 ;  /* 0x0000000000047941 */ /* 0x000fea0003800200 */
.L_x_893:
[----:B------:R-:W-:Y:S02]  /*3c0c0*/  DADD R12, R84, R12 ;  /* 0x00000000540c7229 */ /* 0x000fe4000000000c */
[----:B------:R-:W-:Y:S02]  /*3c0d0*/  DADD R48, R86, R48 ;  /* 0x0000000056307229 */ /* 0x000fe40000000030 */
[----:B------:R-:W-:Y:S02]  /*3c0e0*/  DADD R22, R88, R22 ;  /* 0x0000000058167229 */ /* 0x000fe40000000016 */
[----:B------:R-:W-:Y:S02]  /*3c0f0*/  DADD R54, R90, R54 ;  /* 0x000000005a367229 */ /* 0x000fe40000000036 */
[----:B------:R-:W-:Y:S02]  /*3c100*/  DADD R52, R96, R52 ;  /* 0x0000000060347229 */ /* 0x000fe40000000034 */
[----:B------:R-:W-:Y:S01]  /*3c110*/  DADD R56, R106, R4 ;  /* 0x000000006a387229 */ /* 0x000fe20000000004 */
[----:B------:R-:W-:Y:S10]  /*3c120*/  BRA `(.L_x_703) ;  /* 0x0000008c004c7947 */ /* 0x000ff40003800000 */
.L_x_704:
[----:B------:R-:W2:Y:S01]  /*3c130*/  LD.E.64 R72, desc[UR8][R92.64+0x90] ;  /* 0x000090085c487980 */ /* 0x000ea2000c101b00 */
[----:B------:R-:W-:Y:S01]  /*3c140*/  IMAD.MOV.U32 R4, RZ, RZ, 0x1 ;  /* 0x00000001ff047424 */ /* 0x000fe200078e00ff */
        /* <DEDUP_REMOVED lines=24> */
.L_x_896:
[----:B------:R-:W-:Y:S05]  /*3c2d0*/  BSYNC.RECONVERGENT B4 ;  /* 0x0000000000047941 */ /* 0x000fea0003800200 */
.L_x_895:
        /* <DEDUP_REMOVED lines=26> */
.L_x_898:
[----:B------:R-:W-:Y:S05]  /*3c480*/  BSYNC.RECONVERGENT B4 ;  /* 0x0000000000047941 */ /* 0x000fea0003800200 */
.L_x_897:
[----:B------:R-:W2:Y:S01]  /*3c490*/  LD.E.64 R12, desc[UR8][R92.64+0x60] ;  /* 0x000060085c0c7980 */ /* 0x000ea2000c101b00 */
[----:B------:R-:W0:Y:S01]  /*3c4a0*/  MUFU.RCP64H R5, R49 ;  /* 0x0000003100057308 */ /* 0x000e220000001800 */
[----:B------:R-:W-:Y:S01]  /*3c4b0*/  IMAD.MOV.U32 R4, RZ, RZ, 0x1 ;  /* 0x00000001ff047424 */ /* 0x000fe200078e00ff */
[----:B------:R-:W-:Y:S05]  /*3c4c0*/  BSSY.RECONVERGENT B4, `(.L_x_899) ;  /* 0x0000016000047945 */ /* 0x000fea0003800200 */
[----:B0-----:R-:W-:-:S08]  /*3c4d0*/  DFMA R6, R4, -R48, 1 ;  /* 0x3ff000000406742b */ /* 0x001fd00000000830 */
[----:B------:R-:W-:-:S08]  /*3c4e0*/  DFMA R6, R6, R6, R6 ;  /* 0x000000060606722b */ /* 0x000fd00000000006 */
[----:B------:R-:W-:-:S08]  /*3c4f0*/  DFMA R6, R4, R6, R4 ;  /* 0x000000060406722b */ /* 0x000fd00000000004 */
[----:B------:R-:W-:-:S08]  /*3c500*/  DFMA R4, R6, -R48, 1 ;  /* 0x3ff000000604742b */ /* 0x000fd00000000830 */
[----:B------:R-:W-:Y:S02]  /*3c510*/  DFMA R4, R6, R4, R6 ;  /* 0x000000040604722b */ /* 0x000fe40000000006 */
[----:B--2---:R-:W-:-:S08]  /*3c520*/  DADD R12, R12, R12 ;  /* 0x000000000c0c7229 */ /* 0x004fd0000000000c */
[----:B------:R-:W-:Y:S02]  /*3c530*/  DMUL R50, R12, R4 ;  /* 0x000000040c327228 */ /* 0x000fe40000000000 */
[----:B------:R-:W-:-:S06]  /*3c540*/  FSETP.GEU.AND P1, PT, |R13|, 6.5827683646048100446e-37, PT ;  /* 0x036000000d00780b */ /* 0x000fcc0003f2e200 */
        /* <DEDUP_REMOVED lines=11> */
[----:B------:R-:W-:Y:S01]  /*3c600*/  MOV R50, R4 ;  /* 0x0000000400327202 */ /* 0x000fe20000000f00 */
[----:B------:R-:W-:-:S07]  /*3c610*/  IMAD.MOV.U32 R51, RZ, RZ, R5 ;  /* 0x000000ffff337224 */ /* 0x000fce00078e0005 */
.L_x_900:
[----:B------:R-:W-:Y:S05]  /*3c620*/  BSYNC.RECONVERGENT B4 ;  /* 0x0000000000047941 */ /* 0x000fea0003800200 */
.L_x_899:
[----:B------:R-:W0:Y:S01]  /*3c630*/  MUFU.RCP64H R5, 1.4142131805419921875 ;  /* 0x3ff6a09e00057908 */ /* 0x000e220000001800 */
        /* <DEDUP_REMOVED lines=21> */
[----:B------:R-:W-:Y:S05]  /*3c790*/  CALL.REL.NOINC `($__internal_1_$__cuda_sm20_div_rn_f64_full) ;  /* 0x0000084400b07944 */ /* 0x000fea0003c00000 */
[----:B------:R-:W-:Y:S02]  /*3c7a0*/  IMAD.MOV.U32 R42, RZ, RZ, R4 ;  /* 0x000000ffff2a7224 */ /* 0x000fe400078e0004 */
[----:B------:R-:W-:-:S07]  /*3c7b0*/  IMAD.MOV.U32 R43, RZ, RZ, R5 ;  /* 0x000000ffff2b7224 */ /* 0x000fce00078e0005 */
.L_x_902:
[----:B------:R-:W-:Y:S05]  /*3c7c0*/  BSYNC.RECONVERGENT B4 ;  /* 0x0000000000047941 */ /* 0x000fea0003800200 */
.L_x_901:
        /* <DEDUP_REMOVED lines=20> */
[----:B------:R-:W-:Y:S01]  /*3c910*/  MOV R7, R33 ;  /* 0x0000002100077202 */ /* 0x000fe20000000f00 */
[----:B------:R-:W-:Y:S01]  /*3c920*/  IMAD.MOV.U32 R5, RZ, RZ, R51 ;  /* 0x000000ffff057224 */ /* 0x000fe200078e0033 */
[----:B------:R-:W-:Y:S01]  /*3c930*/  MOV R0, 0x3c960 ;  /* 0x0003c96000007802 */ /* 0x000fe20000000f00 */
[----:B------:R-:W-:-:S07]  /*3c940*/  IMAD.MOV.U32 R6, RZ, RZ, R32 ;  /* 0x000000ffff067224 */ /* 0x000fce00078e0020 */
[----:B------:R-:W-:Y:S05]  /*3c950*/  CALL.REL.NOINC `($__internal_2_$__cuda_sm20_dsqrt_rn_f64_mediumpath_v1) ;  /* 0x0000084800d47944 */ /* 0x000fea0003c00000 */
.L_x_904:
[----:B------:R-:W-:Y:S05]  /*3c960*/  BSYNC.RECONVERGENT B4 ;  /* 0x0000000000047941 */ /* 0x000fea0003800200 */
.L_x_903:
[----:B------:R-:W-:Y:S01]  /*3c970*/  DADD R28, R6, 1 ;  /* 0x3ff00000061c7429 */ /* 0x000fe20000000000 */
[----:B------:R-:W-:Y:S01]  /*3c980*/  BSSY.RECONVERGENT B4, `(.L_x_905) ;  /* 0x000001a000047945 */ /* 0x000fe20003800200 */
[----:B------:R-:W-:Y:S02]  /*3c990*/  IMAD.MOV.U32 R6, RZ, RZ, 0x0 ;  /* 0x00000000ff067424 */ /* 0x000fe400078e00ff */
[----:B------:R-:W-:Y:S02]  /*3c9a0*/  IMAD.MOV.U32 R7, RZ, RZ, 0x3fd80000 ;  /* 0x3fd80000ff077424 */ /* 0x000fe400078e00ff */
        /* <DEDUP_REMOVED lines=21> */
[----:B------:R-:W-:Y:S01]  /*3cb00*/  IMAD.MOV.U32 R48, RZ, RZ, R6 ;  /* 0x000000ffff307224 */ /* 0x000fe200078e0006 */
[----:B------:R-:W-:-:S07]  /*3cb10*/  MOV R49, R7 ;  /* 0x0000000700317202 */ /* 0x000fce0000000f00 */
.L_x_906:
[----:B------:R-:W-:Y:S05]  /*3cb20*/  BSYNC.RECONVERGENT B4 ;  /* 0x0000000000047941 */ /* 0x000fea0003800200 */
.L_x_905:
        /* <DEDUP_REMOVED lines=23> */
.L_x_908:
[----:B------:R-:W-:Y:S05]  /*3cca0*/  BSYNC.RECONVERGENT B4 ;  /* 0x0000000000047941 */ /* 0x000fea0003800200 */
.L_x_907:
        /* <DEDUP_REMOVED lines=18> */
[----:B------:R-:W-:Y:S01]  /*3cdd0*/  MOV R29, R23 ;  /* 0x00000017001d7202 */ /* 0x000fe20000000f00 */
[----:B------:R-:W-:Y:S01]  /*3cde0*/  IMAD.MOV.U32 R4, RZ, RZ, 0x667f3bcd ;  /* 0x667f3bcdff047424 */ /* 0x000fe200078e00ff */
[----:B------:R-:W-:Y:S01]  /*3cdf0*/  MOV R0, 0x3ce20 ;  /* 0x0003ce2000007802 */ /* 0x000fe20000000f00 */
[----:B------:R-:W-:-:S07]  /*3ce00*/  IMAD.MOV.U32 R5, RZ, RZ, 0x3ff6a09e ;  /* 0x3ff6a09eff057424 */ /* 0x000fce00078e00ff */
[----:B------:R-:W-:Y:S05]  /*3ce10*/  CALL.REL.NOINC `($__internal_1_$__cuda_sm20_div_rn_f64_full) ;  /* 0x0000084000107944 */ /* 0x000fea0003c00000 */
[----:B------:R-:W-:Y:S01]  /*3ce20*/  IMAD.MOV.U32 R32, RZ, RZ, R4 ;  /* 0x000000ffff207224 */ /* 0x000fe200078e0004 */
[----:B------:R-:W-:-:S07]  /*3ce30*/  MOV R33, R5 ;  /* 0x0000000500217202 */ /* 0x000fce0000000f00 */
.L_x_910:
[----:B------:R-:W-:Y:S05]  /*3ce40*/  BSYNC.RECONVERGENT B4 ;  /* 0x0000000000047941 */ /* 0x000fea0003800200 */
.L_x_909:
        /* <DEDUP_REMOVED lines=25> */
.L_x_912:
[----:B------:R-:W-:Y:S05]  /*3cfe0*/  BSYNC.RECONVERGENT B4 ;  /* 0x0000000000047941 */ /* 0x000fea0003800200 */
.L_x_911:
[----:B------:R-:W-:Y:S01]  /*3cff0*/  DADD R22, R6, 1 ;  /* 0x3ff0000006167429 */ /* 0x000fe20000000000 */
[----:B------:R-:W-:Y:S01]  /*3d000*/  BSSY.RECONVERGENT B4, `(.L_x_913) ;  /* 0x0000018000047945 */ /* 0x000fe20003800200 */
[----:B------:R-:W-:Y:S01]  /*3d010*/  MOV R6, 0x0 ;  /* 0x0000000000067802 */ /* 0x000fe20000000f00 */
        /* <DEDUP_REMOVED lines=22> */
.L_x_914:
[----:B------:R-:W-:Y:S05]  /*3d180*/  BSYNC.RECONVERGENT B4 ;  /* 0x0000000000047941 */ /* 0x000fea0003800200 */
.L_x_913:
[----:B------:R-:W0:Y:S01]  /*3d190*/  MUFU.RCP64H R5, 6 ;  /* 0x4018000000057908 */ /* 0x000e220000001800 */
[----:B------:R-:W-:Y:S01]  /*3d1a0*/  IMAD.MOV.U32 R22, RZ, RZ, 0x0 ;  /* 0x00000000ff167424 */ /* 0x000fe200078e00ff */
[----:B------:R-:W-:Y:S01]  /*3d1b0*/  DMUL R58, R20, -R10 ;  /* 0x8000000a143a7228 */ /* 0x000fe20000000000 */
[----:B------:R-:W-:Y:S01]  /*3d1c0*/  IMAD.MOV.U32 R23, RZ, RZ, 0x40180000 ;  /* 0x40180000ff177424 */ /* 0x000fe200078e00ff */
[----:B------:R-:W-:Y:S01]  /*3d1d0*/  DMUL R6, R6, R32 ;  /* 0x0000002006067228 */ /* 0x000fe20000000000 */
[----:B------:R-:W-:Y:S01]  /*3d1e0*/  IMAD.MOV.U32 R4, RZ, RZ, 0x1 ;  /* 0x00000001ff047424 */ /* 0x000fe200078e00ff */
[----:B------:R-:W-:Y:S01]  /*3d1f0*/  BSSY.RECONVERGENT B4, `(.L_x_915) ;  /* 0x000001e000047945 */ /* 0x000fe20003800200 */
[----:B------:R-:W-:-:S05]  /*3d200*/  DMUL R50, R18, -R10 ;  /* 0x8000000a12327228 */ /* 0x000fca0000000000 */
[----:B------:R-:W-:Y:S01]  /*3d210*/  DFMA R6, R48, R42, R6 ;  /* 0x0000002a3006722b */ /* 0x000fe20000000006 */
[----:B------:R-:W-:Y:S01]  /*3d220*/  FSETP.GEU.AND P1, PT, |R59|, 6.5827683646048100446e-37, PT ;  /* 0x036000003b00780b */ /* 0x000fe20003f2e200 */
[----:B------:R-:W-:Y:S02]  /*3d230*/  DMUL R42, R16, -R10 ;  /* 0x8000000a102a7228 */ /* 0x000fe40000000000 */
[----:B0-----:R-:W-:-:S04]  /*3d240*/  DFMA R26, R4, -R22, 1 ;  /* 0x3ff00000041a742b */ /* 0x001fc80000000816 */
[C---:B------:R-:W-:Y:S02]  /*3d250*/  DMUL R62, R6.reuse, R104 ;  /* 0x00000068063e7228 */ /* 0x040fe40000000000 */
[----:B------:R-:W-:Y:S02]  /*3d260*/  DMUL R48, R6, R102 ;  /* 0x0000006606307228 */ /* 0x000fe40000000000 */
[----:B------:R-:W-:-:S04]  /*3d270*/  DFMA R26, R26, R26, R26 ;  /* 0x0000001a1a1a722b */ /* 0x000fc8000000001a */
[C---:B------:R-:W-:Y:S02]  /*3d280*/  DMUL R62, R10.reuse, R62 ;  /* 0x0000003e0a3e7228 */ /* 0x040fe40000000000 */
[----:B------:R-:W-:Y:S02]  /*3d290*/  DMUL R48, R10, R48 ;  /* 0x000000300a307228 */ /* 0x000fe40000000000 */
[----:B------:R-:W-:-:S08]  /*3d2a0*/  DFMA R26, R4, R26, R4 ;  /* 0x0000001a041a722b */ /* 0x000fd00000000004 */
[----:B------:R-:W-:-:S08]  /*3d2b0*/  DFMA R22, R26, -R22, 1 ;  /* 0x3ff000001a16742b */ /* 0x000fd00000000816 */
[----:B------:R-:W-:-:S08]  /*3d2c0*/  DFMA R22, R26, R22, R26 ;  /* 0x000000161a16722b */ /* 0x000fd0000000001a */
[----:B------:R-:W-:-:S08]  /*3d2d0*/  DMUL R86, R58, R22 ;  /* 0x000000163a567228 */ /* 0x000fd00000000000 */
[----:B------:R-:W-:-:S08]  /*3d2e0*/  DFMA R4, R86, -6, R58 ;  /* 0xc01800005604782b */ /* 0x000fd0000000003a */
[----:B------:R-:W-:Y:S02]  /*3d2f0*/  DFMA R86, R22, R4, R86 ;  /* 0x000000041656722b */ /* 0x000fe40000000056 */
[----:B------:R-:W-:-:S08]  /*3d300*/  DMUL R22, R6, R100 ;  /* 0x0000006406167228 */ /* 0x000fd00000000000 */
[----:B------:R-:W-:Y:S01]  /*3d310*/  FFMA R0, RZ, 2.375, R87 ;  /* 0x40180000ff007823 */ /* 0x000fe20000000057 */
[----:B------:R-:W-:-:S04]  /*3d320*/  DMUL R22, R10, R22 ;  /* 0x000000160a167228 */ /* 0x000fc80000000000 */
        /* <DEDUP_REMOVED lines=10> */
.L_x_916:
[----:B------:R-:W-:Y:S05]  /*3d3d0*/  BSYNC.RECONVERGENT B4 ;  /* 0x0000000000047941 */ /* 0x000fea0003800200 */
.L_x_915:
        /* <DEDUP_REMOVED lines=25> */
.L_x_918:
[----:B------:R-:W-:Y:S05]  /*3d570*/  BSYNC.RECONVERGENT B4 ;  /* 0x0000000000047941 */ /* 0x000fea0003800200 */
.L_x_917:
        /* <DEDUP_REMOVED lines=25> */
.L_x_920:
[----:B------:R-:W-:Y:S05]  /*3d710*/  BSYNC.RECONVERGENT B4 ;  /* 0x0000000000047941 */ /* 0x000fea0003800200 */
.L_x_919:
[----:B------:R-:W-:Y:S01]  /*3d720*/  DFMA R58, R58, 0.5, R46 ;  /* 0x3fe000003a3a782b */ /* 0x000fe2000000002e */
[----:B------:R-:W-:Y:S01]  /*3d730*/  BSSY.RECONVERGENT B0, `(.L_x_921) ;  /* 0x0000005000007945 */ /* 0x000fe20003800200 */
[----:B------:R-:W-:Y:S02]  /*3d740*/  MOV R5, 0x40000000 ;  /* 0x4000000000057802 */ /* 0x000fe40000000f00 */
[----:B------:R-:W-:-:S04]  /*3d750*/  MOV R0, 0x3d780 ;  /* 0x0003d78000007802 */ /* 0x000fc80000000f00 */
[----:B------:R-:W-:-:S11]  /*3d760*/  DADD R6, -RZ, |R58| ;  /* 0x00000000ff067229 */ /* 0x000fd6000000053a */
[----:B------:R-:W-:Y:S05]  /*3d770*/  CALL.REL.NOINC `($_Z9addKernelP9basic_run$__internal_accurate_pow) ;  /* 0x0000083c00f07944 */ /* 0x000fea0003c00000 */
[----:B------:R-:W-:Y:S05]  /*3d780*/  BSYNC.RECONVERGENT B0 ;  /* 0x0000000000007941 */ /* 0x000fea0003800200 */
.L_x_921:
        /* <DEDUP_REMOVED lines=10> */
[----:B------:R-:W-:Y:S01]  /*3d830*/  IMAD.MOV.U32 R6, RZ, RZ, R26 ;  /* 0x000000ffff067224 */ /* 0x000fe200078e001a */
[----:B------:R-:W-:Y:S06]  /*3d840*/  @P1 BRA `(.L_x_923) ;  /* 0x0000000000181947 */ /* 0x000fec0003800000 */
[----:B------:R-:W-:-:S14]  /*3d850*/  DSETP.NAN.AND P0, PT, R58, R58, PT ;  /* 0x0000003a3a00722a */ /* 0x000fdc0003f08000 */
[----:B------:R-:W-:Y:S01]  /*3d860*/  @P0 DADD R50, R58, 2 ;  /* 0x400000003a320429 */ /* 0x000fe20000000000 */
[----:B------:R-:W-:Y:S10]  /*3d870*/  @P0 BRA `(.L_x_923) ;  /* 0x00000000000c0947 */ /* 0x000ff40003800000 */
[----:B------:R-:W-:-:S14]  /*3d880*/  DSETP.NEU.AND P0, PT, |R58|, +INF , PT ;  /* 0x7ff000003a00742a */ /* 0x000fdc0003f0d200 */
[----:B------:R-:W-:Y:S02]  /*3d890*/  @!P0 IMAD.MOV.U32 R50, RZ, RZ, 0x0 ;  /* 0x00000000ff328424 */ /* 0x000fe400078e00ff */
[----:B------:R-:W-:-:S07]  /*3d8a0*/  @!P0 IMAD.MOV.U32 R51, RZ, RZ, 0x7ff00000 ;  /* 0x7ff00000ff338424 */ /* 0x000fce00078e00ff */
.L_x_923:
[----:B------:R-:W-:Y:S05]  /*3d8b0*/  BSYNC.RECONVERGENT B0 ;  /* 0x0000000000007941 */ /* 0x000fea0003800200 */
.L_x_922:
[----:B------:R-:W-:Y:S01]  /*3d8c0*/  BSSY.RECONVERGENT B0, `(.L_x_924) ;  /* 0x0000005000007945 */ /* 0x000fe20003800200 */
[----:B------:R-:W-:Y:S01]  /*3d8d0*/  MOV R7, R27 ;  /* 0x0000001b00077202 */ /* 0x000fe20000000f00 */
[----:B------:R-:W-:Y:S01]  /*3d8e0*/  IMAD.MOV.U32 R5, RZ, RZ, 0x40000000 ;  /* 0x40000000ff057424 */ /* 0x000fe200078e00ff */
[----:B------:R-:W-:-:S07]  /*3d8f0*/  MOV R0, 0x3d910 ;  /* 0x0003d91000007802 */ /* 0x000fce0000000f00 */
[----:B------:R-:W-:Y:S05]  /*3d900*/  CALL.REL.NOINC `($_Z9addKernelP9basic_run$__internal_accurate_pow) ;  /* 0x0000083c008c7944 */ /* 0x000fea0003c00000 */
[----:B------:R-:W-:Y:S05]  /*3d910*/  BSYNC.RECONVERGENT B0 ;  /* 0x0000000000007941 */ /* 0x000fea0003800200 */
.L_x_924:
        /* <DEDUP_REMOVED lines=14> */
[----:B------:R-:W-:-:S04]  /*3da00*/  DSETP.NEU.AND P2, PT, R26, 1, PT ;  /* 0x3ff000001a00742a */ /* 0x000fc80003f4d000 */
[----:B------:R-:W-:Y:S02]  /*3da10*/  FSEL R50, R50, RZ, P3 ;  /* 0x000000ff32327208 */ /* 0x000fe40001800000 */
[----:B------:R-:W-:Y:S01]  /*3da20*/  FSEL R51, R51, 1.875, P3 ;  /* 0x3ff0000033337808 */ /* 0x000fe20001800000 */
[----:B------:R-:W-:Y:S07]  /*3da30*/  @P1 BRA `(.L_x_926) ;  /* 0x0000000000181947 */ /* 0x000fee0003800000 */
[----:B------:R-:W-:-:S14]  /*3da40*/  DSETP.NAN.AND P0, PT, R56, R56, PT ;  /* 0x000000383800722a */ /* 0x000fdc0003f08000 */
[----:B------:R-:W-:Y:S01]  /*3da50*/  @P0 DADD R4, R56, 2 ;  /* 0x4000000038040429 */ /* 0x000fe20000000000 */
[----:B------:R-:W-:Y:S10]  /*3da60*/  @P0 BRA `(.L_x_926) ;  /* 0x00000000000c0947 */ /* 0x000ff40003800000 */
[----:B------:R-:W-:-:S14]  /*3da70*/  DSETP.NEU.AND P0, PT, |R56|, +INF , PT ;  /* 0x7ff000003800742a */ /* 0x000fdc0003f0d200 */
[----:B------:R-:W-:Y:S02]  /*3da80*/  @!P0 IMAD.MOV.U32 R4, RZ, RZ, 0x0 ;  /* 0x00000000ff048424 */ /* 0x000fe400078e00ff */
[----:B------:R-:W-:-:S07]  /*3da90*/  @!P0 IMAD.MOV.U32 R5, RZ, RZ, 0x7ff00000 ;  /* 0x7ff00000ff058424 */ /* 0x000fce00078e00ff */
.L_x_926:
[----:B------:R-:W-:Y:S05]  /*3daa0*/  BSYNC.RECONVERGENT B0 ;  /* 0x0000000000007941 */ /* 0x000fea0003800200 */
.L_x_925:
[----:B------:R-:W-:Y:S01]  /*3dab0*/  FSEL R4, R4, RZ, P2 ;  /* 0x000000ff04047208 */ /* 0x000fe20001000000 */
[----:B------:R-:W-:Y:S01]  /*3dac0*/  DADD R6, -RZ, |R58| ;  /* 0x00000000ff067229 */ /* 0x000fe2000000053a */
[----:B------:R-:W-:Y:S01]  /*3dad0*/  FSEL R5, R5, 1.875, P2 ;  /* 0x3ff0000005057808 */ /* 0x000fe20001000000 */
[----:B------:R-:W-:Y:S01]  /*3dae0*/  BSSY.RECONVERGENT B0, `(.L_x_927) ;  /* 0x0000005000007945 */ /* 0x000fe20003800200 */
[----:B------:R-:W-:-:S04]  /*3daf0*/  MOV R0, 0x3db30 ;  /* 0x0003db3000007802 */ /* 0x000fc80000000f00 */
[----:B------:R-:W-:Y:S01]  /*3db00*/  DADD R50, R50, R4 ;  /* 0x0000000032327229 */ /* 0x000fe20000000004 */
[----:B------:R-:W-:-:S10]  /*3db10*/  MOV R5, 0x40000000 ;  /* 0x4000000000057802 */ /* 0x000fd40000000f00 */
[----:B------:R-:W-:Y:S05]  /*3db20*/  CALL.REL.NOINC `($_Z9addKernelP9basic_run$__internal_accurate_pow) ;  /* 0x0000083c00047944 */ /* 0x000fea0003c00000 */
[----:B------:R-:W-:Y:S05]  /*3db30*/  BSYNC.RECONVERGENT B0 ;  /* 0x0000000000007941 */ /* 0x000fea0003800200 */
.L_x_927:
        /* <DEDUP_REMOVED lines=17> */
[----:B------:R-:W-:Y:S02]  /*3dc50*/  @!P0 IMAD.MOV.U32 R4, RZ, RZ, 0x0 ;  /* 0x00000000ff048424 */ /* 0x000fe400078e00ff */
[----:B------:R-:W-:-:S07]  /*3dc60*/  @!P0 IMAD.MOV.U32 R5, RZ, RZ, 0x7ff00000 ;  /* 0x7ff00000ff058424 */ /* 0x000fce00078e00ff */
.L_x_929:
[----:B------:R-:W-:Y:S05]  /*3dc70*/  BSYNC.RECONVERGENT B0 ;  /* 0x0000000000007941 */ /* 0x000fea0003800200 */
.L_x_928:
        /* <DEDUP_REMOVED lines=25> */
[----:B------:R-:W-:Y:S01]  /*3de10*/  IMAD.MOV.U32 R58, RZ, RZ, R6 ;  /* 0x000000ffff3a7224 */ /* 0x000fe200078e0006 */
[----:B------:R-:W-:-:S07]  /*3de20*/  MOV R59, R7 ;  /* 0x00000007003b7202 */ /* 0x000fce0000000f00 */
.L_x_931:
[----:B------:R-:W-:Y:S05]  /*3de30*/  BSYNC.RECONVERGENT B4 ;  /* 0x0000000000047941 */ /* 0x000fea0003800200 */
.L_x_930:
        /* <DEDUP_REMOVED lines=20> */
[----:B------:R-:W-:Y:S01]  /*3df80*/  MOV R28, R52 ;  /* 0x00000034001c7202 */ /* 0x000fe20000000f00 */
[----:B------:R-:W-:-:S07]  /*3df90*/  IMAD.MOV.U32 R29, RZ, RZ, R53 ;  /* 0x000000ffff1d7224 */ /* 0x000fce00078e0035 */
[----:B------:R-:W-:Y:S05]  /*3dfa0*/  CALL.REL.NOINC `($__internal_1_$__cuda_sm20_div_rn_f64_full) ;  /* 0x0000082c00ac7944 */ /* 0x000fea0003c00000 */
[----:B------:R-:W-:Y:S02]  /*3dfb0*/  IMAD.MOV.U32 R60, RZ, RZ, R4 ;  /* 0x000000ffff3c7224 */ /* 0x000fe400078e0004 */
[----:B------:R-:W-:-:S07]  /*3dfc0*/  IMAD.MOV.U32 R61, RZ, RZ, R5 ;  /* 0x000000ffff3d7224 */ /* 0x000fce00078e0005 */
.L_x_933:
[----:B------:R-:W-:Y:S05]  /*3dfd0*/  BSYNC.RECONVERGENT B4 ;  /* 0x0000000000047941 */ /* 0x000fea0003800200 */
.L_x_932:
        /* <DEDUP_REMOVED lines=20> */
[----:B------:R-:W-:Y:S01]  /*3e120*/  IMAD.MOV.U32 R28, RZ, RZ, R54 ;  /* 0x000000ffff1c7224 */ /* 0x000fe200078e0036 */
[----:B------:R-:W-:-:S07]  /*3e130*/  MOV R29, R55 ;  /* 0x00000037001d7202 */ /* 0x000fce0000000f00 */
[----:B------:R-:W-:Y:S05]  /*3e140*/  CALL.REL.NOINC `($__internal_1_$__cuda_sm20_div_rn_f64_full) ;  /* 0x0000082c00447944 */ /* 0x000fea0003c00000 */
[----:B------:R-:W-:Y:S02]  /*3e150*/  IMAD.MOV.U32 R50, RZ, RZ, R4 ;  /* 0x000000ffff327224 */ /* 0x000fe400078e0004 */
[----:B------:R-:W-:-:S07]  /*3e160*/  IMAD.MOV.U32 R51, RZ, RZ, R5 ;  /* 0x000000ffff337224 */ /* 0x000fce00078e0005 */
.L_x_935:
[----:B------:R-:W-:Y:S05]  /*3e170*/  BSYNC.RECONVERGENT B4 ;  /* 0x0000000000047941 */ /* 0x000fea0003800200 */
.L_x_934:
        /* <DEDUP_REMOVED lines=23> */
.L_x_937:
[----:B------:R-:W-:Y:S05]  /*3e2f0*/  BSYNC.RECONVERGENT B4 ;  /* 0x0000000000047941 */ /* 0x000fea0003800200 */
.L_x_936:
        /* <DEDUP_REMOVED lines=25> */
.L_x_939:
[----:B------:R-:W-:Y:S05]  /*3e490*/  BSYNC.RECONVERGENT B4 ;  /* 0x0000000000047941 */ /* 0x000fea0003800200 */
.L_x_938:
        /* <DEDUP_REMOVED lines=25> */
.L_x_941:
[----:B------:R-:W-:Y:S05]  /*3e630*/  BSYNC.RECONVERGENT B4 ;  /* 0x0000000000047941 */ /* 0x000fea0003800200 */
.L_x_940:
        /* <DEDUP_REMOVED lines=27> */
.L_x_943:
[----:B------:R-:W-:Y:S05]  /*3e7f0*/  BSYNC.RECONVERGENT B4 ;  /* 0x0000000000047941 */ /* 0x000fea0003800200 */
.L_x_942:
        /* <DEDUP_REMOVED lines=23> */
.L_x_945:
[----:B------:R-:W-:Y:S05]  /*3e970*/  BSYNC.RECONVERGENT B4 ;  /* 0x0000000000047941 */ /* 0x000fea0003800200 */
.L_x_944:
        /* <DEDUP_REMOVED lines=25> */
.L_x_947:
[----:B------:R-:W-:Y:S05]  /*3eb10*/  BSYNC.RECONVERGENT B4 ;  /* 0x0000000000047941 */ /* 0x000fea0003800200 */
.L_x_946:
        /* <DEDUP_REMOVED lines=25> */
.L_x_949:
[----:B------:R-:W-:Y:S05]  /*3ecb0*/  BSYNC.RECONVERGENT B4 ;  /* 0x0000000000047941 */ /* 0x000fea0003800200 */
.L_x_948:
        /* <DEDUP_REMOVED lines=26> */
[----:B------:R-:W-:Y:S05]  /*3ee60*/  CALL.REL.NOINC `($__internal_2_$__cuda_sm20_dsqrt_rn_f64_mediumpath_v1) ;  /* 0x0000082400907944 */ /* 0x000fea0003c00000 */
.L_x_951:
[----:B------:R-:W-:Y:S05]  /*3ee70*/  BSYNC.RECONVERGENT B4 ;  /* 0x0000000000047941 */ /* 0x000fea0003800200 */
.L_x_950:
[----:B------:R-:W0:Y:S01]  /*3ee80*/  MUFU.RCP64H R5, R59 ;  /* 0x0000003b00057308 */ /* 0x000e220000001800 */
[----:B------:R-:W-:Y:S01]  /*3ee90*/  IMAD.MOV.U32 R4, RZ, RZ, 0x1 ;  /* 0x00000001ff047424 */ /* 0x000fe200078e00ff */
[----:B------:R-:W-:Y:S01]  /*3eea0*/  DMUL R28, R20, -R10 ;  /* 0x8000000a141c7228 */ /* 0x000fe20000000000 */
[----:B------:R-:W-:Y:S01]  /*3eeb0*/  BSSY.RECONVERGENT B4, `(.L_x_952) ;  /* 0x0000016000047945 */ /* 0x000fe20003800200 */
[----:B------:R-:W-:-:S06]  /*3eec0*/  DMUL R6, R6, R32 ;  /* 0x0000002006067228 */ /* 0x000fcc0000000000 */
[----:B------:R-:W-:Y:S02]  /*3eed0*/  DFMA R28, R28, 0.5, R46 ;  /* 0x3fe000001c1c782b */ /* 0x000fe4000000002e */
[----:B------:R-:W-:Y:S02]  /*3eee0*/  DFMA R64, R60, R56, R6 ;  /* 0x000000383c40722b */ /* 0x000fe40000000006 */
[----:B0-----:R-:W-:-:S06]  /*3eef0*/  DFMA R26, R4, -R58, 1 ;  /* 0x3ff00000041a742b */ /* 0x001fcc000000083a */
[----:B------:R-:W-:Y:S02]  /*3ef00*/  FSETP.GEU.AND P1, PT, |R29|, 6.5827683646048100446e-37, PT ;  /* 0x036000001d00780b */ /* 0x000fe40003f2e200 */
        /* <DEDUP_REMOVED lines=16> */
.L_x_953:
[----:B------:R-:W-:Y:S05]  /*3f010*/  BSYNC.RECONVERGENT B4 ;  /* 0x0000000000047941 */ /* 0x000fea0003800200 */
.L_x_952:
[----:B------:R-:W0:Y:S01]  /*3f020*/  MUFU.RCP64H R5, R59 ;  /* 0x0000003b00057308 */ /* 0x000e220000001800 */
[----:B------:R-:W-:Y:S01]  /*3f030*/  MOV R4, 0x1 ;  /* 0x0000000100047802 */ /* 0x000fe20000000f00 */
        /* <DEDUP_REMOVED lines=19> */
[----:B------:R-:W-:Y:S01]  /*3f170*/  IMAD.MOV.U32 R56, RZ, RZ, R4 ;  /* 0x000000ffff387224 */ /* 0x000fe200078e0004 */
[----:B------:R-:W-:-:S07]  /*3f180*/  MOV R57, R5 ;  /* 0x0000000500397202 */ /* 0x000fce0000000f00 */
.L_x_955:
[----:B------:R-:W-:Y:S05]  /*3f190*/  BSYNC.RECONVERGENT B4 ;  /* 0x0000000000047941 */ /* 0x000fea0003800200 */
.L_x_954:
        /* <DEDUP_REMOVED lines=21> */
.L_x_957:
[----:B------:R-:W-:Y:S05]  /*3f2f0*/  BSYNC.RECONVERGENT B4 ;  /* 0x0000000000047941 */ /* 0x000fea0003800200 */
.L_x_956:
[----:B------:R-:W0:Y:S01]  /*3f300*/  MUFU.RCP64H R7, 3 ;  /* 0x4008000000077908 */ /* 0x000e220000001800 */
[----:B------:R-:W-:Y:S01]  /*3f310*/  IMAD.MOV.U32 R26, RZ, RZ, 0x0 ;  /* 0x00000000ff1a7424 */ /* 0x000fe200078e00ff */
[----:B------:R-:W-:Y:S01]  /*3f320*/  MOV R6, 0x1 ;  /* 0x0000000100067802 */ /* 0x000fe20000000f00 */
[----:B------:R-:W-:Y:S01]  /*3f330*/  IMAD.MOV.U32 R27, RZ, RZ, 0x40080000 ;  /* 0x40080000ff1b7424 */ /* 0x000fe200078e00ff */
[----:B------:R-:W-:Y:S01]  /*3f340*/  DFMA R60, R62, 0.5, -R20 ;  /* 0x3fe000003e3c782b */ /* 0x000fe20000000814 */
[----:B------:R-:W-:Y:S01]  /*3f350*/  BSSY.RECONVERGENT B4, `(.L_x_958) ;  /* 0x0000020000047945 */ /* 0x000fe20003800200 */
[C---:B------:R-:W-:Y:S02]  /*3f360*/  DMUL R56, R64.reuse, R56 ;  /* 0x0000003840387228 */ /* 0x040fe40000000000 */
[C---:B------:R-:W-:Y:S02]  /*3f370*/  DMUL R66, R64.reuse, R50 ;  /* 0x0000003240427228 */ /* 0x040fe40000000000 */
[----:B------:R-:W-:-:S02]  /*3f380*/  DMUL R4, R64, R4 ;  /* 0x0000000440047228 */ /* 0x000fc40000000000 */
[----:B------:R-:W-:Y:S02]  /*3f390*/  DMUL R60, R10, R60 ;  /* 0x0000003c0a3c7228 */ /* 0x000fe40000000000 */
[----:B------:R-:W-:Y:S02]  /*3f3a0*/  DFMA R108, R48, 0.5, -R16 ;  /* 0x3fe00000306c782b */ /* 0x000fe40000000810 */
[----:B------:R-:W-:Y:S02]  /*3f3b0*/  DFMA R106, R22, 0.5, -R18 ;  /* 0x3fe00000166a782b */ /* 0x000fe40000000812 */
[----:B0-----:R-:W-:Y:S02]  /*3f3c0*/  DFMA R28, R6, -R26, 1 ;  /* 0x3ff00000061c742b */ /* 0x001fe4000000081a */
[C---:B------:R-:W-:Y:S02]  /*3f3d0*/  DMUL R64, R10.reuse, R56 ;  /* 0x000000380a407228 */ /* 0x040fe40000000000 */
[----:B------:R-:W-:Y:S01]  /*3f3e0*/  FSETP.GEU.AND P1, PT, |R61|, 6.5827683646048100446e-37, PT ;  /* 0x036000003d00780b */ /* 0x000fe20003f2e200 */
[----:B------:R-:W-:-:S02]  /*3f3f0*/  DMUL R66, R10, R66 ;  /* 0x000000420a427228 */ /* 0x000fc40000000000 */
[----:B------:R-:W-:Y:S02]  /*3f400*/  DMUL R56, R10, R4 ;  /* 0x000000040a387228 */ /* 0x000fe40000000000 */
        /* <DEDUP_REMOVED lines=20> */
.L_x_959:
[----:B------:R-:W-:Y:S05]  /*3f550*/  BSYNC.RECONVERGENT B4 ;  /* 0x0000000000047941 */ /* 0x000fea0003800200 */
.L_x_958:
        /* <DEDUP_REMOVED lines=25> */
.L_x_961:
[----:B------:R-:W-:Y:S05]  /*3f6f0*/  BSYNC.RECONVERGENT B4 ;  /* 0x0000000000047941 */ /* 0x000fea0003800200 */
.L_x_960:
        /* <DEDUP_REMOVED lines=25> */
.L_x_963:
[----:B------:R-:W-:Y:S05]  /*3f890*/  BSYNC.RECONVERGENT B4 ;  /* 0x0000000000047941 */ /* 0x000fea0003800200 */
.L_x_962:
        /* <DEDUP_REMOVED lines=25> */
.L_x_965:
[----:B------:R-:W-:Y:S05]  /*3fa30*/  BSYNC.RECONVERGENT B4 ;  /* 0x0000000000047941 */ /* 0x000fea0003800200 */
.L_x_964:
        /* <DEDUP_REMOVED lines=25> */
.L_x_967:
[----:B------:R-:W-:Y:S05]  /*3fbd0*/  BSYNC.RECONVERGENT B4 ;  /* 0x0000000000047941 */ /* 0x000fea0003800200 */
.L_x_966:
        /* <DEDUP_REMOVED lines=25> */
.L_x_969:
[----:B------:R-:W-:Y:S05]  /*3fd70*/  BSYNC.RECONVERGENT B4 ;  /* 0x0000000000047941 */ /* 0x000fea0003800200 */
.L_x_968:
        /* <DEDUP_REMOVED lines=29> */
.L_x_971:
[----:B------:R-:W-:Y:S05]  /*3ff50*/  BSYNC.RECONVERGENT B4 ;  /* 0x0000000000047941 */ /* 0x000fea0003800200 */
.L_x_970:
[----:B------:R-:W0:Y:S01]  /*3ff60*/  MUFU.RCP64H R7, 6 ;  /* 0x4018000000077908 */ /* 0x000e220000001800 */
[----:B------:R-:W-:Y:S01]  /*3ff70*/  IMAD.MOV.U32 R26, RZ, RZ, 0x0 ;  /* 0x00000000ff1a7424 */ /* 0x000fe200078e00ff */
[----:B------:R-:W-:Y:S01]  /*3ff80*/  MOV R27, 0x40180000 ;  /* 0x40180000001b7802 */ /* 0x000fe20000000f00 */
[----:B------:R-:W-:Y:S01]  /*3ff90*/  IMAD.MOV.U32 R6, RZ, RZ, 0x1 ;  /* 0x00000001ff067424 */ /* 0x000fe200078e00ff */
[----:B------:R-:W-:Y:S01]  /*3ffa0*/  FSETP.GEU.AND P1, PT, |R49|, 6.5827683646048100446e-37, PT ;  /* 0x036000003100780b */ /* 0x000fe20003f2e200 */
[----:B------:R-:W-:Y:S01]  /*3ffb0*/  DADD R86, -R20, R4 ;  /* 0x0000000014567229 */ /* 0x000fe20000000104 */
[----:B------:R-:W-:Y:S07]  /*3ffc0*/  BSSY.RECONVERGENT B4, `(.L_x_972) ;  /* 0x0000015000047945 */ /* 0x000fee0003800200 */
        /* <DEDUP_REMOVED lines=20> */
.L_x_973:
[----:B------:R-:W-:Y:S05]  /*40110*/  BSYNC.RECONVERGENT B4 ;  /* 0x0000000000047941 */ /* 0x000fea0003800200 */
.L_x_972:
[----:B------:R-:W0:Y:S01]  /*40120*/  MUFU.RCP64H R5, 6 ;  /* 0x4018000000057908 */ /* 0x000e220000001800 */
[----:B------:R-:W-:Y:S01]  /*40130*/  MOV R26, 0x0 ;  /* 0x00000000001a7802 */ /* 0x000fe20000000f00 */
[----:B------:R-:W-:Y:S01]  /*40140*/  IMAD.MOV.U32 R27, RZ, RZ, 0x40180000 ;  /* 0x40180000ff1b7424 */ /* 0x000fe200078e00ff */
[----:B------:R-:W-:Y:S01]  /*40150*/  FSETP.GEU.AND P1, PT, |R23|, 6.5827683646048100446e-37, PT ;  /* 0x036000001700780b */ /* 0x000fe20003f2e200 */
[----:B------:R-:W-:Y:S01]  /*40160*/  IMAD.MOV.U32 R4, RZ, RZ, 0x1 ;  /* 0x00000001ff047424 */ /* 0x000fe200078e00ff */
        /* <DEDUP_REMOVED lines=20> */
.L_x_975:
[----:B------:R-:W-:Y:S05]  /*402b0*/  BSYNC.RECONVERGENT B4 ;  /* 0x0000000000047941 */ /* 0x000fea0003800200 */
.L_x_974:
        /* <DEDUP_REMOVED lines=11> */
.L_x_976:
        /* <DEDUP_REMOVED lines=16> */
.L_x_978:
[----:B------:R-:W-:Y:S05]  /*40470*/  BSYNC.RECONVERGENT B0 ;  /* 0x0000000000007941 */ /* 0x000fea0003800200 */
.L_x_977:
[----:B------:R-:W-:Y:S01]  /*40480*/  BSSY.RECONVERGENT B0, `(.L_x_979) ;  /* 0x0000005000007945 */ /* 0x000fe20003800200 */
[----:B------:R-:W-:Y:S01]  /*40490*/  IMAD.MOV.U32 R7, RZ, RZ, R27 ;  /* 0x000000ffff077224 */ /* 0x000fe200078e001b */
[----:B------:R-:W-:Y:S02]  /*404a0*/  MOV R5, 0x40000000 ;  /* 0x4000000000057802 */ /* 0x000fe40000000f00 */
[----:B------:R-:W-:-:S07]  /*404b0*/  MOV R0, 0x404d0 ;  /* 0x000404d000007802 */ /* 0x000fce0000000f00 */
[----:B------:R-:W-:Y:S05]  /*404c0*/  CALL.REL.NOINC `($_Z9addKernelP9basic_run$__internal_accurate_pow) ;  /* 0x00000810009c7944 */ /* 0x000fea0003c00000 */
[----:B------:R-:W-:Y:S05]  /*404d0*/  BSYNC.RECONVERGENT B0 ;  /* 0x0000000000007941 */ /* 0x000fea0003800200 */
.L_x_979:
        /* <DEDUP_REMOVED lines=19> */
.L_x_981:
[----:B------:R-:W-:Y:S05]  /*40610*/  BSYNC.RECONVERGENT B0 ;  /* 0x0000000000007941 */ /* 0x000fea0003800200 */
.L_x_980:
        /* <DEDUP_REMOVED lines=8> */
.L_x_982:
        /* <DEDUP_REMOVED lines=15> */
.L_x_984:
[----:B------:R-:W-:Y:S05]  /*40790*/  BSYNC.RECONVERGENT B0 ;  /* 0x0000000000007941 */ /* 0x000fea0003800200 */
.L_x_983:
        /* <DEDUP_REMOVED lines=27> */
.L_x_986:
[----:B------:R-:W-:Y:S05]  /*40950*/  BSYNC.RECONVERGENT B4 ;  /* 0x0000000000047941 */ /* 0x000fea0003800200 */
.L_x_985:
        /* <DEDUP_REMOVED lines=25> */
.L_x_988:
[----:B------:R-:W-:Y:S05]  /*40af0*/  BSYNC.RECONVERGENT B4 ;  /* 0x0000000000047941 */ /* 0x000fea0003800200 */
.L_x_987:
        /* <DEDUP_REMOVED lines=23> */
[----:B------:R-:W-:Y:S01]  /*40c70*/  MOV R42, R4 ;  /* 0x00000004002a7202 */ /* 0x000fe20000000f00 */
[----:B------:R-:W-:-:S07]  /*40c80*/  IMAD.MOV.U32 R43, RZ, RZ, R5 ;  /* 0x000000ffff2b7224 */ /* 0x000fce00078e0005 */
.L_x_990:
[----:B------:R-:W-:Y:S05]  /*40c90*/  BSYNC.RECONVERGENT B4 ;  /* 0x0000000000047941 */ /* 0x000fea0003800200 */
.L_x_989:
        /* <DEDUP_REMOVED lines=21> */
[----:B------:R-:W-:Y:S01]  /*40df0*/  IMAD.MOV.U32 R106, RZ, RZ, R4 ;  /* 0x000000ffff6a7224 */ /* 0x000fe200078e0004 */
[----:B------:R-:W-:-:S07]  /*40e00*/  MOV R107, R5 ;  /* 0x00000005006b7202 */ /* 0x000fce0000000f00 */
.L_x_992:
[----:B------:R-:W-:Y:S05]  /*40e10*/  BSYNC.RECONVERGENT B4 ;  /* 0x0000000000047941 */ /* 0x000fea0003800200 */
.L_x_991:
        /* <DEDUP_REMOVED lines=22> */
[----:B------:R-:W-:Y:S05]  /*40f80*/  CALL.REL.NOINC `($__internal_1_$__cuda_sm20_div_rn_f64_full) ;  /* 0x000007fc00b47944 */ /* 0x000fea0003c00000 */
[----:B------:R-:W-:Y:S01]  /*40f90*/  MOV R58, R4 ;  /* 0x00000004003a7202 */ /* 0x000fe20000000f00 */
[----:B------:R-:W-:-:S07]  /*40fa0*/  IMAD.MOV.U32 R59, RZ, RZ, R5 ;  /* 0x000000ffff3b7224 */ /* 0x000fce00078e0005 */
.L_x_994:
[----:B------:R-:W-:Y:S05]  /*40fb0*/  BSYNC.RECONVERGENT B4 ;  /* 0x0000000000047941 */ /* 0x000fea0003800200 */
.L_x_993:
[----:B------:R-:W-:Y:S01]  /*40fc0*/  DFMA R106, R106, R106, 1 ;  /* 0x3ff000006a6a742b */ /* 0x000fe2000000006a */
[----:B------:R-:W-:Y:S01]  /*40fd0*/  IMAD.MOV.U32 R6, RZ, RZ, 0x0 ;  /* 0x00000000ff067424 */ /* 0x000fe200078e00ff */
[----:B------:R-:W-:Y:S01]  /*40fe0*/  MOV R7, 0x3fd80000 ;  /* 0x3fd8000000077802 */ /* 0x000fe20000000f00 */
        /* <DEDUP_REMOVED lines=22> */
.L_x_996:
[----:B------:R-:W-:Y:S05]  /*41150*/  BSYNC.RECONVERGENT B4 ;  /* 0x0000000000047941 */ /* 0x000fea0003800200 */
.L_x_995:
[----:B------:R-:W-:Y:S01]  /*41160*/  DADD R28, R6, 1 ;  /* 0x3ff00000061c7429 */ /* 0x000fe20000000000 */
[----:B------:R-:W-:Y:S01]  /*41170*/  BSSY.RECONVERGENT B4, `(.L_x_997) ;  /* 0x000001a000047945 */ /* 0x000fe20003800200 */
[----:B------:R-:W-:Y:S02]  /*41180*/  IMAD.MOV.U32 R6, RZ, RZ, 0x0 ;  /* 0x00000000ff067424 */ /* 0x000fe400078e00ff */
[----:B------:R-:W-:Y:S02]  /*41190*/  IMAD.MOV.U32 R7, RZ, RZ, 0x3fd80000 ;  /* 0x3fd80000ff077424 */ /* 0x000fe400078e00ff */
        /* <DEDUP_REMOVED lines=16> */
[----:B------:R-:W-:Y:S01]  /*412a0*/  IMAD.MOV.U32 R4, RZ, RZ, R28 ;  /* 0x000000ffff047224 */ /* 0x000fe200078e001c */
[----:B------:R-:W-:Y:S01]  /*412b0*/  MOV R28, R32 ;  /* 0x00000020001c7202 */ /* 0x000fe20000000f00 */
[----:B------:R-:W-:Y:S02]  /*412c0*/  IMAD.MOV.U32 R5, RZ, RZ, R29 ;  /* 0x000000ffff057224 */ /* 0x000fe400078e001d */
[----:B------:R-:W-:-:S07]  /*412d0*/  IMAD.MOV.U32 R29, RZ, RZ, R33 ;  /* 0x000000ffff1d7224 */ /* 0x000fce00078e0021 */
[----:B------:R-:W-:Y:S05]  /*412e0*/  CALL.REL.NOINC `($__internal_2_$__cuda_sm20_dsqrt_rn_f64_mediumpath_v1) ;  /* 0x0000080000707944 */ /* 0x000fea0003c00000 */
[----:B------:R-:W-:Y:S02]  /*412f0*/  IMAD.MOV.U32 R62, RZ, RZ, R6 ;  /* 0x000000ffff3e7224 */ /* 0x000fe400078e0006 */
[----:B------:R-:W-:-:S07]  /*41300*/  IMAD.MOV.U32 R63, RZ, RZ, R7 ;  /* 0x000000ffff3f7224 */ /* 0x000fce00078e0007 */
.L_x_998:
[----:B------:R-:W-:Y:S05]  /*41310*/  BSYNC.RECONVERGENT B4 ;  /* 0x0000000000047941 */ /* 0x000fea0003800200 */
.L_x_997:
        /* <DEDUP_REMOVED lines=23> */
.L_x_1000:
[----:B------:R-:W-:Y:S05]  /*41490*/  BSYNC.RECONVERGENT B4 ;  /* 0x0000000000047941 */ /* 0x000fea0003800200 */
.L_x_999:
[----:B------:R-:W0:Y:S01]  /*414a0*/  MUFU.RCP64H R5, 1.4142131805419921875 ;  /* 0x3ff6a09e00057908 */ /* 0x000e220000001800 */
        /* <DEDUP_REMOVED lines=24> */
.L_x_1002:
[----:B------:R-:W-:Y:S05]  /*41630*/  BSYNC.RECONVERGENT B4 ;  /* 0x0000000000047941 */ /* 0x000fea0003800200 */
.L_x_1001:
[----:B------:R-:W-:Y:S01]  /*41640*/  DFMA R106, R106, R106, 1 ;  /* 0x3ff000006a6a742b */ /* 0x000fe2000000006a */
[----:B------:R-:W-:Y:S01]  /*41650*/  IMAD.MOV.U32 R6, RZ, RZ, 0x0 ;  /* 0x00000000ff067424 */ /* 0x000fe200078e00ff */
[----:B------:R-:W-:Y:S01]  /*41660*/  BSSY.RECONVERGENT B4, `(.L_x_1003) ;  /* 0x0000017000047945 */ /* 0x000fe20003800200 */
[----:B------:R-:W-:-:S03]  /*41670*/  IMAD.MOV.U32 R7, RZ, RZ, 0x3fd80000 ;  /* 0x3fd80000ff077424 */ /* 0x000fc600078e00ff */
        /* <DEDUP_REMOVED lines=21> */
.L_x_1004:
[----:B------:R-:W-:Y:S05]  /*417d0*/  BSYNC.RECONVERGENT B4 ;  /* 0x0000000000047941 */ /* 0x000fea0003800200 */
.L_x_1003:
[----:B------:R-:W-:Y:S01]  /*417e0*/  DADD R28, R6, 1 ;  /* 0x3ff00000061c7429 */ /* 0x000fe20000000000 */
[----:B------:R-:W-:Y:S01]  /*417f0*/  BSSY.RECONVERGENT B4, `(.L_x_1005) ;  /* 0x000001a000047945 */ /* 0x000fe20003800200 */
[----:B------:R-:W-:Y:S01]  /*41800*/  IMAD.MOV.U32 R6, RZ, RZ, 0x0 ;  /* 0x00000000ff067424 */ /* 0x000fe200078e00ff */
[----:B------:R-:W-:-:S03]  /*41810*/  MOV R7, 0x3fd80000 ;  /* 0x3fd8000000077802 */ /* 0x000fc60000000f00 */
        /* <DEDUP_REMOVED lines=17> */
[----:B------:R-:W-:Y:S01]  /*41930*/  MOV R28, R34 ;  /* 0x00000022001c7202 */ /* 0x000fe20000000f00 */
[----:B------:R-:W-:Y:S01]  /*41940*/  IMAD.MOV.U32 R6, RZ, RZ, R36 ;  /* 0x000000ffff067224 */ /* 0x000fe200078e0024 */
[----:B------:R-:W-:Y:S01]  /*41950*/  MOV R0, 0x41990 ;  /* 0x0004199000007802 */ /* 0x000fe20000000f00 */
[----:B------:R-:W-:Y:S02]  /*41960*/  IMAD.MOV.U32 R7, RZ, RZ, R37 ;  /* 0x000000ffff077224 */ /* 0x000fe400078e0025 */
[----:B------:R-:W-:-:S07]  /*41970*/  IMAD.MOV.U32 R29, RZ, RZ, R35 ;  /* 0x000000ffff1d7224 */ /* 0x000fce00078e0023 */
[----:B------:R-:W-:Y:S05]  /*41980*/  CALL.REL.NOINC `($__internal_2_$__cuda_sm20_dsqrt_rn_f64_mediumpath_v1) ;  /* 0x000007f800c87944 */ /* 0x000fea0003c00000 */
.L_x_1006:
[----:B------:R-:W-:Y:S05]  /*41990*/  BSYNC.RECONVERGENT B4 ;  /* 0x0000000000047941 */ /* 0x000fea0003800200 */
.L_x_1005:
[----:B------:R-:W0:Y:S01]  /*419a0*/  MUFU.RCP64H R5, R61 ;  /* 0x0000003d00057308 */ /* 0x000e220000001800 */
[----:B------:R-:W-:Y:S01]  /*419b0*/  IMAD.MOV.U32 R4, RZ, RZ, 0x1 ;  /* 0x00000001ff047424 */ /* 0x000fe200078e00ff */
[----:B------:R-:W-:Y:S01]  /*419c0*/  FSETP.GEU.AND P1, PT, |R23|, 6.5827683646048100446e-37, PT ;  /* 0x036000001700780b */ /* 0x000fe20003f2e200 */
[----:B------:R-:W-:Y:S01]  /*419d0*/  DMUL R6, R6, R32 ;  /* 0x0000002006067228 */ /* 0x000fe20000000000 */
[----:B------:R-:W-:Y:S07]  /*419e0*/  BSSY.RECONVERGENT B4, `(.L_x_1007) ;  /* 0x0000015000047945 */ /* 0x000fee0003800200 */
[----:B------:R-:W-:-:S02]  /*419f0*/  DFMA R62, R62, R58, R6 ;  /* 0x0000003a3e3e722b */ /* 0x000fc40000000006 */
        /* <DEDUP_REMOVED lines=19> */
.L_x_1008:
[----:B------:R-:W-:Y:S05]  /*41b30*/  BSYNC.RECONVERGENT B4 ;  /* 0x0000000000047941 */ /* 0x000fea0003800200 */
.L_x_1007:
        /* <DEDUP_REMOVED lines=23> */
.L_x_1010:
[----:B------:R-:W-:Y:S05]  /*41cb0*/  BSYNC.RECONVERGENT B4 ;  /* 0x0000000000047941 */ /* 0x000fea0003800200 */
.L_x_1009:
        /* <DEDUP_REMOVED lines=21> */
.L_x_1012:
[----:B------:R-:W-:Y:S05]  /*41e10*/  BSYNC.RECONVERGENT B4 ;  /* 0x0000000000047941 */ /* 0x000fea0003800200 */
.L_x_1011:
[----:B------:R-:W0:Y:S01]  /*41e20*/  MUFU.RCP64H R7, 3 ;  /* 0x4008000000077908 */ /* 0x000e220000001800 */
[----:B------:R-:W-:Y:S01]  /*41e30*/  IMAD.MOV.U32 R26, RZ, RZ, 0x0 ;  /* 0x00000000ff1a7424 */ /* 0x000fe200078e00ff */
[----:B------:R-:W-:Y:S01]  /*41e40*/  DFMA R60, R66, 0.5, -R20 ;  /* 0x3fe00000423c782b */ /* 0x000fe20000000814 */
[----:B------:R-:W-:Y:S01]  /*41e50*/  IMAD.MOV.U32 R27, RZ, RZ, 0x40080000 ;  /* 0x40080000ff1b7424 */ /* 0x000fe200078e00ff */
[----:B------:R-:W-:Y:S01]  /*41e60*/  DFMA R106, R64, 0.5, -R16 ;  /* 0x3fe00000406a782b */ /* 0x000fe20000000810 */
[----:B------:R-:W-:Y:S01]  /*41e70*/  IMAD.MOV.U32 R6, RZ, RZ, 0x1 ;  /* 0x00000001ff067424 */ /* 0x000fe200078e00ff */
[----:B------:R-:W-:Y:S01]  /*41e80*/  DFMA R108, R56, 0.5, -R18 ;  /* 0x3fe00000386c782b */ /* 0x000fe20000000812 */
[----:B------:R-:W-:Y:S01]  /*41e90*/  BSSY.RECONVERGENT B4, `(.L_x_1013) ;  /* 0x000001e000047945 */ /* 0x000fe20003800200 */
[----:B------:R-:W-:Y:S02]  /*41ea0*/  DMUL R64, R62, R42 ;  /* 0x0000002a3e407228 */ /* 0x000fe40000000000 */
[----:B------:R-:W-:-:S02]  /*41eb0*/  DMUL R60, R10, R60 ;  /* 0x0000003c0a3c7228 */ /* 0x000fc40000000000 */
[C---:B------:R-:W-:Y:S02]  /*41ec0*/  DMUL R22, R62.reuse, R22 ;  /* 0x000000163e167228 */ /* 0x040fe40000000000 */
[----:B------:R-:W-:Y:S02]  /*41ed0*/  DMUL R56, R62, R4 ;  /* 0x000000043e387228 */ /* 0x000fe40000000000 */
        /* <DEDUP_REMOVED lines=25> */
.L_x_1014:
[----:B------:R-:W-:Y:S05]  /*42070*/  BSYNC.RECONVERGENT B4 ;  /* 0x0000000000047941 */ /* 0x000fea0003800200 */
.L_x_1013:
        /* <DEDUP_REMOVED lines=25> */
.L_x_1016:
[----:B------:R-:W-:Y:S05]  /*42210*/  BSYNC.RECONVERGENT B4 ;  /* 0x0000000000047941 */ /* 0x000fea0003800200 */
.L_x_1015:
        /* <DEDUP_REMOVED lines=25> */
.L_x_1018:
[----:B------:R-:W-:Y:S05]  /*423b0*/  BSYNC.RECONVERGENT B4 ;  /* 0x0000000000047941 */ /* 0x000fea0003800200 */
.L_x_1017:
        /* <DEDUP_REMOVED lines=25> */
.L_x_1020:
[----:B------:R-:W-:Y:S05]  /*42550*/  BSYNC.RECONVERGENT B4 ;  /* 0x0000000000047941 */ /* 0x000fea0003800200 */
.L_x_1019:
        /* <DEDUP_REMOVED lines=25> */
.L_x_1022:
[----:B------:R-:W-:Y:S05]  /*426f0*/  BSYNC.RECONVERGENT B4 ;  /* 0x0000000000047941 */ /* 0x000fea0003800200 */
.L_x_1021:
        /* <DEDUP_REMOVED lines=23> */
.L_x_1024:
[----:B------:R-:W-:Y:S05]  /*42870*/  BSYNC.RECONVERGENT B4 ;  /* 0x0000000000047941 */ /* 0x000fea0003800200 */
.L_x_1023:
[----:B------:R-:W-:Y:S01]  /*42880*/  DADD R22, R46, R60 ;  /* 0x000000002e167229 */ /* 0x000fe2000000003c */
[----:B------:R-:W-:Y:S01]  /*42890*/  BSSY.RECONVERGENT B0, `(.L_x_1025) ;  /* 0x000000d000007945 */ /* 0x000fe20003800200 */
[----:B------:R-:W-:Y:S01]  /*428a0*/  DADD R66, R80, R66 ;  /* 0x0000000050427229 */ /* 0x000fe20000000042 */
[----:B------:R-:W-:Y:S01]  /*428b0*/  MOV R0, 0x42960 ;  /* 0x0004296000007802 */ /* 0x000fe20000000f00 */
[----:B------:R-:W-:Y:S02]  /*428c0*/  DADD R80, R84, R42 ;  /* 0x0000000054507229 */ /* 0x000fe4000000002a */
[----:B------:R-:W-:Y:S02]  /*428d0*/  DADD R84, R96, R48 ;  /* 0x0000000060547229 */ /* 0x000fe40000000030 */
[----:B------:R-:W-:Y:S02]  /*428e0*/  DADD R86, R86, R50 ;  /* 0x0000000056567229 */ /* 0x000fe40000000032 */
[----:B------:R-:W-:-:S02]  /*428f0*/  DADD R6, -RZ, |R22| ;  /* 0x00000000ff067229 */ /* 0x000fc40000000516 */
[----:B------:R-:W-:Y:S02]  /*42900*/  DADD R88, R88, R58 ;  /* 0x0000000058587229 */ /* 0x000fe4000000003a */
[----:B------:R-:W-:Y:S02]  /*42910*/  DADD R50, R44, R106 ;  /* 0x000000002c327229 */ /* 0x000fe4000000006a */
[----:B------:R-:W-:Y:S02]  /*42920*/  DADD R48, R24, R108 ;  /* 0x0000000018307229 */ /* 0x000fe4000000006c */
[----:B------:R-:W-:Y:S01]  /*42930*/  DADD R90, R90, R4 ;  /* 0x000000005a5a7229 */ /* 0x000fe20000000004 */
[----:B------:R-:W-:-:S10]  /*42940*/  IMAD.MOV.U32 R5, RZ, RZ, 0x40000000 ;  /* 0x40000000ff057424 */ /* 0x000fd400078e00ff */
[----:B------:R-:W-:Y:S05]  /*42950*/  CALL.REL.NOINC `($_Z9addKernelP9basic_run$__internal_accurate_pow) ;  /* 0x000007ec00787944 */ /* 0x000fea0003c00000 */
[----:B------:R-:W-:Y:S05]  /*42960*/  BSYNC.RECONVERGENT B0 ;  /* 0x0000000000007941 */ /* 0x000fea0003800200 */
.L_x_1025:
        /* <DEDUP_REMOVED lines=16> */
.L_x_1027:
[----:B------:R-:W-:Y:S05]  /*42a70*/  BSYNC.RECONVERGENT B0 ;  /* 0x0000000000007941 */ /* 0x000fea0003800200 */
.L_x_1026:
[----:B------:R-:W-:Y:S01]  /*42a80*/  BSSY.RECONVERGENT B0, `(.L_x_1028) ;  /* 0x0000005000007945 */ /* 0x000fe20003800200 */
[----:B------:R-:W-:Y:S01]  /*42a90*/  IMAD.MOV.U32 R7, RZ, RZ, R27 ;  /* 0x000000ffff077224 */ /* 0x000fe200078e001b */
[----:B------:R-:W-:Y:S01]  /*42aa0*/  MOV R0, 0x42ad0 ;  /* 0x00042ad000007802 */ /* 0x000fe20000000f00 */
[----:B------:R-:W-:-:S07]  /*42ab0*/  IMAD.MOV.U32 R5, RZ, RZ, 0x40000000 ;  /* 0x40000000ff057424 */ /* 0x000fce00078e00ff */
[----:B------:R-:W-:Y:S05]  /*42ac0*/  CALL.REL.NOINC `($_Z9addKernelP9basic_run$__internal_accurate_pow) ;  /* 0x000007ec001c7944 */ /* 0x000fea0003c00000 */
[----:B------:R-:W-:Y:S05]  /*42ad0*/  BSYNC.RECONVERGENT B0 ;  /* 0x0000000000007941 */ /* 0x000fea0003800200 */
.L_x_1028:
        /* <DEDUP_REMOVED lines=19> */
.L_x_1030:
[----:B------:R-:W-:Y:S05]  /*42c10*/  BSYNC.RECONVERGENT B0 ;  /* 0x0000000000007941 */ /* 0x000fea0003800200 */
.L_x_1029:
        /* <DEDUP_REMOVED lines=8> */
.L_x_1031:
        /* <DEDUP_REMOVED lines=15> */
.L_x_1033:
[----:B------:R-:W-:Y:S05]  /*42d90*/  BSYNC.RECONVERGENT B0 ;  /* 0x0000000000007941 */ /* 0x000fea0003800200 */
.L_x_1032:
        /* <DEDUP_REMOVED lines=27> */
.L_x_1035:
[----:B------:R-:W-:Y:S05]  /*42f50*/  BSYNC.RECONVERGENT B4 ;  /* 0x0000000000047941 */ /* 0x000fea0003800200 */
.L_x_1034:
        /* <DEDUP_REMOVED lines=23> */
.L_x_1037:
[----:B------:R-:W-:Y:S05]  /*430d0*/  BSYNC.RECONVERGENT B4 ;  /* 0x0000000000047941 */ /* 0x000fea0003800200 */
.L_x_1036:
        /* <DEDUP_REMOVED lines=19> */
[----:B------:R-:W-:-:S08]  /*43210*/  MOV R0, 0x43230 ;  /* 0x0004323000007802 */ /* 0x000fd00000000f00 */
[----:B------:R-:W-:Y:S05]  /*43220*/  CALL.REL.NOINC `($__internal_1_$__cuda_sm20_div_rn_f64_full) ;  /* 0x000007dc000c7944 */ /* 0x000fea0003c00000 */
[----:B------:R-:W-:Y:S02]  /*43230*/  IMAD.MOV.U32 R52, RZ, RZ, R4 ;  /* 0x000000ffff347224 */ /* 0x000fe400078e0004 */
[----:B------:R-:W-:-:S07]  /*43240*/  IMAD.MOV.U32 R53, RZ, RZ, R5 ;  /* 0x000000ffff357224 */ /* 0x000fce00078e0005 */
.L_x_1039:
[----:B------:R-:W-:Y:S05]  /*43250*/  BSYNC.RECONVERGENT B4 ;  /* 0x0000000000047941 */ /* 0x000fea0003800200 */
.L_x_1038:
        /* <DEDUP_REMOVED lines=23> */
.L_x_1041:
[----:B------:R-:W-:Y:S05]  /*433d0*/  BSYNC.RECONVERGENT B4 ;  /* 0x0000000000047941 */ /* 0x000fea0003800200 */
.L_x_1040:
        /* <DEDUP_REMOVED lines=25> */
.L_x_1043:
[----:B------:R-:W-:Y:S05]  /*43570*/  BSYNC.RECONVERGENT B4 ;  /* 0x0000000000047941 */ /* 0x000fea0003800200 */
.L_x_1042:
        /* <DEDUP_REMOVED lines=25> */
.L_x_1045:
[----:B------:R-:W-:Y:S05]  /*43710*/  BSYNC.RECONVERGENT B4 ;  /* 0x0000000000047941 */ /* 0x000fea0003800200 */
.L_x_1044:
        /* <DEDUP_REMOVED lines=25> */
[----:B------:R-:W-:Y:S01]  /*438b0*/  MOV R58, R6 ;  /* 0x00000006003a7202 */ /* 0x000fe20000000f00 */
[----:B------:R-:W-:-:S07]  /*438c0*/  IMAD.MOV.U32 R59, RZ, RZ, R7 ;  /* 0x000000ffff3b7224 */ /* 0x000fce00078e0007 */
.L_x_1047:
[----:B------:R-:W-:Y:S05]  /*438d0*/  BSYNC.RECONVERGENT B4 ;  /* 0x0000000000047941 */ /* 0x000fea0003800200 */
.L_x_1046:
        /* <DEDUP_REMOVED lines=23> */
.L_x_1049:
[----:B------:R-:W-:Y:S05]  /*43a50*/  BSYNC.RECONVERGENT B4 ;  /* 0x0000000000047941 */ /* 0x000fea0003800200 */
.L_x_1048:
        /* <DEDUP_REMOVED lines=25> */
.L_x_1051:
[----:B------:R-:W-:Y:S05]  /*43bf0*/  BSYNC.RECONVERGENT B4 ;  /* 0x0000000000047941 */ /* 0x000fea0003800200 */
.L_x_1050:
        /* <DEDUP_REMOVED lines=25> */
.L_x_1053:
[----:B------:R-:W-:Y:S05]  /*43d90*/  BSYNC.RECONVERGENT B4 ;  /* 0x0000000000047941 */ /* 0x000fea0003800200 */
.L_x_1052:
        /* <DEDUP_REMOVED lines=25> */
.L_x_1055:
[----:B------:R-:W-:Y:S05]  /*43f30*/  BSYNC.RECONVERGENT B4 ;  /* 0x0000000000047941 */ /* 0x000fea0003800200 */
.L_x_1054:
        /* <DEDUP_REMOVED lines=25> */
.L_x_1057:
[----:B------:R-:W-:Y:S05]  /*440d0*/  BSYNC.RECONVERGENT B4 ;  /* 0x0000000000047941 */ /* 0x000fea0003800200 */
.L_x_1056:
        /* <DEDUP_REMOVED lines=23> */
.L_x_1059:
[----:B------:R-:W-:Y:S05]  /*44250*/  BSYNC.RECONVERGENT B4 ;  /* 0x0000000000047941 */ /* 0x000fea0003800200 */
.L_x_1058:
        /* <DEDUP_REMOVED lines=21> */
.L_x_1061:
[----:B------:R-:W-:Y:S05]  /*443b0*/  BSYNC.RECONVERGENT B4 ;  /* 0x0000000000047941 */ /* 0x000fea0003800200 */
.L_x_1060:
[----:B------:R-:W0:Y:S01]  /*443c0*/  MUFU.RCP64H R7, 6 ;  /* 0x4018000000077908 */ /* 0x000e220000001800 */
[----:B------:R-:W-:Y:S01]  /*443d0*/  IMAD.MOV.U32 R22, RZ, RZ, 0x0 ;  /* 0x00000000ff167424 */ /* 0x000fe200078e00ff */
[----:B------:R-:W-:Y:S01]  /*443e0*/  DADD R64, -R20, R64 ;  /* 0x0000000014407229 */ /* 0x000fe20000000140 */
[----:B------:R-:W-:Y:S01]  /*443f0*/  IMAD.MOV.U32 R23, RZ, RZ, 0x40180000 ;  /* 0x40180000ff177424 */ /* 0x000fe200078e00ff */
[----:B------:R-:W-:Y:S01]  /*44400*/  DMUL R12, R58, R12 ;  /* 0x0000000c3a0c7228 */ /* 0x000fe20000000000 */
[----:B------:R-:W-:Y:S01]  /*44410*/  IMAD.MOV.U32 R6, RZ, RZ, 0x1 ;  /* 0x00000001ff067424 */ /* 0x000fe200078e00ff */
[----:B------:R-:W-:Y:S01]  /*44420*/  DADD R62, -R16, R62 ;  /* 0x00000000103e7229 */ /* 0x000fe2000000013e */
[----:B------:R-:W-:Y:S01]  /*44430*/  BSSY.RECONVERGENT B4, `(.L_x_1062) ;  /* 0x000001c000047945 */ /* 0x000fe20003800200 */
[----:B------:R-:W-:Y:S02]  /*44440*/  DADD R56, -R18, R56 ;  /* 0x0000000012387229 */ /* 0x000fe40000000138 */
        /* <DEDUP_REMOVED lines=26> */
.L_x_1063:
[----:B------:R-:W-:Y:S05]  /*445f0*/  BSYNC.RECONVERGENT B4 ;  /* 0x0000000000047941 */ /* 0x000fea0003800200 */
.L_x_1062:
        /* <DEDUP_REMOVED lines=25> */
.L_x_1065:
[----:B------:R-:W-:Y:S05]  /*44790*/  BSYNC.RECONVERGENT B4 ;  /* 0x0000000000047941 */ /* 0x000fea0003800200 */
.L_x_1064:
        /* <DEDUP_REMOVED lines=25> */
.L_x_1067:
[----:B------:R-:W-:Y:S05]  /*44930*/  BSYNC.RECONVERGENT B4 ;  /* 0x0000000000047941 */ /* 0x000fea0003800200 */
.L_x_1066:
        /* <DEDUP_REMOVED lines=25> */
.L_x_1069:
[----:B------:R-:W-:Y:S05]  /*44ad0*/  BSYNC.RECONVERGENT B4 ;  /* 0x0000000000047941 */ /* 0x000fea0003800200 */
.L_x_1068:
        /* <DEDUP_REMOVED lines=25> */
.L_x_1071:
[----:B------:R-:W-:Y:S05]  /*44c70*/  BSYNC.RECONVERGENT B4 ;  /* 0x0000000000047941 */ /* 0x000fea0003800200 */
.L_x_1070:
        /* <DEDUP_REMOVED lines=23> */
.L_x_1073:
[----:B------:R-:W-:Y:S05]  /*44df0*/  BSYNC.RECONVERGENT B4 ;  /* 0x0000000000047941 */ /* 0x000fea0003800200 */
.L_x_1072:
[----:B------:R-:W-:Y:S02]  /*44e00*/  DADD R12, R66, R22 ;  /* 0x00000000420c7229 */ /* 0x000fe40000000016 */
[----:B------:R-:W-:Y:S02]  /*44e10*/  DADD R48, R80, R48 ;  /* 0x0000000050307229 */ /* 0x000fe40000000030 */
[----:B------:R-:W-:Y:S02]  /*44e20*/  DADD R22, R84, R42 ;  /* 0x0000000054167229 */ /* 0x000fe4000000002a */
[----:B------:R-:W-:Y:S02]  /*44e30*/  DADD R54, R86, R54 ;  /* 0x0000000056367229 */ /* 0x000fe40000000036 */
[----:B------:R-:W-:Y:S02]  /*44e40*/  DADD R52, R88, R52 ;  /* 0x0000000058347229 */ /* 0x000fe40000000034 */
[----:B------:R-:W-:-:S11]  /*44e50*/  DADD R56, R90, R4 ;  /* 0x000000005a387229 */ /* 0x000fd60000000004 */
.L_x_703:
[----:B------:R-:W-:Y:S05]  /*44e60*/  BSYNC.RECONVERGENT B2 ;  /* 0x0000000000027941 */ /* 0x000fea0003800200 */
.L_x_586:
[----:B------:R-:W-:Y:S01]  /*44e70*/  DADD R6, -RZ, |R12| ;  /* 0x00000000ff067229 */ /* 0x000fe2000000050c */
[----:B------:R-:W-:Y:S01]  /*44e80*/  BSSY.RECONVERGENT B0, `(.L_x_1074) ;  /* 0x0000004000007945 */ /* 0x000fe20003800200 */
[----:B------:R-:W-:Y:S01]  /*44e90*/  IMAD.MOV.U32 R5, RZ, RZ, 0x40000000 ;  /* 0x40000000ff057424 */ /* 0x000fe200078e00ff */
[----:B------:R-:W-:-:S08]  /*44ea0*/  MOV R0, 0x44ec0 ;  /* 0x00044ec000007802 */ /* 0x000fd00000000f00 */
[----:B------:R-:W-:Y:S05]  /*44eb0*/  CALL.REL.NOINC `($_Z9addKernelP9basic_run$__internal_accurate_pow) ;  /* 0x000007c800207944 */ /* 0x000fea0003c00000 */
[----:B------:R-:W-:Y:S05]  /*44ec0*/  BSYNC.RECONVERGENT B0 ;  /* 0x0000000000007941 */ /* 0x000fea0003800200 */
.L_x_1074:
        /* <DEDUP_REMOVED lines=16> */
.L_x_1076:
[----:B------:R-:W-:Y:S05]  /*44fd0*/  BSYNC.RECONVERGENT B0 ;  /* 0x0000000000007941 */ /* 0x000fea0003800200 */
.L_x_1075:
[----:B------:R-:W-:Y:S01]  /*44fe0*/  BSSY.RECONVERGENT B0, `(.L_x_1077) ;  /* 0x0000005000007945 */ /* 0x000fe20003800200 */
[----:B------:R-:W-:Y:S01]  /*44ff0*/  IMAD.MOV.U32 R7, RZ, RZ, R27 ;  /* 0x000000ffff077224 */ /* 0x000fe200078e001b */
[----:B------:R-:W-:Y:S02]  /*45000*/  MOV R5, 0x40000000 ;  /* 0x4000000000057802 */ /* 0x000fe40000000f00 */
[----:B------:R-:W-:-:S07]  /*45010*/  MOV R0, 0x45030 ;  /* 0x0004503000007802 */ /* 0x000fce0000000f00 */
[----:B------:R-:W-:Y:S05]  /*45020*/  CALL.REL.NOINC `($_Z9addKernelP9basic_run$__internal_accurate_pow) ;  /* 0x000007c400c47944 */ /* 0x000fea0003c00000 */
[----:B------:R-:W-:Y:S05]  /*45030*/  BSYNC.RECONVERGENT B0 ;  /* 0x0000000000007941 */ /* 0x000fea0003800200 */
.L_x_1077:
        /* <DEDUP_REMOVED lines=19> */
.L_x_1079:
[----:B------:R-:W-:Y:S05]  /*45170*/  BSYNC.RECONVERGENT B0 ;  /* 0x0000000000007941 */ /* 0x000fea0003800200 */
.L_x_1078:
        /* <DEDUP_REMOVED lines=8> */
.L_x_1080:
[C---:B------:R-:W-:Y:S01]  /*45200*/  DADD R6, R22.reuse, 2 ;  /* 0x4000000016067429 */ /* 0x040fe20000000000 */
[----:B------:R-:W-:Y:S01]  /*45210*/  BSSY.RECONVERGENT B0, `(.L_x_1081) ;  /* 0x000000e000007945 */ /* 0x000fe20003800200 */
[----:B------:R-:W-:Y:S02]  /*45220*/  DSETP.NEU.AND P0, PT, R22, RZ, PT ;  /* 0x000000ff1600722a */ /* 0x000fe40003f0d000 */
[----:B------:R-:W-:-:S04]  /*45230*/  DSETP.GEU.AND P2, PT, R116, 1, PT ;  /* 0x3ff000007400742a */ /* 0x000fc80003f4e000 */
        /* <DEDUP_REMOVED lines=11> */
.L_x_1082:
[----:B------:R-:W-:Y:S05]  /*452f0*/  BSYNC.RECONVERGENT B0 ;  /* 0x0000000000007941 */ /* 0x000fea0003800200 */
.L_x_1081:
[----:B------:R-:W-:Y:S04]  /*45300*/  BSSY.RECONVERGENT B2, `(.L_x_1083) ;  /* 0x0000028000027945 */ /* 0x000fe80003800200 */
[----:B------:R-:W-:Y:S05]  /*45310*/  @P2 BRA `(.L_x_1084) ;  /* 0x0000000000982947 */ /* 0x000fea0003800000 */
[----:B------:R-:W0:Y:S01]  /*45320*/  MUFU.RCP64H R7, R69 ;  /* 0x0000004500077308 */ /* 0x000e220000001800 */
[----:B------:R-:W-:Y:S01]  /*45330*/  IMAD.MOV.U32 R6, RZ, RZ, 0x1 ;  /* 0x00000001ff067424 */ /* 0x000fe200078e00ff */
[----:B------:R-:W-:Y:S01]  /*45340*/  DSETP.NEU.AND P0, PT, R22, 1, PT ;  /* 0x3ff000001600742a */ /* 0x000fe20003f0d000 */
[----:B------:R-:W-:Y:S05]  /*45350*/  BSSY.RECONVERGENT B4, `(.L_x_1085) ;  /* 0x0000016000047945 */ /* 0x000fea0003800200 */
[----:B------:R-:W-:Y:S02]  /*45360*/  FSEL R4, R4, RZ, P0 ;  /* 0x000000ff04047208 */ /* 0x000fe40000000000 */
[----:B------:R-:W-:-:S06]  /*45370*/  FSEL R5, R5, 1.875, P0 ;  /* 0x3ff0000005057808 */ /* 0x000fcc0000000000 */
[----:B------:R-:W-:Y:S02]  /*45380*/  DADD R50, R50, R4 ;  /* 0x0000000032327229 */ /* 0x000fe40000000004 */
[----:B0-----:R-:W-:-:S06]  /*45390*/  DFMA R26, -R68, R6, 1 ;  /* 0x3ff00000441a742b */ /* 0x001fcc0000000106 */
[----:B------:R-:W-:Y:S02]  /*453a0*/  DADD R28, -R68, R50 ;  /* 0x00000000441c7229 */ /* 0x000fe40000000132 */
[----:B------:R-:W-:-:S08]  /*453b0*/  DFMA R26, R26, R26, R26 ;  /* 0x0000001a1a1a722b */ /* 0x000fd0000000001a */
[----:B------:R-:W-:-:S08]  /*453c0*/  DFMA R26, R6, R26, R6 ;  /* 0x0000001a061a722b */ /* 0x000fd00000000006 */
[----:B------:R-:W-:-:S08]  /*453d0*/  DFMA R4, -R68, R26, 1 ;  /* 0x3ff000004404742b */ /* 0x000fd0000000011a */
[----:B------:R-:W-:-:S08]  /*453e0*/  DFMA R4, R26, R4, R26 ;  /* 0x000000041a04722b */ /* 0x000fd0000000001a */
[----:B------:R-:W-:-:S08]  /*453f0*/  DMUL R6, |R28|, R4 ;  /* 0x000000041c067228 */ /* 0x000fd00000000200 */
[--C-:B------:R-:W-:Y:S02]  /*45400*/  DFMA R26, -R68, R6, |R28|.reuse ;  /* 0x00000006441a722b */ /* 0x100fe4000000051c */
[----:B------:R-:W-:-:S06]  /*45410*/  DADD R28, -RZ, |R28| ;  /* 0x00000000ff1c7229 */ /* 0x000fcc000000051c */
[----:B------:R-:W-:-:S04]  /*45420*/  DFMA R4, R4, R26, R6 ;  /* 0x0000001a0404722b */ /* 0x000fc80000000006 */
[----:B------:R-:W-:-:S06]  /*45430*/  FSETP.GEU.AND P1, PT, |R29|, 6.5827683646048100446e-37, PT ;  /* 0x036000001d00780b */ /* 0x000fcc0003f2e200 */
[----:B------:R-:W-:-:S05]  /*45440*/  FFMA R0, RZ, R69, R5 ;  /* 0x00000045ff007223 */ /* 0x000fca0000000005 */
[----:B------:R-:W-:-:S13]  /*45450*/  FSETP.GT.AND P0, PT, |R0|, 1.469367938527859385e-39, PT ;  /* 0x001000000000780b */ /* 0x000fda0003f04200 */
[----:B------:R-:W-:Y:S05]  /*45460*/  @P0 BRA P1, `(.L_x_1086) ;  /* 0x0000000000100947 */ /* 0x000fea0000800000 */
[----:B------:R-:W-:Y:S01]  /*45470*/  IMAD.MOV.U32 R4, RZ, RZ, R68 ;  /* 0x000000ffff047224 */ /* 0x000fe200078e0044 */
[----:B------:R-:W-:Y:S02]  /*45480*/  MOV R5, R69 ;  /* 0x0000004500057202 */ /* 0x000fe40000000f00 */
[----:B------:R-:W-:-:S07]  /*45490*/  MOV R0, 0x454b0 ;  /* 0x000454b000007802 */ /* 0x000fce0000000f00 */
[----:B------:R-:W-:Y:S05]  /*454a0*/  CALL.REL.NOINC `($__internal_1_$__cuda_sm20_div_rn_f64_full) ;  /* 0x000007b8006c7944 */ /* 0x000fea0003c00000 */
.L_x_1086:
[----:B------:R-:W-:Y:S05]  /*454b0*/  BSYNC.RECONVERGENT B4 ;  /* 0x0000000000047941 */ /* 0x000fea0003800200 */
.L_x_1085:
[----:B------:R-:W-:Y:S01]  /*454c0*/  UMOV UR10, 0x9999999a ;  /* 0x9999999a000a7882 */ /* 0x000fe20000000000 */
[----:B------:R-:W-:Y:S02]  /*454d0*/  UMOV UR11, 0x3fa99999 ;  /* 0x3fa99999000b7882 */ /* 0x000fe40000000000 */
[----:B------:R-:W-:-:S14]  /*454e0*/  DSETP.GEU.AND P1, PT, R4, UR10, PT ;  /* 0x0000000a04007e2a */ /* 0x000fdc000bf2e000 */
[----:B------:R-:W-:-:S06]  /*454f0*/  @!P1 DSETP.GT.AND P0, PT, R50, R94, PT ;  /* 0x0000005e3200922a */ /* 0x000fcc0003f04000 */
[----:B------:R-:W-:Y:S02]  /*45500*/  @!P1 FSEL R0, R50, R94, P0 ;  /* 0x0000005e32009208 */ /* 0x000fe40000000000 */
[----:B------:R-:W-:Y:S02]  /*45510*/  @!P1 FSEL R4, R78, R98, P0 ;  /* 0x000000624e049208 */ /* 0x000fe40000000000 */
[----:B------:R-:W-:Y:S01]  /*45520*/  @!P1 FSEL R5, R79, R99, P0 ;  /* 0x000000634f059208 */ /* 0x000fe20000000000 */
[----:B------:R-:W-:Y:S01]  /*45530*/  @!P1 IMAD.MOV.U32 R94, RZ, RZ, R0 ;  /* 0x000000ffff5e9224 */ /* 0x000fe200078e0000 */
[----:B------:R-:W-:Y:S01]  /*45540*/  @!P1 FSEL R51, R51, R95, P0 ;  /* 0x0000005f33339208 */ /* 0x000fe20000000000 */
[----:B------:R-:W-:Y:S02]  /*45550*/  @!P1 IMAD.MOV.U32 R98, RZ, RZ, R4 ;  /* 0x000000ffff629224 */ /* 0x000fe400078e0004 */
[----:B------:R-:W-:Y:S01]  /*45560*/  @!P1 IMAD.MOV.U32 R99, RZ, RZ, R5 ;  /* 0x000000ffff639224 */ /* 0x000fe200078e0005 */
[----:B------:R-:W-:-:S07]  /*45570*/  @!P1 MOV R95, R51 ;  /* 0x00000033005f9202 */ /* 0x000fce0000000f00 */
.L_x_1084:
[----:B------:R-:W-:Y:S05]  /*45580*/  BSYNC.RECONVERGENT B2 ;  /* 0x0000000000027941 */ /* 0x000fea0003800200 */
.L_x_1083:
[----:B------:R-:W-:-:S08]  /*45590*/  DADD R78, -R10, R78 ;  /* 0x000000000a4e7229 */ /* 0x000fd0000000014e */
[----:B------:R-:W-:-:S14]  /*455a0*/  DSETP.GT.AND P0, PT, R78, -30, PT ;  /* 0xc03e00004e00742a */ /* 0x000fdc0003f04000 */
[----:B------:R-:W-:Y:S05]  /*455b0*/  @P0 BRA `(.L_x_1087) ;  /* 0xfffffe5800a40947 */ /* 0x000fea000383ffff */
[----:B------:R-:W-:Y:S05]  /*455c0*/  BSYNC.RECONVERGENT B3 ;  /* 0x0000000000037941 */ /* 0x000fea0003800200 */
.L_x_585:
[C---:B------:R-:W-:Y:S01]  /*455d0*/  DADD R8, R10.reuse, R124 ;  /* 0x000000000a087229 */ /* 0x040fe2000000007c */
[----:B------:R-:W-:Y:S01]  /*455e0*/  BSSY.RECONVERGENT B0, `(.L_x_1088) ;  /* 0x0000007000007945 */ /* 0x000fe20003800200 */
[----:B------:R-:W-:Y:S01]  /*455f0*/  DADD R10, R10, R10 ;  /* 0x000000000a0a7229 */ /* 0x000fe2000000000a */
[----:B------:R-:W-:Y:S01]  /*45600*/  IMAD.MOV.U32 R5, RZ, RZ, 0x40000000 ;  /* 0x40000000ff057424 */ /* 0x000fe200078e00ff */
[----:B------:R-:W-:Y:S01]  /*45610*/  DADD R6, -RZ, |R54| ;  /* 0x00000000ff067229 */ /* 0x000fe20000000536 */
[----:B------:R-:W-:-:S05]  /*45620*/  MOV R0, 0x45650 ;  /* 0x0004565000007802 */ /* 0x000fca0000000f00 */
[----:B------:R-:W-:-:S11]  /*45630*/  DADD R8, R8, -R10 ;  /* 0x0000000008087229 */ /* 0x000fd6000000080a */
[----:B------:R-:W-:Y:S05]  /*45640*/  CALL.REL.NOINC `($_Z9addKernelP9basic_run$__internal_accurate_pow) ;  /* 0x000007c0003c7944 */ /* 0x000fea0003c00000 */
[----:B------:R-:W-:Y:S05]  /*45650*/  BSYNC.RECONVERGENT B0 ;  /* 0x0000000000007941 */ /* 0x000fea0003800200 */
.L_x_1088:
        /* <DEDUP_REMOVED lines=16> */
.L_x_1090:
[----:B------:R-:W-:Y:S05]  /*45760*/  BSYNC.RECONVERGENT B0 ;  /* 0x0000000000007941 */ /* 0x000fea0003800200 */
.L_x_1089:
[----:B------:R-:W-:Y:S01]  /*45770*/  BSSY.RECONVERGENT B0, `(.L_x_1091) ;  /* 0x0000006000007945 */ /* 0x000fe20003800200 */
[----:B------:R-:W-:Y:S02]  /*45780*/  FSEL R11, R5, 1.875, P2 ;  /* 0x3ff00000050b7808 */ /* 0x000fe40001000000 */
[----:B------:R-:W-:Y:S02]  /*45790*/  FSEL R10, R4, RZ, P2 ;  /* 0x000000ff040a7208 */ /* 0x000fe40001000000 */
[----:B------:R-:W-:Y:S02]  /*457a0*/  MOV R5, 0x40000000 ;  /* 0x4000000000057802 */ /* 0x000fe40000000f00 */
[----:B------:R-:W-:-:S07]  /*457b0*/  MOV R0, 0x457d0 ;  /* 0x000457d000007802 */ /* 0x000fce0000000f00 */
[----:B------:R-:W-:Y:S05]  /*457c0*/  CALL.REL.NOINC `($_Z9addKernelP9basic_run$__internal_accurate_pow) ;  /* 0x000007bc00dc7944 */ /* 0x000fea0003c00000 */
[----:B------:R-:W-:Y:S05]  /*457d0*/  BSYNC.RECONVERGENT B0 ;  /* 0x0000000000007941 */ /* 0x000fea0003800200 */
.L_x_1091:
        /* <DEDUP_REMOVED lines=14> */
[----:B------:R-:W-:Y:S02]  /*458c0*/  @!P0 IMAD.MOV.U32 R4, RZ, RZ, 0x0 ;  /* 0x00000000ff048424 */ /* 0x000fe400078e00ff */
[----:B------:R-:W-:-:S07]  /*458d0*/  @!P0 IMAD.MOV.U32 R5, RZ, RZ, 0x7ff00000 ;  /* 0x7ff00000ff058424 */ /* 0x000fce00078e00ff */
.L_x_1093:
[----:B------:R-:W-:Y:S05]  /*458e0*/  BSYNC.RECONVERGENT B0 ;  /* 0x0000000000007941 */ /* 0x000fea0003800200 */
.L_x_1092:
        /* <DEDUP_REMOVED lines=8> */
.L_x_1094:
        /* <DEDUP_REMOVED lines=15> */
.L_x_1096:
[----:B------:R-:W-:Y:S05]  /*45a60*/  BSYNC.RECONVERGENT B0 ;  /* 0x0000000000007941 */ /* 0x000fea0003800200 */
.L_x_1095:
[----:B------:R-:W-:Y:S01]  /*45a70*/  DSETP.LT.AND P1, PT, R116, 1, PT ;  /* 0x3ff000007400742a */ /* 0x000fe20003f21000 */
[----:B------:R-:W-:Y:S01]  /*45a80*/  FSEL R4, R4, RZ, P2 ;  /* 0x000000ff04047208 */ /* 0x000fe20001000000 */
[----:B------:R-:W-:Y:S01]  /*45a90*/  DSETP.GEU.AND P0, PT, R98, RZ, PT ;  /* 0x000000ff6200722a */ /* 0x000fe20003f0e000 */
[----:B------:R-:W-:Y:S01]  /*45aa0*/  FSEL R5, R5, 1.875, P2 ;  /* 0x3ff0000005057808 */ /* 0x000fe20001000000 */
[----:B------:R-:W-:Y:S05]  /*45ab0*/  BSSY.RECONVERGENT B2, `(.L_x_1097) ;  /* 0x0000032000027945 */ /* 0x000fea0003800200 */
[----:B------:R-:W-:-:S07]  /*45ac0*/  DADD R10, R10, R4 ;  /* 0x000000000a0a7229 */ /* 0x000fce0000000004 */
[----:B------:R-:W-:Y:S05]  /*45ad0*/  @!P0 BRA P1, `(.L_x_1098) ;  /* 0x0000000000bc8947 */ /* 0x000fea0000800000 */
[----:B------:R-:W0:Y:S01]  /*45ae0*/  MUFU.RSQ64H R31, R11 ;  /* 0x0000000b001f7308 */ /* 0x000e220000001c00 */
[----:B------:R-:W-:Y:S01]  /*45af0*/  VIADD R30, R11, 0xfcb00000 ;  /* 0xfcb000000b1e7836 */ /* 0x000fe20000000000 */
[----:B------:R-:W-:Y:S01]  /*45b00*/  MOV R7, 0x3fd80000 ;  /* 0x3fd8000000077802 */ /* 0x000fe20000000f00 */
[----:B------:R-:W-:Y:S01]  /*45b10*/  IMAD.MOV.U32 R6, RZ, RZ, 0x0 ;  /* 0x00000000ff067424 */ /* 0x000fe200078e00ff */
[----:B------:R-:W-:Y:S02]  /*45b20*/  BSSY.RECONVERGENT B3, `(.L_x_1099) ;  /* 0x0000014000037945 */ /* 0x000fe40003800200 */
        /* <DEDUP_REMOVED lines=19> */
.L_x_1100:
[----:B------:R-:W-:Y:S05]  /*45c60*/  BSYNC.RECONVERGENT B3 ;  /* 0x0000000000037941 */ /* 0x000fea0003800200 */
.L_x_1099:
[----:B------:R-:W0:Y:S01]  /*45c70*/  MUFU.RCP64H R5, R7 ;  /* 0x0000000700057308 */ /* 0x000e220000001800 */
[----:B------:R-:W-:Y:S01]  /*45c80*/  MOV R4, 0x1 ;  /* 0x0000000100047802 */ /* 0x000fe20000000f00 */
[----:B------:R-:W-:Y:S01]  /*45c90*/  DMUL R28, R126, -10 ;  /* 0xc02400007e1c7828 */ /* 0x000fe20000000000 */
        /* <DEDUP_REMOVED lines=17> */
.L_x_1102:
[----:B------:R-:W-:Y:S05]  /*45db0*/  BSYNC.RECONVERGENT B3 ;  /* 0x0000000000037941 */ /* 0x000fea0003800200 */
.L_x_1101:
[----:B------:R-:W-:-:S11]  /*45dc0*/  DADD R98, R8, R4 ;  /* 0x0000000008627229 */ /* 0x000fd60000000004 */
.L_x_1098:
[----:B------:R-:W-:Y:S05]  /*45dd0*/  BSYNC.RECONVERGENT B2 ;  /* 0x0000000000027941 */ /* 0x000fea0003800200 */
.L_x_1097:
[----:B------:R-:W0:Y:S01]  /*45de0*/  S2R R0, SR_TID.X ;  /* 0x0000000000007919 */ /* 0x000e220000002100 */
[----:B------:R-:W0:Y:S08]  /*45df0*/  S2UR UR5, SR_CTAID.X ;  /* 0x00000000000579c3 */ /* 0x000e300000002500 */
[----:B------:R-:W0:Y:S08]  /*45e00*/  LDC R3, c[0x0][0x360] ;  /* 0x0000d800ff037b82 */ /* 0x000e300000000800 */
[----:B------:R-:W1:Y:S01]  /*45e10*/  LDC.64 R4, c[0x0][0x380] ;  /* 0x0000e000ff047b82 */ /* 0x000e620000000a00 */
[----:B0-----:R-:W-:-:S04]  /*45e20*/  IMAD R3, R3, UR5, R0 ;  /* 0x0000000503037c24 */ /* 0x001fc8000f8e0200 */
[----:B-1----:R-:W-:-:S05]  /*45e30*/  IMAD.WIDE R4, R3, 0x10fd30, R4 ;  /* 0x0010fd3003047825 */ /* 0x002fca00078e0204 */
[----:B------:R-:W2:Y:S01]  /*45e40*/  LDG.E.64 R6, desc[UR8][R4.64+0x2f038] ;  /* 0x02f0380804067981 */ /* 0x000ea2000c1e1b00 */
[----:B------:R-:W-:Y:S01]  /*45e50*/  DSETP.GEU.AND P0, PT, R98, 12, PT ;  /* 0x402800006200742a */ /* 0x000fe20003f0e000 */
[----:B------:R-:W-:-:S05]  /*45e60*/  IMAD.MOV.U32 R0, RZ, RZ, 0x1 ;  /* 0x00000001ff007424 */ /* 0x000fca00078e00ff */
[----:B------:R-:W-:Y:S01]  /*45e70*/  FSEL R8, R98, RZ, P0 ;  /* 0x000000ff62087208 */ /* 0x000fe20000000000 */
[----:B------:R3:W-:Y:S01]  /*45e80*/  STG.E.U8 desc[UR8][R4.64+0x2f031], R0 ;  /* 0x02f0310004007986 */ /* 0x0007e2000c101108 */
[----:B------:R-:W-:-:S06]  /*45e90*/  FSEL R9, R99, -2.3125, P0 ;  /* 0xc014000063097808 */ /* 0x000fcc0000000000 */
[----:B--2---:R-:W-:-:S06]  /*45ea0*/  DSETP.GEU.AND P0, PT, |R8|, R6, PT ;  /* 0x000000060800722a */ /* 0x004fcc0003f0e200 */
[----:B------:R-:W-:Y:S02]  /*45eb0*/  FSEL R6, R8, RZ, P0 ;  /* 0x000000ff08067208 */ /* 0x000fe40000000000 */
[----:B------:R-:W-:-:S05]  /*45ec0*/  FSEL R7, R9, -2.3125, P0 ;  /* 0xc014000009077808 */ /* 0x000fca0000000000 */
[----:B------:R3:W-:Y:S04]  /*45ed0*/  STG.E.64 desc[UR8][R4.64+0x2efc0], R6 ;  /* 0x02efc00604007986 */ /* 0x0007e8000c101b08 */
[----:B------:R3:W-:Y:S02]  /*45ee0*/  STG.E.64 desc[UR8][R4.64+0x2efb8], R6 ;  /* 0x02efb80604007986 */ /* 0x0007e4000c101b08 */
.L_x_518:
[----:B------:R-:W-:Y:S05]  /*45ef0*/  BSYNC.RECONVERGENT B1 ;  /* 0x0000000000017941 */ /* 0x000fea0003800200 */
.L_x_517:
[----:B---3--:R-:W2:Y:S01]  /*45f00*/  S2R R0, SR_TID.X ;  /* 0x0000000000007919 */ /* 0x008ea20000002100 */
[----:B------:R-:W2:Y:S08]  /*45f10*/  S2UR UR5, SR_CTAID.X ;  /* 0x00000000000579c3 */ /* 0x000eb00000002500 */
[----:B------:R-:W2:Y:S08]  /*45f20*/  LDC R3, c[0x0][0x360] ;  /* 0x0000d800ff037b82 */ /* 0x000eb00000000800 */
[----:B-1----:R-:W1:Y:S01]  /*45f30*/  LDC.64 R8, c[0x0][0x380] ;  /* 0x0000e000ff087b82 */ /* 0x002e620000000a00 */
[----:B--2---:R-:W-:-:S04]  /*45f40*/  IMAD R3, R3, UR5, R0 ;  /* 0x0000000503037c24 */ /* 0x004fc8000f8e0200 */
[----:B-1----:R-:W-:-:S05]  /*45f50*/  IMAD.WIDE R8, R3, 0x10fd30, R8 ;  /* 0x0010fd3003087825 */ /* 0x002fca00078e0208 */
[----:B------:R-:W2:Y:S01]  /*45f60*/  LDG.E.U8 R0, desc[UR8][R8.64+0x2f030] ;  /* 0x02f0300808007981 */ /* 0x000ea2000c1e1100 */
[----:B------:R-:W-:Y:S01]  /*45f70*/  BSSY.RECONVERGENT B2, `(.L_x_1103) ;  /* 0x0003bd0000027945 */ /* 0x000fe20003800200 */
[----:B--2---:R-:W-:-:S13]  /*45f80*/  ISETP.NE.AND P0, PT, R0, RZ, PT ;  /* 0x000000ff0000720c */ /* 0x004fda0003f05270 */
[----:B------:R-:W-:Y:S05]  /*45f90*/  @P0 BRA `(.L_x_1104) ;  /* 0x000001ec00d40947 */ /* 0x000fea0003800000 */
[----:B------:R-:W2:Y:S01]  /*45fa0*/  LDG.E.64 R42, desc[UR8][R8.64+0x2f0f8] ;  /* 0x02f0f808082a7981 */ /* 0x000ea2000c1e1b00 */
[----:B0-----:R-:W0:Y:S01]  /*45fb0*/  MUFU.RCP64H R7, 180 ;  /* 0x4066800000077908 */ /* 0x001e220000001800 */
[----:B------:R-:W-:Y:S01]  /*45fc0*/  MOV R12, 0x0 ;  /* 0x00000000000c7802 */ /* 0x000fe20000000f00 */
[----:B------:R-:W-:Y:S02]  /*45fd0*/  IMAD.MOV.U32 R13, RZ, RZ, 0x40668000 ;  /* 0x40668000ff0d7424 */ /* 0x000fe400078e00ff */
[----:B------:R-:W-:-:S06]  /*45fe0*/  IMAD.MOV.U32 R6, RZ, RZ, 0x1 ;  /* 0x00000001ff067424 */ /* 0x000fcc00078e00ff */
[----:B0-----:R-:W-:Y:S01]  /*45ff0*/  DFMA R14, R6, -R12, 1 ;  /* 0x3ff00000060e742b */ /* 0x001fe2000000080c */
[----:B--2---:R-:W2:Y:S04]  /*46000*/  LD.E.64 R4, desc[UR8][R42.64+0x2efd8] ;  /* 0x02efd8082a047980 */ /* 0x004ea8000c101b00 */
[----:B------:R0:W5:Y:S03]  /*46010*/  LD.E.64 R10, desc[UR8][R42.64+0x2efd0] ;  /* 0x02efd0082a0a7980 */ /* 0x000166000c101b00 */
[----:B------:R-:W-:Y:S01]  /*46020*/  DFMA R14, R14, R14, R14 ;  /* 0x0000000e0e0e722b */ /* 0x000fe2000000000e */
[----:B------:R-:W-:Y:S01]  /*46030*/  UMOV UR10, 0x54442d18 ;  /* 0x54442d18000a7882 */ /* 0x000fe20000000000 */
[----:B------:R-:W-:Y:S01]  /*46040*/  UMOV UR11, 0x400921fb ;  /* 0x400921fb000b7882 */ /* 0x000fe20000000000 */
[----:B------:R-:W-:Y:S05]  /*46050*/  BSSY.RECONVERGENT B1, `(.L_x_1105) ;  /* 0x0000012000017945 */ /* 0x000fea0003800200 */
[----:B------:R-:W-:-:S08]  /*46060*/  DFMA R14, R6, R14, R6 ;  /* 0x0000000e060e722b */ /* 0x000fd00000000006 */
[----:B------:R-:W-:-:S08]  /*46070*/  DFMA R12, R14, -R12, 1 ;  /* 0x3ff000000e0c742b */ /* 0x000fd0000000080c */
[----:B------:R-:W-:Y:S02]  /*46080*/  DFMA R14, R14, R12, R14 ;  /* 0x0000000c0e0e722b */ /* 0x000fe4000000000e */
[----:B--2---:R-:W-:-:S08]  /*46090*/  DMUL R28, R4, UR10 ;  /* 0x0000000a041c7c28 */ /* 0x004fd00008000000 */
[----:B------:R-:W-:Y:S02]  /*460a0*/  DMUL R12, R14, R28 ;  /* 0x0000001c0e0c7228 */ /* 0x000fe40000000000 */
[----:B------:R-:W-:-:S06]  /*460b0*/  FSETP.GEU.AND P1, PT, |R29|, 6.5827683646048100446e-37, PT ;  /* 0x036000001d00780b */ /* 0x000fcc0003f2e200 */
[----:B------:R-:W-:-:S08]  /*460c0*/  DFMA R4, R12, -180, R28 ;  /* 0xc06680000c04782b */ /* 0x000fd0000000001c */
[----:B------:R-:W-:-:S10]  /*460d0*/  DFMA R12, R14, R4, R12 ;  /* 0x000000040e0c722b */ /* 0x000fd4000000000c */
[----:B------:R-:W-:-:S05]  /*460e0*/  FFMA R0, RZ, 3.6015625, R13 ;  /* 0x40668000ff007823 */ /* 0x000fca000000000d */
[----:B------:R-:W-:-:S13]  /*460f0*/  FSETP.GT.AND P0, PT, |R0|, 1.469367938527859385e-39, PT ;  /* 0x001000000000780b */ /* 0x000fda0003f04200 */
[----:B0-----:R-:W-:Y:S05]  /*46100*/  @P0 BRA P1, `(.L_x_1106) ;  /* 0x0000000000180947 */ /* 0x001fea0000800000 */
[----:B------:R-:W-:Y:S01]  /*46110*/  IMAD.MOV.U32 R4, RZ, RZ, RZ ;  /* 0x000000ffff047224 */ /* 0x000fe200078e00ff */
[----:B------:R-:W-:Y:S02]  /*46120*/  MOV R5, 0x40668000 ;  /* 0x4066800000057802 */ /* 0x000fe40000000f00 */
[----:B------:R-:W-:-:S07]  /*46130*/  MOV R0, 0x46150 ;  /* 0x0004615000007802 */ /* 0x000fce0000000f00 */
[----:B-----5:R-:W-:Y:S05]  /*46140*/  CALL.REL.NOINC `($__internal_1_$__cuda_sm20_div_rn_f64_full) ;  /* 0x000007ac00447944 */ /* 0x020fea0003c00000 */
[----:B------:R-:W-:Y:S02]  /*46150*/  IMAD.MOV.U32 R12, RZ, RZ, R4 ;  /* 0x000000ffff0c7224 */ /* 0x000fe400078e0004 */
[----:B------:R-:W-:-:S07]  /*46160*/  IMAD.MOV.U32 R13, RZ, RZ, R5 ;  /* 0x000000ffff0d7224 */ /* 0x000fce00078e0005 */
.L_x_1106:
[----:B------:R-:W-:Y:S05]  /*46170*/  BSYNC.RECONVERGENT B1 ;  /* 0x0000000000017941 */ /* 0x000fea0003800200 */
.L_x_1105:
[----:B------:R-:W0:Y:S01]  /*46180*/  MUFU.RCP64H R5, 180 ;  /* 0x4066800000057908 */ /* 0x000e220000001800 */
[----:B------:R-:W-:Y:S01]  /*46190*/  IMAD.MOV.U32 R6, RZ, RZ, 0x0 ;  /* 0x00000000ff067424 */ /* 0x000fe200078e00ff */
[----:B------:R-:W-:Y:S01]  /*461a0*/  MOV R7, 0x40668000 ;  /* 0x4066800000077802 */ /* 0x000fe20000000f00 */
[----:B------:R-:W-:Y:S01]  /*461b0*/  IMAD.MOV.U32 R4, RZ, RZ, 0x1 ;  /* 0x00000001ff047424 */ /* 0x000fe200078e00ff */
[----:B------:R-:W-:Y:S01]  /*461c0*/  UMOV UR10, 0x54442d18 ;  /* 0x54442d18000a7882 */ /* 0x000fe20000000000 */
[----:B------:R-:W-:Y:S01]  /*461d0*/  UMOV UR11, 0x400921fb ;  /* 0x400921fb000b7882 */ /* 0x000fe20000000000 */
[----:B------:R-:W-:Y:S01]  /*461e0*/  BSSY.RECONVERGENT B1, `(.L_x_1107) ;  /* 0x0000014000017945 */ /* 0x000fe20003800200 */
[----:B-----5:R-:W-:Y:S02]  /*461f0*/  DMUL R28, R10, UR10 ;  /* 0x0000000a0a1c7c28 */ /* 0x020fe40008000000 */
        /* <DEDUP_REMOVED lines=9> */
[----:B------:R-:W-:-:S05]  /*46290*/  FFMA R0, RZ, 3.6015625, R15 ;  /* 0x40668000ff007823 */ /* 0x000fca000000000f */
        /* <DEDUP_REMOVED lines=8> */
.L_x_1108:
[----:B------:R-:W-:Y:S05]  /*46320*/  BSYNC.RECONVERGENT B1 ;  /* 0x0000000000017941 */ /* 0x000fea0003800200 */
.L_x_1107:
[----:B------:R-:W2:Y:S04]  /*46330*/  LD.E R0, desc[UR8][R42.64+0x78] ;  /* 0x000078082a007980 */ /* 0x000ea8000c101900 */
[----:B------:R-:W3:Y:S04]  /*46340*/  LD.E.64 R4, desc[UR8][R42.64+0x88] ;  /* 0x000088082a047980 */ /* 0x000ee8000c101b00 */
[----:B------:R-:W3:Y:S04]  /*46350*/  LD.E.64 R6, desc[UR8][R42.64+0xf0] ;  /* 0x0000f0082a067980 */ /* 0x000ee8000c101b00 */
[----:B------:R0:W5:Y:S04]  /*46360*/  LD.E.64 R44, desc[UR8][R42.64+0x2efe0] ;  /* 0x02efe0082a2c7980 */ /* 0x000168000c101b00 */
[----:B------:R0:W5:Y:S01]  /*46370*/  LD.E.64 R10, desc[UR8][R42.64+0x98] ;  /* 0x000098082a0a7980 */ /* 0x000162000c101b00 */
[----:B------:R-:W-:Y:S01]  /*46380*/  BSSY.RECONVERGENT B1, `(.L_x_1109) ;  /* 0x00000c6000017945 */ /* 0x000fe20003800200 */
[----:B--2---:R-:W-:Y:S01]  /*46390*/  ISETP.NE.AND P0, PT, R0, 0x2, PT ;  /* 0x000000020000780c */ /* 0x004fe20003f05270 */
[----:B---3--:R-:W-:-:S12]  /*463a0*/  DADD R16, R4, R6 ;  /* 0x0000000004107229 */ /* 0x008fd80000000006 */
        /* <DEDUP_REMOVED lines=27> */
.L_x_1114:
[----:B------:R-:W-:Y:S05]  /*46560*/  BSYNC.RECONVERGENT B3 ;  /* 0x0000000000037941 */ /* 0x000fea0003800200 */
.L_x_1113:
[----:B------:R-:W-:Y:S01]  /*46570*/  IMAD.MOV.U32 R10, RZ, RZ, R4 ;  /* 0x000000ffff0a7224 */ /* 0x000fe200078e0004 */
[----:B------:R-:W-:Y:S01]  /*46580*/  MOV R11, R5 ;  /* 0x00000005000b7202 */ /* 0x000fe20000000f00 */
[----:B------:R-:W-:Y:S06]  /*46590*/  BRA `(.L_x_1112) ;  /* 0x0000000800907947 */ /* 0x000fec0003800000 */
.L_x_1111:
[----:B------:R-:W2:Y:S01]  /*465a0*/  LDG.E.64 R18, desc[UR8][R8.64+0x2f088] ;  /* 0x02f0880808127981 */ /* 0x000ea2000c1e1b00 */
[----:B-----5:R-:W0:Y:S01]  /*465b0*/  MUFU.RCP64H R11, 100 ;  /* 0x40590000000b7908 */ /* 0x020e220000001800 */
        /* <DEDUP_REMOVED lines=24> */
.L_x_1116:
[----:B------:R-:W-:Y:S05]  /*46740*/  BSYNC.RECONVERGENT B3 ;  /* 0x0000000000037941 */ /* 0x000fea0003800200 */
.L_x_1115:
        /* <DEDUP_REMOVED lines=11> */
.L_x_1110:
[----:B------:R0:W5:Y:S02]  /*46800*/  LD.E.64 R18, desc[UR8][R42.64+0x60] ;  /* 0x000060082a127980 */ /* 0x000164000c101b00 */
[----:B-----5:R-:W-:Y:S01]  /*46810*/  DFMA R4, R44, R44, R10 ;  /* 0x0000002c2c04722b */ /* 0x020fe2000000000a */
[----:B------:R-:W-:Y:S01]  /*46820*/  MOV R6, 0x1 ;  /* 0x0000000100067802 */ /* 0x000fe20000000f00 */
[----:B------:R-:W-:Y:S01]  /*46830*/  BSSY.RECONVERGENT B3, `(.L_x_1117) ;  /* 0x0000014000037945 */ /* 0x000fe20003800200 */
[----:B------:R-:W-:-:S03]  /*46840*/  FSETP.GEU.AND P1, PT, |R17|, 6.5827683646048100446e-37, PT ;  /* 0x036000001100780b */ /* 0x000fc60003f2e200 */
[----:B------:R-:W1:Y:S02]  /*46850*/  MUFU.RCP64H R7, R5 ;  /* 0x0000000500077308 */ /* 0x000e640000001800 */
        /* <DEDUP_REMOVED lines=17> */
.L_x_1118:
[----:B------:R-:W-:Y:S05]  /*46970*/  BSYNC.RECONVERGENT B3 ;  /* 0x0000000000037941 */ /* 0x000fea0003800200 */
.L_x_1117:
        /* <DEDUP_REMOVED lines=22> */
.L_x_1120:
[----:B------:R-:W-:Y:S05]  /*46ae0*/  BSYNC.RECONVERGENT B3 ;  /* 0x0000000000037941 */ /* 0x000fea0003800200 */
.L_x_1119:
        /* <DEDUP_REMOVED lines=25> */
.L_x_1122:
[----:B------:R-:W-:Y:S05]  /*46c80*/  BSYNC.RECONVERGENT B3 ;  /* 0x0000000000037941 */ /* 0x000fea0003800200 */
.L_x_1121:
        /* <DEDUP_REMOVED lines=25> */
.L_x_1124:
[----:B------:R-:W-:Y:S05]  /*46e20*/  BSYNC.RECONVERGENT B3 ;  /* 0x0000000000037941 */ /* 0x000fea0003800200 */
.L_x_1123:
        /* <DEDUP_REMOVED lines=25> */
.L_x_1126:
[----:B------:R-:W-:Y:S05]  /*46fc0*/  BSYNC.RECONVERGENT B3 ;  /* 0x0000000000037941 */ /* 0x000fea0003800200 */
.L_x_1125:
[----:B------:R-:W-:-:S11]  /*46fd0*/  DMUL R10, R6, R18 ;  /* 0x00000012060a7228 */ /* 0x000fd60000000000 */
.L_x_1112:
[----:B------:R-:W-:Y:S05]  /*46fe0*/  BSYNC.RECONVERGENT B1 ;  /* 0x0000000000017941 */ /* 0x000fea0003800200 */
.L_x_1109:
        /* <DEDUP_REMOVED lines=25> */
.L_x_1128:
[----:B------:R-:W-:Y:S05]  /*47180*/  BSYNC.RECONVERGENT B1 ;  /* 0x0000000000017941 */ /* 0x000fea0003800200 */
.L_x_1127:
[----:B------:R-:W2:Y:S01]  /*47190*/  LD.E.64 R10, desc[UR8][R42.64+0x2efe8] ;  /* 0x02efe8082a0a7980 */ /* 0x000ea2000c101b00 */
[----:B------:R-:W-:Y:S01]  /*471a0*/  DSETP.NEU.AND P0, PT, |R12|, +INF , PT ;  /* 0x7ff000000c00742a */ /* 0x000fe20003f0d200 */
[----:B------:R-:W-:Y:S01]  /*471b0*/  UMOV UR10, 0x667f3bcd ;  /* 0x667f3bcd000a7882 */ /* 0x000fe20000000000 */
[----:B------:R-:W-:Y:S01]  /*471c0*/  UMOV UR11, 0x3ff6a09e ;  /* 0x3ff6a09e000b7882 */ /* 0x000fe20000000000 */
[----:B------:R-:W-:Y:S01]  /*471d0*/  BSSY.RECONVERGENT B3, `(.L_x_1129) ;  /* 0x000001d000037945 */ /* 0x000fe20003800200 */
[----:B------:R-:W-:-:S10]  /*471e0*/  DMUL R4, R6, -UR10 ;  /* 0x8000000a06047c28 */ /* 0x000fd40008000000 */
[----:B------:R-:W-:Y:S01]  /*471f0*/  @!P0 DMUL R6, RZ, R12 ;  /* 0x0000000cff068228 */ /* 0x000fe20000000000 */
[----:B------:R-:W-:Y:S01]  /*47200*/  @!P0 IMAD.MOV.U32 R0, RZ, RZ, 0x1 ;  /* 0x00000001ff008424 */ /* 0x000fe200078e00ff */
[----:B--2---:R-:W-:Y:S01]  /*47210*/  DMUL R4, R4, R10 ;  /* 0x0000000a04047228 */ /* 0x004fe20000000000 */
[----:B------:R-:W-:Y:S10]  /*47220*/  @!P0 BRA `(.L_x_1130) ;  /* 0x00000000005c8947 */ /* 0x000ff40003800000 */
        /* <DEDUP_REMOVED lines=21> */
.L_x_1132:
[----:B------:R-:W-:Y:S05]  /*47380*/  BSYNC.RECONVERGENT B4 ;  /* 0x0000000000047941 */ /* 0x000fea0003800200 */
.L_x_1131:
[----:B------:R-:W-:-:S07]  /*47390*/  IADD3 R0, PT, PT, R0, 0x1, RZ ;  /* 0x0000000100007810 */ /* 0x000fce0007ffe0ff */
.L_x_1130:
[----:B------:R-:W-:Y:S05]  /*473a0*/  BSYNC.RECONVERGENT B3 ;  /* 0x0000000000037941 */ /* 0x000fea0003800200 */
.L_x_1129:
        /* <DEDUP_REMOVED lines=13> */
[----:B------:R-:W-:Y:S01]  /*47480*/  DSETP.NEU.AND P1, PT, |R12|, +INF , PT ;  /* 0x7ff000000c00742a */ /* 0x000fe20003f2d200 */
[----:B------:R-:W-:-:S02]  /*47490*/  MOV R3, 0x3da8ff83 ;  /* 0x3da8ff8300037802 */ /* 0x000fc40000000f00 */
        /* <DEDUP_REMOVED lines=13> */
[----:B------:R-:W-:-:S03]  /*47570*/  @!P1 IMAD.MOV.U32 R0, RZ, RZ, RZ ;  /* 0x000000ffff009224 */ /* 0x000fc600078e00ff */
[----:B------:R-:W-:-:S10]  /*47580*/  DADD R6, RZ, -R10 ;  /* 0x00000000ff067229 */ /* 0x000fd4000000080a */
[----:B------:R-:W-:Y:S02]  /*47590*/  FSEL R28, R10, R6, !P0 ;  /* 0x000000060a1c7208 */ /* 0x000fe40004000000 */
[----:B------:R-:W-:Y:S01]  /*475a0*/  FSEL R29, R11, R7, !P0 ;  /* 0x000000070b1d7208 */ /* 0x000fe20004000000 */
[----:B------:R-:W-:-:S05]  /*475b0*/  @!P1 DMUL R6, RZ, R12 ;  /* 0x0000000cff069228 */ /* 0x000fca0000000000 */
[----:B------:R-:W-:Y:S01]  /*475c0*/  DMUL R10, R44, R28 ;  /* 0x0000001c2c0a7228 */ /* 0x000fe20000000000 */
[----:B------:R-:W-:Y:S10]  /*475d0*/  @!P1 BRA `(.L_x_1134) ;  /* 0x0000000000509947 */ /* 0x000ff40003800000 */
        /* <DEDUP_REMOVED lines=20> */
.L_x_1134:
[----:B------:R-:W-:Y:S05]  /*47720*/  BSYNC.RECONVERGENT B3 ;  /* 0x0000000000037941 */ /* 0x000fea0003800200 */
.L_x_1133:
        /* <DEDUP_REMOVED lines=57> */
.L_x_1138:
[----:B------:R-:W-:Y:S05]  /*47ac0*/  BSYNC.RECONVERGENT B4 ;  /* 0x0000000000047941 */ /* 0x000fea0003800200 */
.L_x_1137:
[----:B------:R-:W-:-:S07]  /*47ad0*/  VIADD R0, R0, 0x1 ;  /* 0x0000000100007836 */ /* 0x000fce0000000000 */
.L_x_1136:
[----:B------:R-:W-:Y:S05]  /*47ae0*/  BSYNC.RECONVERGENT B3 ;  /* 0x0000000000037941 */ /* 0x000fea0003800200 */
.L_x_1135:
        /* <DEDUP_REMOVED lines=9> */
[----:B------:R-:W-:Y:S01]  /*47b80*/  HFMA2 R18, -RZ, RZ, 0.00974273681640625, -2.12192535400390625e-05 ;  /* 0x20fd8164ff127431 */ /* 0x000fe200000001ff */
[----:B------:R-:W-:Y:S01]  /*47b90*/  DMUL R16, R12, R12 ;  /* 0x0000000c0c107228 */ /* 0x000fe20000000000 */
[----:B------:R-:W-:Y:S01]  /*47ba0*/  BSSY.RECONVERGENT B3, `(.L_x_1139) ;  /* 0x000002d000037945 */ /* 0x000fe20003800200 */
[----:B------:R-:W-:Y:S01]  /*47bb0*/  ISETP.NE.U32.AND P0, PT, R3, 0x1, PT ;  /* 0x000000010300780c */ /* 0x000fe20003f05070 */
[----:B------:R-:W-:Y:S01]  /*47bc0*/  IMAD.MOV.U32 R3, RZ, RZ, 0x3da8ff83 ;  /* 0x3da8ff83ff037424 */ /* 0x000fe200078e00ff */
[----:B------:R-:W-:-:S04]  /*47bd0*/  DSETP.NEU.AND P1, PT, |R14|, +INF , PT ;  /* 0x7ff000000e00742a */ /* 0x000fc80003f2d200 */
[----:B------:R-:W-:Y:S02]  /*47be0*/  FSEL R19, -R3, 0.11223486810922622681, !P0 ;  /* 0x3de5db6503137808 */ /* 0x000fe40004000100 */
[----:B------:R-:W-:-:S06]  /*47bf0*/  FSEL R18, R18, -8.06006814911005101289e+34, !P0 ;  /* 0xf9785eba12127808 */ /* 0x000fcc0004000000 */
        /* <DEDUP_REMOVED lines=16> */
[----:B------:R-:W-:-:S08]  /*47d00*/  DMUL R12, R30, R32 ;  /* 0x000000201e0c7228 */ /* 0x000fd00000000000 */
        /* <DEDUP_REMOVED lines=22> */
.L_x_1140:
[----:B------:R-:W-:Y:S05]  /*47e70*/  BSYNC.RECONVERGENT B3 ;  /* 0x0000000000037941 */ /* 0x000fea0003800200 */
.L_x_1139:
        /* <DEDUP_REMOVED lines=11> */
[----:B------:R0:W-:Y:S01]  /*47f30*/  ST.E.64 desc[UR8][R42.64+0x2f000], R10 ;  /* 0x02f0000a2a007985 */ /* 0x0001e2000c101b08 */
[----:B------:R-:W-:Y:S01]  /*47f40*/  ISETP.NE.U32.AND P0, PT, R3, 0x1, PT ;  /* 0x000000010300780c */ /* 0x000fe20003f05070 */
[----:B------:R-:W-:Y:S01]  /*47f50*/  DMUL R32, R28, R32 ;  /* 0x000000201c207228 */ /* 0x000fe20000000000 */
[----:B------:R-:W-:Y:S01]  /*47f60*/  MOV R3, 0x3da8ff83 ;  /* 0x3da8ff8300037802 */ /* 0x000fe20000000f00 */
[----:B------:R0:W-:Y:S01]  /*47f70*/  ST.E.64 desc[UR8][R42.64+0x2f008], R12 ;  /* 0x02f0080c2a007985 */ /* 0x0001e2000c101b08 */
[----:B------:R-:W-:-:S02]  /*47f80*/  FSEL R18, R18, -8.06006814911005101289e+34, !P0 ;  /* 0xf9785eba12127808 */ /* 0x000fc40004000000 */
[----:B------:R-:W-:-:S03]  /*47f90*/  FSEL R19, -R3, 0.11223486810922622681, !P0 ;  /* 0x3de5db6503137808 */ /* 0x000fc60004000100 */
[----:B------:R-:W-:-:S07]  /*47fa0*/  DMUL R32, R4, R32 ;  /* 0x0000002004207228 */ /* 0x000fce0000000000 */
[----:B------:R0:W-:Y:S01]  /*47fb0*/  ST.E.64 desc[UR8][R42.64+0x2f020], R32 ;  /* 0x02f020202a007985 */ /* 0x0001e2000c101b08 */
        /* <DEDUP_REMOVED lines=10> */
[----:B------:R-:W-:-:S04]  /*48060*/  LOP3.LUT P0, RZ, R0, 0x2, RZ, 0xc0, !PT ;  /* 0x0000000200ff7812 */ /* 0x000fc8000780c0ff */
[----:B------:R-:W-:-:S10]  /*48070*/  DADD R6, RZ, -R14 ;  /* 0x00000000ff067229 */ /* 0x000fd4000000080e */
[----:B------:R-:W-:Y:S02]  /*48080*/  FSEL R6, R14, R6, !P0 ;  /* 0x000000060e067208 */ /* 0x000fe40004000000 */
[----:B------:R-:W-:-:S06]  /*48090*/  FSEL R7, R15, R7, !P0 ;  /* 0x000000070f077208 */ /* 0x000fcc0004000000 */
[-C--:B------:R-:W-:Y:S02]  /*480a0*/  DMUL R14, R30, R6.reuse ;  /* 0x000000061e0e7228 */ /* 0x080fe40000000000 */
[----:B------:R-:W-:Y:S02]  /*480b0*/  DMUL R6, R28, R6 ;  /* 0x000000061c067228 */ /* 0x000fe40000000000 */
[----:B------:R-:W-:-:S04]  /*480c0*/  DMUL R30, R4, -R30 ;  /* 0x8000001e041e7228 */ /* 0x000fc80000000000 */
[----:B------:R-:W-:Y:S02]  /*480d0*/  DMUL R14, R44, R14 ;  /* 0x0000000e2c0e7228 */ /* 0x000fe40000000000 */
[----:B------:R-:W-:Y:S01]  /*480e0*/  DMUL R6, R4, R6 ;  /* 0x0000000604067228 */ /* 0x000fe20000000000 */
[----:B------:R0:W-:Y:S04]  /*480f0*/  ST.E.64 desc[UR8][R42.64+0x2f018], R30 ;  /* 0x02f0181e2a007985 */ /* 0x0001e8000c101b08 */
[----:B------:R0:W-:Y:S04]  /*48100*/  ST.E.64 desc[UR8][R42.64+0x2f010], R14 ;  /* 0x02f0100e2a007985 */ /* 0x0001e8000c101b08 */
[----:B------:R0:W-:Y:S04]  /*48110*/  ST.E.64 desc[UR8][R42.64+0x2f028], R6 ;  /* 0x02f028062a007985 */ /* 0x0001e8000c101b08 */
[----:B------:R-:W2:Y:S04]  /*48120*/  LDG.E.64 R4, desc[UR8][R8.64+0x2f0f8] ;  /* 0x02f0f80808047981 */ /* 0x000ea8000c1e1b00 */
[----:B--2---:R-:W2:Y:S04]  /*48130*/  LD.E.64 R16, desc[UR8][R4.64+0x2f018] ;  /* 0x02f0180804107980 */ /* 0x004ea8000c101b00 */
[----:B------:R-:W3:Y:S04]  /*48140*/  LD.E.64 R18, desc[UR8][R4.64+0x2f020] ;  /* 0x02f0200804127980 */ /* 0x000ee8000c101b00 */
[----:B------:R-:W4:Y:S01]  /*48150*/  LD.E.64 R20, desc[UR8][R4.64+0x2f028] ;  /* 0x02f0280804147980 */ /* 0x000f22000c101b00 */
[----:B--2---:R-:W-:-:S02]  /*48160*/  DADD R16, -RZ, -R16 ;  /* 0x00000000ff107229 */ /* 0x004fc40000000910 */
[----:B---3--:R-:W-:-:S05]  /*48170*/  DADD R18, -RZ, -R18 ;  /* 0x00000000ff127229 */ /* 0x008fca0000000912 */
[----:B------:R0:W-:Y:S01]  /*48180*/  ST.E.64 desc[UR8][R4.64+0x2f018], R16 ;  /* 0x02f0181004007985 */ /* 0x0001e2000c101b08 */
[----:B----4-:R-:W-:-:S03]  /*48190*/  DADD R20, -RZ, -R20 ;  /* 0x00000000ff147229 */ /* 0x010fc60000000914 */
[----:B------:R0:W-:Y:S04]  /*481a0*/  ST.E.64 desc[UR8][R4.64+0x2f020], R18 ;  /* 0x02f0201204007985 */ /* 0x0001e8000c101b08 */
[----:B------:R0:W-:Y:S04]  /*481b0*/  ST.E.64 desc[UR8][R4.64+0x2f028], R20 ;  /* 0x02f0281404007985 */ /* 0x0001e8000c101b08 */
[----:B------:R-:W2:Y:S04]  /*481c0*/  LDG.E.64 R98, desc[UR8][R8.64+0x2f090] ;  /* 0x02f0900808627981 */ /* 0x000ea8000c1e1b00 */
[----:B------:R0:W-:Y:S04]  /*481d0*/  STG.E.64 desc[UR8][R8.64+0x10fcb8], R10 ;  /* 0x10fcb80a08007986 */ /* 0x0001e8000c101b08 */
[----:B------:R0:W-:Y:S04]  /*481e0*/  STG.E.64 desc[UR8][R8.64+0x10fcc0], R12 ;  /* 0x10fcc00c08007986 */ /* 0x0001e8000c101b08 */
[----:B------:R0:W-:Y:S04]  /*481f0*/  STG.E.64 desc[UR8][R8.64+0x10fcc8], R14 ;  /* 0x10fcc80e08007986 */ /* 0x0001e8000c101b08 */
[----:B------:R0:W-:Y:S04]  /*48200*/  STG.E.64 desc[UR8][R8.64+0x10fcd0], R30 ;  /* 0x10fcd01e08007986 */ /* 0x0001e8000c101b08 */
[----:B------:R0:W-:Y:S04]  /*48210*/  STG.E.64 desc[UR8][R8.64+0x10fcd8], R32 ;  /* 0x10fcd82008007986 */ /* 0x0001e8000c101b08 */
[----:B------:R0:W-:Y:S04]  /*48220*/  STG.E.64 desc[UR8][R8.64+0x10fce0], R6 ;  /* 0x10fce00608007986 */ /* 0x0001e8000c101b08 */
[----:B------:R0:W5:Y:S04]  /*48230*/  LDG.E.64 R58, desc[UR8][R8.64+0x2f0f8] ;  /* 0x02f0f808083a7981 */ /* 0x000168000c1e1b00 */
[----:B--2---:R-:W2:Y:S01]  /*48240*/  LD.E.64 R98, desc[UR8][R98.64] ;  /* 0x0000000862627980 */ /* 0x004ea2000c101b00 */
[----:B------:R-:W-:Y:S01]  /*48250*/  BSSY.RECONVERGENT B3, `(.L_x_1141) ;  /* 0x0001c9e000037945 */ /* 0x000fe20003800200 */
[----:B------:R-:W-:-:S02]  /*48260*/  DADD R52, -RZ, -R30 ;  /* 0x00000000ff347229 */ /* 0x000fc4000000091e */
[----:B------:R-:W-:Y:S02]  /*48270*/  DADD R50, -RZ, -R32 ;  /* 0x00000000ff327229 */ /* 0x000fe40000000920 */
[----:B------:R-:W-:Y:S02]  /*48280*/  DADD R48, -RZ, -R6 ;  /* 0x00000000ff307229 */ /* 0x000fe40000000906 */
[----:B--2---:R-:W-:-:S14]  /*48290*/  DSETP.GEU.AND P0, PT, R98, RZ, PT ;  /* 0x000000ff6200722a */ /* 0x004fdc0003f0e000 */
[----:B0-----:R-:W-:Y:S05]  /*482a0*/  @P0 BRA `(.L_x_1142) ;  /* 0x000001c800600947 */ /* 0x001fea0003800000 */
[----:B-----5:R0:W5:Y:S04]  /*482b0*/  LD.E R3, desc[UR8][R58.64+0x78] ;  /* 0x000078083a037980 */ /* 0x020168000c101900 */
[----:B------:R0:W5:Y:S01]  /*482c0*/  LD.E.64 R16, desc[UR8][R58.64+0x2f038] ;  /* 0x02f038083a107980 */ /* 0x000162000c101b00 */
[----:B------:R-:W-:Y:S02]  /*482d0*/  CS2R R96, SRZ ;  /* 0x0000000000607805 */ /* 0x000fe4000001ff00 */
[----:B------:R-:W-:Y:S02]  /*482e0*/  CS2R R4, SRZ ;  /* 0x0000000000047805 */ /* 0x000fe4000001ff00 */
[----:B------:R-:W-:Y:S02]  /*482f0*/  CS2R R6, SRZ ;  /* 0x0000000000067805 */ /* 0x000fe4000001ff00 */
[----:B------:R-:W-:-:S02]  /*48300*/  CS2R R26, SRZ ;  /* 0x00000000001a7805 */ /* 0x000fc4000001ff00 */
[----:B------:R-:W-:Y:S02]  /*48310*/  CS2R R28, SRZ ;  /* 0x00000000001c7805 */ /* 0x000fe4000001ff00 */
[----:B------:R-:W-:Y:S02]  /*48320*/  CS2R R30, SRZ ;  /* 0x00000000001e7805 */ /* 0x000fe4000001ff00 */
[----:B0-----:R-:W-:-:S07]  /*48330*/  CS2R R32, SRZ ;  /* 0x0000000000207805 */ /* 0x001fce000001ff00 */
.L_x_1699:
[----:B-----5:R-:W-:Y:S01]  /*48340*/  ISETP.NE.AND P0, PT, R3, RZ, PT ;  /* 0x000000ff0300720c */ /* 0x020fe20003f05270 */
[----:B------:R-:W-:Y:S01]  /*48350*/  BSSY.RECONVERGENT B1, `(.L_x_1143) ;  /* 0x0001c7e000017945 */ /* 0x000fe20003800200 */
[----:B------:R-:W-:Y:S01]  /*48360*/  IMAD.MOV.U32 R24, RZ, RZ, R10 ;  /* 0x000000ffff187224 */ /* 0x000fe200078e000a */
[----:B------:R-:W-:Y:S01]  /*48370*/  MOV R47, R13 ;  /* 0x0000000d002f7202 */ /* 0x000fe20000000f00 */
[----:B------:R-:W-:Y:S01]  /*48380*/  IMAD.MOV.U32 R25, RZ, RZ, R11 ;  /* 0x000000ffff197224 */ /* 0x000fe200078e000b */
[----:B------:R-:W-:Y:S01]  /*48390*/  MOV R19, R53 ;  /* 0x0000003500137202 */ /* 0x000fe20000000f00 */
[----:B------:R-:W-:Y:S01]  /*483a0*/  IMAD.MOV.U32 R46, RZ, RZ, R12 ;  /* 0x000000ffff2e7224 */ /* 0x000fe200078e000c */
[----:B------:R-:W-:Y:S01]  /*483b0*/  MOV R21, R49 ;  /* 0x0000003100157202 */ /* 0x000fe20000000f00 */
[----:B------:R-:W-:Y:S02]  /*483c0*/  IMAD.MOV.U32 R44, RZ, RZ, R14 ;  /* 0x000000ffff2c7224 */ /* 0x000fe400078e000e */
[----:B------:R-:W-:-:S02]  /*483d0*/  IMAD.MOV.U32 R45, RZ, RZ, R15 ;  /* 0x000000ffff2d7224 */ /* 0x000fc400078e000f */
[----:B------:R-:W-:Y:S02]  /*483e0*/  IMAD.MOV.U32 R18, RZ, RZ, R52 ;  /* 0x000000ffff127224 */ /* 0x000fe400078e0034 */
[----:B------:R-:W-:Y:S02]  /*483f0*/  IMAD.MOV.U32 R22, RZ, RZ, R50 ;  /* 0x000000ffff167224 */ /* 0x000fe400078e0032 */
[----:B------:R-:W-:Y:S02]  /*48400*/  IMAD.MOV.U32 R23, RZ, RZ, R51 ;  /* 0x000000ffff177224 */ /* 0x000fe400078e0033 */
[----:B------:R-:W-:Y:S01]  /*48410*/  IMAD.MOV.U32 R20, RZ, RZ, R48 ;  /* 0x000000ffff147224 */ /* 0x000fe200078e0030 */
[----:B------:R-:W-:Y:S06]  /*48420*/  @P0 BRA `(.L_x_1144) ;  /* 0x0000006000a40947 */ /* 0x000fec0003800000 */
[----:B------:R-:W-:Y:S01]  /*48430*/  DADD R6, -RZ, |R10| ;  /* 0x00000000ff067229 */ /* 0x000fe2000000050a */
[----:B------:R-:W-:Y:S01]  /*48440*/  BSSY.RECONVERGENT B0, `(.L_x_1145) ;  /* 0x0000004000007945 */ /* 0x000fe20003800200 */
[----:B------:R-:W-:Y:S01]  /*48450*/  IMAD.MOV.U32 R5, RZ, RZ, 0x40000000 ;  /* 0x40000000ff057424 */ /* 0x000fe200078e00ff */
[----:B------:R-:W-:-:S08]  /*48460*/  MOV R0, 0x48480 ;  /* 0x0004848000007802 */ /* 0x000fd00000000f00 */
[----:B------:R-:W-:Y:S05]  /*48470*/  CALL.REL.NOINC `($_Z9addKernelP9basic_run$__internal_accurate_pow) ;  /* 0x0000079000b07944 */ /* 0x000fea0003c00000 */
[----:B------:R-:W-:Y:S05]  /*48480*/  BSYNC.RECONVERGENT B0 ;  /* 0x0000000000007941 */ /* 0x000fea0003800200 */
.L_x_1145:
        /* <DEDUP_REMOVED lines=16> */
.L_x_1147:
[----:B------:R-:W-:Y:S05]  /*48590*/  BSYNC.RECONVERGENT B0 ;  /* 0x0000000000007941 */ /* 0x000fea0003800200 */
.L_x_1146:
[----:B------:R-:W-:Y:S01]  /*485a0*/  BSSY.RECONVERGENT B0, `(.L_x_1148) ;  /* 0x0000005000007945 */ /* 0x000fe20003800200 */
[----:B------:R-:W-:Y:S01]  /*485b0*/  IMAD.MOV.U32 R7, RZ, RZ, R21 ;  /* 0x000000ffff077224 */ /* 0x000fe200078e0015 */
[----:B------:R-:W-:Y:S01]  /*485c0*/  MOV R0, 0x485f0 ;  /* 0x000485f000007802 */ /* 0x000fe20000000f00 */
[----:B------:R-:W-:-:S07]  /*485d0*/  IMAD.MOV.U32 R5, RZ, RZ, 0x40000000 ;  /* 0x40000000ff057424 */ /* 0x000fce00078e00ff */
[----:B------:R-:W-:Y:S05]  /*485e0*/  CALL.REL.NOINC `($_Z9addKernelP9basic_run$__internal_accurate_pow) ;  /* 0x0000079000547944 */ /* 0x000fea0003c00000 */
[----:B------:R-:W-:Y:S05]  /*485f0*/  BSYNC.RECONVERGENT B0 ;  /* 0x0000000000007941 */ /* 0x000fea0003800200 */
.L_x_1148:
        /* <DEDUP_REMOVED lines=19> */
.L_x_1150:
[----:B------:R-:W-:Y:S05]  /*48730*/  BSYNC.RECONVERGENT B0 ;  /* 0x0000000000007941 */ /* 0x000fea0003800200 */
.L_x_1149:
        /* <DEDUP_REMOVED lines=8> */
.L_x_1151:
        /* <DEDUP_REMOVED lines=15> */
.L_x_1153:
[----:B------:R-:W-:Y:S05]  /*488b0*/  BSYNC.RECONVERGENT B0 ;  /* 0x0000000000007941 */ /* 0x000fea0003800200 */
.L_x_1152:
        /* <DEDUP_REMOVED lines=27> */
.L_x_1155:
[----:B------:R-:W-:Y:S05]  /*48a70*/  BSYNC.RECONVERGENT B4 ;  /* 0x0000000000047941 */ /* 0x000fea0003800200 */
.L_x_1154:
[----:B------:R-:W2:Y:S04]  /*48a80*/  LD.E.64 R54, desc[UR8][R58.64+0x90] ;  /* 0x000090083a367980 */ /* 0x000ea8000c101b00 */
[----:B------:R-:W3:Y:S01]  /*48a90*/  LD.E.64 R44, desc[UR8][R58.64+0x88] ;  /* 0x000088083a2c7980 */ /* 0x000ee2000c101b00 */
[----:B------:R-:W-:Y:S01]  /*48aa0*/  IMAD.MOV.U32 R4, RZ, RZ, 0x1 ;  /* 0x00000001ff047424 */ /* 0x000fe200078e00ff */
[----:B------:R-:W-:Y:S01]  /*48ab0*/  BSSY.RECONVERGENT B4, `(.L_x_1156) ;  /* 0x0000016000047945 */ /* 0x000fe20003800200 */
[----:B--2---:R-:W-:Y:S02]  /*48ac0*/  DADD R18, R22, R54 ;  /* 0x0000000016127229 */ /* 0x004fe40000000036 */
[----:B---3--:R-:W-:-:S04]  /*48ad0*/  DADD R28, -RZ, -R44 ;  /* 0x00000000ff1c7229 */ /* 0x008fc8000000092c */
[----:B------:R-:W0:Y:S06]  /*48ae0*/  MUFU.RCP64H R5, R19 ;  /* 0x0000001300057308 */ /* 0x000e2c0000001800 */
        /* <DEDUP_REMOVED lines=13> */
[----:B------:R-:W-:Y:S02]  /*48bc0*/  MOV R5, R19 ;  /* 0x0000001300057202 */ /* 0x000fe40000000f00 */
[----:B------:R-:W-:-:S07]  /*48bd0*/  MOV R0, 0x48bf0 ;  /* 0x00048bf000007802 */ /* 0x000fce0000000f00 */
[----:B------:R-:W-:Y:S05]  /*48be0*/  CALL.REL.NOINC `($__internal_1_$__cuda_sm20_div_rn_f64_full) ;  /* 0x00000780009c7944 */ /* 0x000fea0003c00000 */
[----:B------:R-:W-:Y:S02]  /*48bf0*/  IMAD.MOV.U32 R20, RZ, RZ, R4 ;  /* 0x000000ffff147224 */ /* 0x000fe400078e0004 */
[----:B------:R-:W-:-:S07]  /*48c00*/  IMAD.MOV.U32 R21, RZ, RZ, R5 ;  /* 0x000000ffff157224 */ /* 0x000fce00078e0005 */
.L_x_1157:
[----:B------:R-:W-:Y:S05]  /*48c10*/  BSYNC.RECONVERGENT B4 ;  /* 0x0000000000047941 */ /* 0x000fea0003800200 */
.L_x_1156:
[----:B------:R-:W2:Y:S04]  /*48c20*/  LD.E.64 R56, desc[UR8][R58.64+0xf8] ;  /* 0x0000f8083a387980 */ /* 0x000ea8000c101b00 */
[----:B------:R-:W3:Y:S01]  /*48c30*/  LD.E.64 R18, desc[UR8][R58.64+0xf0] ;  /* 0x0000f0083a127980 */ /* 0x000ee2000c101b00 */
[----:B------:R-:W-:Y:S01]  /*48c40*/  IMAD.MOV.U32 R4, RZ, RZ, 0x1 ;  /* 0x00000001ff047424 */ /* 0x000fe200078e00ff */
[----:B------:R-:W-:Y:S01]  /*48c50*/  BSSY.RECONVERGENT B4, `(.L_x_1158) ;  /* 0x0000015000047945 */ /* 0x000fe20003800200 */
[----:B--2---:R-:W-:Y:S01]  /*48c60*/  DADD R26, R22, R56 ;  /* 0x00000000161a7229 */ /* 0x004fe20000000038 */
[----:B---3--:R-:W-:-:S05]  /*48c70*/  FSETP.GEU.AND P1, PT, |R19|, 6.5827683646048100446e-37, PT ;  /* 0x036000001300780b */ /* 0x008fca0003f2e200 */
        /* <DEDUP_REMOVED lines=18> */
.L_x_1159:
[----:B------:R-:W-:Y:S05]  /*48da0*/  BSYNC.RECONVERGENT B4 ;  /* 0x0000000000047941 */ /* 0x000fea0003800200 */
.L_x_1158:
[----:B------:R-:W0:Y:S01]  /*48db0*/  MUFU.RCP64H R7, R25 ;  /* 0x0000001900077308 */ /* 0x000e220000001800 */
[----:B------:R-:W-:Y:S01]  /*48dc0*/  MOV R6, 0x1 ;  /* 0x0000000100067802 */ /* 0x000fe20000000f00 */
[----:B------:R-:W-:Y:S01]  /*48dd0*/  BSSY.RECONVERGENT B4, `(.L_x_1160) ;  /* 0x0000016000047945 */ /* 0x000fe20003800200 */
[----:B------:R-:W-:Y:S01]  /*48de0*/  FSETP.GEU.AND P1, PT, |R11|, 6.5827683646048100446e-37, PT ;  /* 0x036000000b00780b */ /* 0x000fe20003f2e200 */
        /* <DEDUP_REMOVED lines=20> */
.L_x_1161:
[----:B------:R-:W-:Y:S05]  /*48f30*/  BSYNC.RECONVERGENT B4 ;  /* 0x0000000000047941 */ /* 0x000fea0003800200 */
.L_x_1160:
        /* <DEDUP_REMOVED lines=23> */
.L_x_1163:
[----:B------:R-:W-:Y:S05]  /*490b0*/  BSYNC.RECONVERGENT B4 ;  /* 0x0000000000047941 */ /* 0x000fea0003800200 */
.L_x_1162:
        /* <DEDUP_REMOVED lines=21> */
.L_x_1165:
[----:B------:R-:W-:Y:S05]  /*49210*/  BSYNC.RECONVERGENT B4 ;  /* 0x0000000000047941 */ /* 0x000fea0003800200 */
.L_x_1164:
[----:B------:R-:W0:Y:S01]  /*49220*/  MUFU.RCP64H R7, 6 ;  /* 0x4018000000077908 */ /* 0x000e220000001800 */
[----:B------:R-:W-:Y:S01]  /*49230*/  IMAD.MOV.U32 R24, RZ, RZ, 0x0 ;  /* 0x00000000ff187424 */ /* 0x000fe200078e00ff */
[----:B------:R-:W-:Y:S01]  /*49240*/  MOV R25, 0x40180000 ;  /* 0x4018000000197802 */ /* 0x000fe20000000f00 */
[----:B------:R-:W-:Y:S01]  /*49250*/  IMAD.MOV.U32 R6, RZ, RZ, 0x1 ;  /* 0x00000001ff067424 */ /* 0x000fe200078e00ff */
[C---:B------:R-:W-:Y:S01]  /*49260*/  DMUL R78, R74.reuse, R22 ;  /* 0x000000164a4e7228 */ /* 0x040fe20000000000 */
[----:B------:R-:W-:Y:S01]  /*49270*/  BSSY.RECONVERGENT B4, `(.L_x_1166) ;  /* 0x000001d000047945 */ /* 0x000fe20003800200 */
[C---:B------:R-:W-:Y:S02]  /*49280*/  DMUL R76, R74.reuse, R20 ;  /* 0x000000144a4c7228 */ /* 0x040fe40000000000 */
[----:B------:R-:W-:Y:S02]  /*49290*/  DMUL R74, R74, R4 ;  /* 0x000000044a4a7228 */ /* 0x000fe40000000000 */
[----:B------:R-:W-:-:S02]  /*492a0*/  DMUL R42, R16, R50 ;  /* 0x00000032102a7228 */ /* 0x000fc40000000000 */
[C---:B------:R-:W-:Y:S02]  /*492b0*/  DMUL R22, R16.reuse, R48 ;  /* 0x0000003010167228 */ /* 0x040fe40000000000 */
[C---:B------:R-:W-:Y:S02]  /*492c0*/  DMUL R78, R16.reuse, R78 ;  /* 0x0000004e104e7228 */ /* 0x040fe40000000000 */
[----:B------:R-:W-:Y:S02]  /*492d0*/  DMUL R76, R16, R76 ;  /* 0x0000004c104c7228 */ /* 0x000fe40000000000 */
[----:B0-----:R-:W-:Y:S02]  /*492e0*/  DFMA R26, R6, -R24, 1 ;  /* 0x3ff00000061a742b */ /* 0x001fe40000000818 */
[----:B------:R-:W-:-:S06]  /*492f0*/  DMUL R74, R16, R74 ;  /* 0x0000004a104a7228 */ /* 0x000fcc0000000000 */
[----:B------:R-:W-:-:S08]  /*49300*/  DFMA R26, R26, R26, R26 ;  /* 0x0000001a1a1a722b */ /* 0x000fd0000000001a */
[----:B------:R-:W-:-:S08]  /*49310*/  DFMA R26, R6, R26, R6 ;  /* 0x0000001a061a722b */ /* 0x000fd00000000006 */
[----:B------:R-:W-:Y:S02]  /*49320*/  DFMA R6, R26, -R24, 1 ;  /* 0x3ff000001a06742b */ /* 0x000fe40000000818 */
[----:B------:R-:W-:-:S06]  /*49330*/  DMUL R24, R16, R52 ;  /* 0x0000003410187228 */ /* 0x000fcc0000000000 */
[----:B------:R-:W-:-:S04]  /*49340*/  DFMA R26, R26, R6, R26 ;  /* 0x000000061a1a722b */ /* 0x000fc8000000001a */
[----:B------:R-:W-:-:S04]  /*49350*/  FSETP.GEU.AND P1, PT, |R25|, 6.5827683646048100446e-37, PT ;  /* 0x036000001900780b */ /* 0x000fc80003f2e200 */
        /* <DEDUP_REMOVED lines=14> */
.L_x_1167:
[----:B------:R-:W-:Y:S05]  /*49440*/  BSYNC.RECONVERGENT B4 ;  /* 0x0000000000047941 */ /* 0x000fea0003800200 */
.L_x_1166:
        /* <DEDUP_REMOVED lines=25> */
.L_x_1169:
[----:B------:R-:W-:Y:S05]  /*495e0*/  BSYNC.RECONVERGENT B4 ;  /* 0x0000000000047941 */ /* 0x000fea0003800200 */
.L_x_1168:
        /* <DEDUP_REMOVED lines=25> */
.L_x_1171:
[----:B------:R-:W-:Y:S05]  /*49780*/  BSYNC.RECONVERGENT B4 ;  /* 0x0000000000047941 */ /* 0x000fea0003800200 */
.L_x_1170:
        /* <DEDUP_REMOVED lines=25> */
.L_x_1173:
[----:B------:R-:W-:Y:S05]  /*49920*/  BSYNC.RECONVERGENT B4 ;  /* 0x0000000000047941 */ /* 0x000fea0003800200 */
.L_x_1172:
        /* <DEDUP_REMOVED lines=25> */
.L_x_1175:
[----:B------:R-:W-:Y:S05]  /*49ac0*/  BSYNC.RECONVERGENT B4 ;  /* 0x0000000000047941 */ /* 0x000fea0003800200 */
.L_x_1174:
        /* <DEDUP_REMOVED lines=25> */
.L_x_1177:
[----:B------:R-:W-:Y:S05]  /*49c60*/  BSYNC.RECONVERGENT B4 ;  /* 0x0000000000047941 */ /* 0x000fea0003800200 */
.L_x_1176:
[----:B------:R-:W-:Y:S01]  /*49c70*/  DFMA R20, R24, 0.5, R10 ;  /* 0x3fe000001814782b */ /* 0x000fe2000000000a */
[----:B------:R-:W-:Y:S01]  /*49c80*/  BSSY.RECONVERGENT B0, `(.L_x_1178) ;  /* 0x000000a000007945 */ /* 0x000fe20003800200 */
[----:B------:R-:W-:Y:S01]  /*49c90*/  DFMA R24, R42, 0.5, R12 ;  /* 0x3fe000002a18782b */ /* 0x000fe2000000000c */
[----:B------:R-:W-:Y:S01]  /*49ca0*/  IMAD.MOV.U32 R5, RZ, RZ, 0x40000000 ;  /* 0x40000000ff057424 */ /* 0x000fe200078e00ff */
[----:B------:R-:W-:Y:S01]  /*49cb0*/  DFMA R22, R22, 0.5, R14 ;  /* 0x3fe000001616782b */ /* 0x000fe2000000000e */
[----:B------:R-:W-:Y:S01]  /*49cc0*/  MOV R0, 0x49d20 ;  /* 0x00049d2000007802 */ /* 0x000fe20000000f00 */
[----:B------:R-:W-:Y:S02]  /*49cd0*/  DFMA R78, R78, 0.5, R52 ;  /* 0x3fe000004e4e782b */ /* 0x000fe40000000034 */
[----:B------:R-:W-:Y:S02]  /*49ce0*/  DADD R6, -RZ, |R20| ;  /* 0x00000000ff067229 */ /* 0x000fe40000000514 */
[----:B------:R-:W-:-:S02]  /*49cf0*/  DFMA R76, R76, 0.5, R50 ;  /* 0x3fe000004c4c782b */ /* 0x000fc40000000032 */
[----:B------:R-:W-:-:S11]  /*49d00*/  DFMA R74, R74, 0.5, R48 ;  /* 0x3fe000004a4a782b */ /* 0x000fd60000000030 */
[----:B------:R-:W-:Y:S05]  /*49d10*/  CALL.REL.NOINC `($_Z9addKernelP9basic_run$__internal_accurate_pow) ;  /* 0x0000077800887944 */ /* 0x000fea0003c00000 */
[----:B------:R-:W-:Y:S05]  /*49d20*/  BSYNC.RECONVERGENT B0 ;  /* 0x0000000000007941 */ /* 0x000fea0003800200 */
.L_x_1178:
        /* <DEDUP_REMOVED lines=16> */
.L_x_1180:
[----:B------:R-:W-:Y:S05]  /*49e30*/  BSYNC.RECONVERGENT B0 ;  /* 0x0000000000007941 */ /* 0x000fea0003800200 */
.L_x_1179:
[----:B------:R-:W-:Y:S01]  /*49e40*/  BSSY.RECONVERGENT B0, `(.L_x_1181) ;  /* 0x0000005000007945 */ /* 0x000fe20003800200 */
[----:B------:R-:W-:Y:S01]  /*49e50*/  IMAD.MOV.U32 R7, RZ, RZ, R27 ;  /* 0x000000ffff077224 */ /* 0x000fe200078e001b */
[----:B------:R-:W-:Y:S01]  /*49e60*/  MOV R0, 0x49e90 ;  /* 0x00049e9000007802 */ /* 0x000fe20000000f00 */
[----:B------:R-:W-:-:S07]  /*49e70*/  IMAD.MOV.U32 R5, RZ, RZ, 0x40000000 ;  /* 0x40000000ff057424 */ /* 0x000fce00078e00ff */
[----:B------:R-:W-:Y:S05]  /*49e80*/  CALL.REL.NOINC `($_Z9addKernelP9basic_run$__internal_accurate_pow) ;  /* 0x00000778002c7944 */ /* 0x000fea0003c00000 */
[----:B------:R-:W-:Y:S05]  /*49e90*/  BSYNC.RECONVERGENT B0 ;  /* 0x0000000000007941 */ /* 0x000fea0003800200 */
.L_x_1181:
        /* <DEDUP_REMOVED lines=19> */
.L_x_1183:
[----:B------:R-:W-:Y:S05]  /*49fd0*/  BSYNC.RECONVERGENT B0 ;  /* 0x0000000000007941 */ /* 0x000fea0003800200 */
.L_x_1182:
        /* <DEDUP_REMOVED lines=8> */
.L_x_1184:
        /* <DEDUP_REMOVED lines=15> */
.L_x_1186:
[----:B------:R-:W-:Y:S05]  /*4a150*/  BSYNC.RECONVERGENT B0 ;  /* 0x0000000000007941 */ /* 0x000fea0003800200 */
.L_x_1185:
        /* <DEDUP_REMOVED lines=27> */
.L_x_1188:
[----:B------:R-:W-:Y:S05]  /*4a310*/  BSYNC.RECONVERGENT B4 ;  /* 0x0000000000047941 */ /* 0x000fea0003800200 */
.L_x_1187:
[----:B------:R-:W-:Y:S01]  /*4a320*/  DADD R26, R54, R46 ;  /* 0x00000000361a7229 */ /* 0x000fe2000000002e */
[----:B------:R-:W-:Y:S01]  /*4a330*/  IMAD.MOV.U32 R4, RZ, RZ, 0x1 ;  /* 0x00000001ff047424 */ /* 0x000fe200078e00ff */
[----:B------:R-:W-:Y:S01]  /*4a340*/  DADD R28, -RZ, -R44 ;  /* 0x00000000ff1c7229 */ /* 0x000fe2000000092c */
[----:B------:R-:W-:Y:S03]  /*4a350*/  BSSY.RECONVERGENT B4, `(.L_x_1189) ;  /* 0x0000014000047945 */ /* 0x000fe60003800200 */
        /* <DEDUP_REMOVED lines=19> */
.L_x_1190:
[----:B------:R-:W-:Y:S05]  /*4a490*/  BSYNC.RECONVERGENT B4 ;  /* 0x0000000000047941 */ /* 0x000fea0003800200 */
.L_x_1189:
        /* <DEDUP_REMOVED lines=22> */
.L_x_1192:
[----:B------:R-:W-:Y:S05]  /*4a600*/  BSYNC.RECONVERGENT B4 ;  /* 0x0000000000047941 */ /* 0x000fea0003800200 */
.L_x_1191:
        /* <DEDUP_REMOVED lines=24> */
.L_x_1194:
[----:B------:R-:W-:Y:S05]  /*4a790*/  BSYNC.RECONVERGENT B4 ;  /* 0x0000000000047941 */ /* 0x000fea0003800200 */
.L_x_1193:
        /* <DEDUP_REMOVED lines=23> */
.L_x_1196:
[----:B------:R-:W-:Y:S05]  /*4a910*/  BSYNC.RECONVERGENT B4 ;  /* 0x0000000000047941 */ /* 0x000fea0003800200 */
.L_x_1195:
        /* <DEDUP_REMOVED lines=21> */
.L_x_1198:
[----:B------:R-:W-:Y:S05]  /*4aa70*/  BSYNC.RECONVERGENT B4 ;  /* 0x0000000000047941 */ /* 0x000fea0003800200 */
.L_x_1197:
[----:B------:R-:W0:Y:S01]  /*4aa80*/  MUFU.RCP64H R7, 3 ;  /* 0x4008000000077908 */ /* 0x000e220000001800 */
[----:B------:R-:W-:Y:S01]  /*4aa90*/  IMAD.MOV.U32 R20, RZ, RZ, 0x0 ;  /* 0x00000000ff147424 */ /* 0x000fe200078e00ff */
[----:B------:R-:W-:Y:S01]  /*4aaa0*/  MOV R21, 0x40080000 ;  /* 0x4008000000157802 */ /* 0x000fe20000000f00 */
[----:B------:R-:W-:Y:S01]  /*4aab0*/  IMAD.MOV.U32 R6, RZ, RZ, 0x1 ;  /* 0x00000001ff067424 */ /* 0x000fe200078e00ff */
[----:B------:R-:W-:Y:S01]  /*4aac0*/  DMUL R78, R16, R78 ;  /* 0x0000004e104e7228 */ /* 0x000fe20000000000 */
[----:B------:R-:W-:Y:S01]  /*4aad0*/  BSSY.RECONVERGENT B4, `(.L_x_1199) ;  /* 0x000001d000047945 */ /* 0x000fe20003800200 */
[C---:B------:R-:W-:Y:S02]  /*4aae0*/  DMUL R80, R84.reuse, R46 ;  /* 0x0000002e54507228 */ /* 0x040fe40000000000 */
[C---:B------:R-:W-:Y:S02]  /*4aaf0*/  DMUL R82, R84.reuse, R42 ;  /* 0x0000002a54527228 */ /* 0x040fe40000000000 */
[----:B------:R-:W-:-:S02]  /*4ab00*/  DMUL R84, R84, R4 ;  /* 0x0000000454547228 */ /* 0x000fc40000000000 */
        /* <DEDUP_REMOVED lines=25> */
.L_x_1200:
[----:B------:R-:W-:Y:S05]  /*4aca0*/  BSYNC.RECONVERGENT B4 ;  /* 0x0000000000047941 */ /* 0x000fea0003800200 */
.L_x_1199:
        /* <DEDUP_REMOVED lines=25> */
.L_x_1202:
[----:B------:R-:W-:Y:S05]  /*4ae40*/  BSYNC.RECONVERGENT B4 ;  /* 0x0000000000047941 */ /* 0x000fea0003800200 */
.L_x_1201:
        /* <DEDUP_REMOVED lines=25> */
.L_x_1204:
[----:B------:R-:W-:Y:S05]  /*4afe0*/  BSYNC.RECONVERGENT B4 ;  /* 0x0000000000047941 */ /* 0x000fea0003800200 */
.L_x_1203:
        /* <DEDUP_REMOVED lines=25> */
.L_x_1206:
[----:B------:R-:W-:Y:S05]  /*4b180*/  BSYNC.RECONVERGENT B4 ;  /* 0x0000000000047941 */ /* 0x000fea0003800200 */
.L_x_1205:
        /* <DEDUP_REMOVED lines=25> */
.L_x_1208:
[----:B------:R-:W-:Y:S05]  /*4b320*/  BSYNC.RECONVERGENT B4 ;  /* 0x0000000000047941 */ /* 0x000fea0003800200 */
.L_x_1207:
        /* <DEDUP_REMOVED lines=23> */
.L_x_1210:
[----:B------:R-:W-:Y:S05]  /*4b4a0*/  BSYNC.RECONVERGENT B4 ;  /* 0x0000000000047941 */ /* 0x000fea0003800200 */
.L_x_1209:
[----:B------:R-:W-:Y:S01]  /*4b4b0*/  DADD R74, R68, R10 ;  /* 0x00000000444a7229 */ /* 0x000fe2000000000a */
[----:B------:R-:W-:Y:S01]  /*4b4c0*/  BSSY.RECONVERGENT B0, `(.L_x_1211) ;  /* 0x0000018000007945 */ /* 0x000fe20003800200 */
[----:B------:R-:W-:Y:S01]  /*4b4d0*/  DADD R66, R66, R12 ;  /* 0x0000000042427229 */ /* 0x000fe2000000000c */
[----:B------:R-:W-:Y:S01]  /*4b4e0*/  MOV R0, 0x4b640 ;  /* 0x0004b64000007802 */ /* 0x000fe20000000f00 */
[----:B------:R-:W-:Y:S02]  /*4b4f0*/  DADD R68, R64, R14 ;  /* 0x0000000040447229 */ /* 0x000fe4000000000e */
[----:B------:R-:W-:Y:S02]  /*4b500*/  DADD R62, R62, R52 ;  /* 0x000000003e3e7229 */ /* 0x000fe40000000034 */
[----:B------:R-:W-:Y:S02]  /*4b510*/  DADD R74, R74, R20 ;  /* 0x000000004a4a7229 */ /* 0x000fe40000000014 */
[----:B------:R-:W-:-:S02]  /*4b520*/  DFMA R20, R78, 0.5, R10 ;  /* 0x3fe000004e14782b */ /* 0x000fc4000000000a */
[----:B------:R-:W-:Y:S02]  /*4b530*/  DADD R6, R72, R50 ;  /* 0x0000000048067229 */ /* 0x000fe40000000032 */
[----:B------:R-:W-:Y:S02]  /*4b540*/  DADD R78, R70, R48 ;  /* 0x00000000464e7229 */ /* 0x000fe40000000030 */
[----:B------:R-:W-:Y:S02]  /*4b550*/  DADD R70, R66, R22 ;  /* 0x0000000042467229 */ /* 0x000fe40000000016 */
[----:B------:R-:W-:Y:S02]  /*4b560*/  DADD R26, -RZ, |R20| ;  /* 0x00000000ff1a7229 */ /* 0x000fe40000000514 */
[----:B------:R-:W-:Y:S02]  /*4b570*/  DADD R68, R68, R24 ;  /* 0x0000000044447229 */ /* 0x000fe40000000018 */
[----:B------:R-:W-:-:S02]  /*4b580*/  DADD R72, R62, R42 ;  /* 0x000000003e487229 */ /* 0x000fc4000000002a */
[----:B------:R-:W-:Y:S02]  /*4b590*/  DFMA R24, R46, 0.5, R12 ;  /* 0x3fe000002e18782b */ /* 0x000fe4000000000c */
[----:B------:R-:W-:Y:S02]  /*4b5a0*/  DFMA R22, R60, 0.5, R14 ;  /* 0x3fe000003c16782b */ /* 0x000fe4000000000e */
[----:B------:R-:W-:Y:S02]  /*4b5b0*/  DFMA R66, R80, 0.5, R52 ;  /* 0x3fe000005042782b */ /* 0x000fe40000000034 */
[----:B------:R-:W-:Y:S02]  /*4b5c0*/  DFMA R64, R82, 0.5, R50 ;  /* 0x3fe000005240782b */ /* 0x000fe40000000032 */
[----:B------:R-:W-:Y:S02]  /*4b5d0*/  DFMA R62, R84, 0.5, R48 ;  /* 0x3fe00000543e782b */ /* 0x000fe40000000030 */
[----:B------:R-:W-:-:S02]  /*4b5e0*/  DADD R76, R6, R76 ;  /* 0x00000000064c7229 */ /* 0x000fc4000000004c */
[----:B------:R-:W-:Y:S01]  /*4b5f0*/  DADD R78, R78, R4 ;  /* 0x000000004e4e7229 */ /* 0x000fe20000000004 */
[----:B------:R-:W-:Y:S01]  /*4b600*/  IMAD.MOV.U32 R6, RZ, RZ, R26 ;  /* 0x000000ffff067224 */ /* 0x000fe200078e001a */
[----:B------:R-:W-:Y:S01]  /*4b610*/  MOV R7, R27 ;  /* 0x0000001b00077202 */ /* 0x000fe20000000f00 */
[----:B------:R-:W-:-:S08]  /*4b620*/  IMAD.MOV.U32 R5, RZ, RZ, 0x40000000 ;  /* 0x40000000ff057424 */ /* 0x000fd000078e00ff */
[----:B------:R-:W-:Y:S05]  /*4b630*/  CALL.REL.NOINC `($_Z9addKernelP9basic_run$__internal_accurate_pow) ;  /* 0x0000076000407944 */ /* 0x000fea0003c00000 */
[----:B------:R-:W-:Y:S05]  /*4b640*/  BSYNC.RECONVERGENT B0 ;  /* 0x0000000000007941 */ /* 0x000fea0003800200 */
.L_x_1211:
        /* <DEDUP_REMOVED lines=16> */
.L_x_1213:
[----:B------:R-:W-:Y:S05]  /*4b750*/  BSYNC.RECONVERGENT B0 ;  /* 0x0000000000007941 */ /* 0x000fea0003800200 */
.L_x_1212:
[----:B------:R-:W-:Y:S01]  /*4b760*/  BSSY.RECONVERGENT B0, `(.L_x_1214) ;  /* 0x0000005000007945 */ /* 0x000fe20003800200 */
[----:B------:R-:W-:Y:S01]  /*4b770*/  IMAD.MOV.U32 R7, RZ, RZ, R27 ;  /* 0x000000ffff077224 */ /* 0x000fe200078e001b */
[----:B------:R-:W-:Y:S01]  /*4b780*/  MOV R0, 0x4b7b0 ;  /* 0x0004b7b000007802 */ /* 0x000fe20000000f00 */
[----:B------:R-:W-:-:S07]  /*4b790*/  IMAD.MOV.U32 R5, RZ, RZ, 0x40000000 ;  /* 0x40000000ff057424 */ /* 0x000fce00078e00ff */
[----:B------:R-:W-:Y:S05]  /*4b7a0*/  CALL.REL.NOINC `($_Z9addKernelP9basic_run$__internal_accurate_pow) ;  /* 0x0000075c00e47944 */ /* 0x000fea0003c00000 */
[----:B------:R-:W-:Y:S05]  /*4b7b0*/  BSYNC.RECONVERGENT B0 ;  /* 0x0000000000007941 */ /* 0x000fea0003800200 */
.L_x_1214:
        /* <DEDUP_REMOVED lines=19> */
.L_x_1216:
[----:B------:R-:W-:Y:S05]  /*4b8f0*/  BSYNC.RECONVERGENT B0 ;  /* 0x0000000000007941 */ /* 0x000fea0003800200 */
.L_x_1215:
        /* <DEDUP_REMOVED lines=8> */
.L_x_1217:
        /* <DEDUP_REMOVED lines=15> */
.L_x_1219:
[----:B------:R-:W-:Y:S05]  /*4ba70*/  BSYNC.RECONVERGENT B0 ;  /* 0x0000000000007941 */ /* 0x000fea0003800200 */
.L_x_1218:
        /* <DEDUP_REMOVED lines=27> */
.L_x_1221:
[----:B------:R-:W-:Y:S05]  /*4bc30*/  BSYNC.RECONVERGENT B4 ;  /* 0x0000000000047941 */ /* 0x000fea0003800200 */
.L_x_1220:
        /* <DEDUP_REMOVED lines=23> */
.L_x_1223:
[----:B------:R-:W-:Y:S05]  /*4bdb0*/  BSYNC.RECONVERGENT B4 ;  /* 0x0000000000047941 */ /* 0x000fea0003800200 */
.L_x_1222:
        /* <DEDUP_REMOVED lines=22> */
.L_x_1225:
[----:B------:R-:W-:Y:S05]  /*4bf20*/  BSYNC.RECONVERGENT B4 ;  /* 0x0000000000047941 */ /* 0x000fea0003800200 */
.L_x_1224:
        /* <DEDUP_REMOVED lines=24> */
.L_x_1227:
[----:B------:R-:W-:Y:S05]  /*4c0b0*/  BSYNC.RECONVERGENT B4 ;  /* 0x0000000000047941 */ /* 0x000fea0003800200 */
.L_x_1226:
        /* <DEDUP_REMOVED lines=23> */
.L_x_1229:
[----:B------:R-:W-:Y:S05]  /*4c230*/  BSYNC.RECONVERGENT B4 ;  /* 0x0000000000047941 */ /* 0x000fea0003800200 */
.L_x_1228:
        /* <DEDUP_REMOVED lines=21> */
.L_x_1231:
[----:B------:R-:W-:Y:S05]  /*4c390*/  BSYNC.RECONVERGENT B4 ;  /* 0x0000000000047941 */ /* 0x000fea0003800200 */
.L_x_1230:
        /* <DEDUP_REMOVED lines=34> */
.L_x_1233:
[----:B------:R-:W-:Y:S05]  /*4c5c0*/  BSYNC.RECONVERGENT B4 ;  /* 0x0000000000047941 */ /* 0x000fea0003800200 */
.L_x_1232:
        /* <DEDUP_REMOVED lines=25> */
.L_x_1235:
[----:B------:R-:W-:Y:S05]  /*4c760*/  BSYNC.RECONVERGENT B4 ;  /* 0x0000000000047941 */ /* 0x000fea0003800200 */
.L_x_1234:
        /* <DEDUP_REMOVED lines=25> */
.L_x_1237:
[----:B------:R-:W-:Y:S05]  /*4c900*/  BSYNC.RECONVERGENT B4 ;  /* 0x0000000000047941 */ /* 0x000fea0003800200 */
.L_x_1236:
        /* <DEDUP_REMOVED lines=25> */
.L_x_1239:
[----:B------:R-:W-:Y:S05]  /*4caa0*/  BSYNC.RECONVERGENT B4 ;  /* 0x0000000000047941 */ /* 0x000fea0003800200 */
.L_x_1238:
        /* <DEDUP_REMOVED lines=25> */
.L_x_1241:
[----:B------:R-:W-:Y:S05]  /*4cc40*/  BSYNC.RECONVERGENT B4 ;  /* 0x0000000000047941 */ /* 0x000fea0003800200 */
.L_x_1240:
        /* <DEDUP_REMOVED lines=23> */
.L_x_1243:
[----:B------:R-:W-:Y:S05]  /*4cdc0*/  BSYNC.RECONVERGENT B4 ;  /* 0x0000000000047941 */ /* 0x000fea0003800200 */
.L_x_1242:
        /* <DEDUP_REMOVED lines=11> */
[----:B------:R-:W-:Y:S02]  /*4ce80*/  DADD R52, R80, R52 ;  /* 0x0000000050347229 */ /* 0x000fe40000000034 */
[----:B------:R-:W-:Y:S02]  /*4ce90*/  DADD R50, R82, R50 ;  /* 0x0000000052327229 */ /* 0x000fe40000000032 */
[----:B------:R-:W-:-:S02]  /*4cea0*/  DADD R48, R84, R48 ;  /* 0x0000000054307229 */ /* 0x000fc40000000030 */
[----:B------:R-:W-:Y:S01]  /*4ceb0*/  DADD R22, R78, R4 ;  /* 0x000000004e167229 */ /* 0x000fe20000000004 */
[----:B------:R-:W-:-:S10]  /*4cec0*/  IMAD.MOV.U32 R5, RZ, RZ, 0x40000000 ;  /* 0x40000000ff057424 */ /* 0x000fd400078e00ff */
[----:B------:R-:W-:Y:S05]  /*4ced0*/  CALL.REL.NOINC `($_Z9addKernelP9basic_run$__internal_accurate_pow) ;  /* 0x0000074800187944 */ /* 0x000fea0003c00000 */
[----:B------:R-:W-:Y:S05]  /*4cee0*/  BSYNC.RECONVERGENT B0 ;  /* 0x0000000000007941 */ /* 0x000fea0003800200 */
.L_x_1244:
        /* <DEDUP_REMOVED lines=16> */
.L_x_1246:
[----:B------:R-:W-:Y:S05]  /*4cff0*/  BSYNC.RECONVERGENT B0 ;  /* 0x0000000000007941 */ /* 0x000fea0003800200 */
.L_x_1245:
[----:B------:R-:W-:Y:S01]  /*4d000*/  BSSY.RECONVERGENT B0, `(.L_x_1247) ;  /* 0x0000005000007945 */ /* 0x000fe20003800200 */
[----:B------:R-:W-:Y:S01]  /*4d010*/  IMAD.MOV.U32 R7, RZ, RZ, R27 ;  /* 0x000000ffff077224 */ /* 0x000fe200078e001b */
[----:B------:R-:W-:Y:S02]  /*4d020*/  MOV R5, 0x40000000 ;  /* 0x4000000000057802 */ /* 0x000fe40000000f00 */
[----:B------:R-:W-:-:S07]  /*4d030*/  MOV R0, 0x4d050 ;  /* 0x0004d05000007802 */ /* 0x000fce0000000f00 */
[----:B------:R-:W-:Y:S05]  /*4d040*/  CALL.REL.NOINC `($_Z9addKernelP9basic_run$__internal_accurate_pow) ;  /* 0x0000074400bc7944 */ /* 0x000fea0003c00000 */
[----:B------:R-:W-:Y:S05]  /*4d050*/  BSYNC.RECONVERGENT B0 ;  /* 0x0000000000007941 */ /* 0x000fea0003800200 */
.L_x_1247:
        /* <DEDUP_REMOVED lines=19> */
.L_x_1249:
[----:B------:R-:W-:Y:S05]  /*4d190*/  BSYNC.RECONVERGENT B0 ;  /* 0x0000000000007941 */ /* 0x000fea0003800200 */
.L_x_1248:
        /* <DEDUP_REMOVED lines=8> */
.L_x_1250:
        /* <DEDUP_REMOVED lines=15> */
.L_x_1252:
[----:B------:R-:W-:Y:S05]  /*4d310*/  BSYNC.RECONVERGENT B0 ;  /* 0x0000000000007941 */ /* 0x000fea0003800200 */
.L_x_1251:
        /* <DEDUP_REMOVED lines=27> */
.L_x_1254:
[----:B------:R-:W-:Y:S05]  /*4d4d0*/  BSYNC.RECONVERGENT B4 ;  /* 0x0000000000047941 */ /* 0x000fea0003800200 */
.L_x_1253:
[----:B------:R-:W-:Y:S01]  /*4d4e0*/  DADD R54, R54, R42 ;  /* 0x0000000036367229 */ /* 0x000fe2000000002a */
[----:B------:R-:W-:Y:S01]  /*4d4f0*/  MOV R4, 0x1 ;  /* 0x0000000100047802 */ /* 0x000fe20000000f00 */
        /* <DEDUP_REMOVED lines=21> */
.L_x_1256:
[----:B------:R-:W-:Y:S05]  /*4d650*/  BSYNC.RECONVERGENT B4 ;  /* 0x0000000000047941 */ /* 0x000fea0003800200 */
.L_x_1255:
        /* <DEDUP_REMOVED lines=22> */
.L_x_1258:
[----:B------:R-:W-:Y:S05]  /*4d7c0*/  BSYNC.RECONVERGENT B4 ;  /* 0x0000000000047941 */ /* 0x000fea0003800200 */
.L_x_1257:
        /* <DEDUP_REMOVED lines=24> */
.L_x_1260:
[----:B------:R-:W-:Y:S05]  /*4d950*/  BSYNC.RECONVERGENT B4 ;  /* 0x0000000000047941 */ /* 0x000fea0003800200 */
.L_x_1259:
        /* <DEDUP_REMOVED lines=23> */
.L_x_1262:
[----:B------:R-:W-:Y:S05]  /*4dad0*/  BSYNC.RECONVERGENT B4 ;  /* 0x0000000000047941 */ /* 0x000fea0003800200 */
.L_x_1261:
        /* <DEDUP_REMOVED lines=21> */
.L_x_1264:
[----:B------:R-:W-:Y:S05]  /*4dc30*/  BSYNC.RECONVERGENT B4 ;  /* 0x0000000000047941 */ /* 0x000fea0003800200 */
.L_x_1263:
[----:B------:R-:W0:Y:S01]  /*4dc40*/  MUFU.RCP64H R7, 6 ;  /* 0x4018000000077908 */ /* 0x000e220000001800 */
[----:B------:R-:W-:Y:S01]  /*4dc50*/  IMAD.MOV.U32 R10, RZ, RZ, 0x0 ;  /* 0x00000000ff0a7424 */ /* 0x000fe200078e00ff */
[----:B------:R-:W-:Y:S01]  /*4dc60*/  DMUL R28, R16, R52 ;  /* 0x00000034101c7228 */ /* 0x000fe20000000000 */
[----:B------:R-:W-:Y:S01]  /*4dc70*/  IMAD.MOV.U32 R11, RZ, RZ, 0x40180000 ;  /* 0x40180000ff0b7424 */ /* 0x000fe200078e00ff */
[C---:B------:R-:W-:Y:S01]  /*4dc80*/  DMUL R18, R42.reuse, R18 ;  /* 0x000000122a127228 */ /* 0x040fe20000000000 */
[----:B------:R-:W-:Y:S01]  /*4dc90*/  IMAD.MOV.U32 R6, RZ, RZ, 0x1 ;  /* 0x00000001ff067424 */ /* 0x000fe200078e00ff */
[C---:B------:R-:W-:Y:S01]  /*4dca0*/  DMUL R20, R42.reuse, R20 ;  /* 0x000000142a147228 */ /* 0x040fe20000000000 */
[----:B------:R-:W-:Y:S01]  /*4dcb0*/  BSSY.RECONVERGENT B4, `(.L_x_1265) ;  /* 0x0000019000047945 */ /* 0x000fe20003800200 */
[----:B------:R-:W-:Y:S02]  /*4dcc0*/  DMUL R4, R42, R4 ;  /* 0x000000042a047228 */ /* 0x000fe40000000000 */
        /* <DEDUP_REMOVED lines=23> */
.L_x_1266:
[----:B------:R-:W-:Y:S05]  /*4de40*/  BSYNC.RECONVERGENT B4 ;  /* 0x0000000000047941 */ /* 0x000fea0003800200 */
.L_x_1265:
        /* <DEDUP_REMOVED lines=25> */
.L_x_1268:
[----:B------:R-:W-:Y:S05]  /*4dfe0*/  BSYNC.RECONVERGENT B4 ;  /* 0x0000000000047941 */ /* 0x000fea0003800200 */
.L_x_1267:
        /* <DEDUP_REMOVED lines=25> */
.L_x_1270:
[----:B------:R-:W-:Y:S05]  /*4e180*/  BSYNC.RECONVERGENT B4 ;  /* 0x0000000000047941 */ /* 0x000fea0003800200 */
.L_x_1269:
        /* <DEDUP_REMOVED lines=25> */
.L_x_1272:
[----:B------:R-:W-:Y:S05]  /*4e320*/  BSYNC.RECONVERGENT B4 ;  /* 0x0000000000047941 */ /* 0x000fea0003800200 */
.L_x_1271:
        /* <DEDUP_REMOVED lines=25> */
.L_x_1274:
[----:B------:R-:W-:Y:S05]  /*4e4c0*/  BSYNC.RECONVERGENT B4 ;  /* 0x0000000000047941 */ /* 0x000fea0003800200 */
.L_x_1273:
        /* <DEDUP_REMOVED lines=23> */
.L_x_1276:
[----:B------:R-:W-:Y:S05]  /*4e640*/  BSYNC.RECONVERGENT B4 ;  /* 0x0000000000047941 */ /* 0x000fea0003800200 */
.L_x_1275:
[----:B------:R-:W-:Y:S02]  /*4e650*/  DADD R10, R62, R10 ;  /* 0x000000003e0a7229 */ /* 0x000fe4000000000a */
[----:B------:R-:W-:Y:S02]  /*4e660*/  DADD R12, R70, R12 ;  /* 0x00000000460c7229 */ /* 0x000fe4000000000c */
[----:B------:R-:W-:Y:S02]  /*4e670*/  DADD R14, R68, R14 ;  /* 0x00000000440e7229 */ /* 0x000fe4000000000e */
[----:B------:R-:W-:Y:S02]  /*4e680*/  DADD R52, R46, R52 ;  /* 0x000000002e347229 */ /* 0x000fe40000000034 */
[----:B------:R-:W-:Y:S02]  /*4e690*/  DADD R50, R24, R50 ;  /* 0x0000000018327229 */ /* 0x000fe40000000032 */
[----:B------:R-:W-:Y:S01]  /*4e6a0*/  DADD R48, R22, R4 ;  /* 0x0000000016307229 */ /* 0x000fe20000000004 */
[----:B------:R-:W-:Y:S10]  /*4e6b0*/  BRA `(.L_x_1277) ;  /* 0x00000164001c7947 */ /* 0x000ff40003800000 */
.L_x_1144:
[----:B------:R-:W-:-:S13]  /*4e6c0*/  ISETP.NE.AND P0, PT, R3, 0x2, PT ;  /* 0x000000020300780c */ /* 0x000fda0003f05270 */
[----:B------:R-:W-:Y:S05]  /*4e6d0*/  @!P0 BRA `(.L_x_1278) ;  /* 0x000000cc00648947 */ /* 0x000fea0003800000 */
[----:B------:R-:W-:Y:S01]  /*4e6e0*/  ISETP.NE.AND P0, PT, R3, 0x1, PT ;  /* 0x000000010300780c */ /* 0x000fe20003f05270 */
[----:B------:R-:W-:Y:S01]  /*4e6f0*/  IMAD.MOV.U32 R10, RZ, RZ, R32 ;  /* 0x000000ffff0a7224 */ /* 0x000fe200078e0020 */
[----:B------:R-:W-:Y:S01]  /*4e700*/  MOV R11, R33 ;  /* 0x00000021000b7202 */ /* 0x000fe20000000f00 */
[----:B------:R-:W-:Y:S01]  /*4e710*/  IMAD.MOV.U32 R12, RZ, RZ, R30 ;  /* 0x000000ffff0c7224 */ /* 0x000fe200078e001e */
[----:B------:R-:W-:Y:S01]  /*4e720*/  MOV R15, R29 ;  /* 0x0000001d000f7202 */ /* 0x000fe20000000f00 */
[----:B------:R-:W-:Y:S01]  /*4e730*/  IMAD.MOV.U32 R13, RZ, RZ, R31 ;  /* 0x000000ffff0d7224 */ /* 0x000fe200078e001f */
[----:B------:R-:W-:Y:S01]  /*4e740*/  MOV R51, R7 ;  /* 0x0000000700337202 */ /* 0x000fe20000000f00 */
[----:B------:R-:W-:Y:S02]  /*4e750*/  IMAD.MOV.U32 R14, RZ, RZ, R28 ;  /* 0x000000ffff0e7224 */ /* 0x000fe400078e001c */
[----:B------:R-:W-:Y:S02]  /*4e760*/  IMAD.MOV.U32 R52, RZ, RZ, R26 ;  /* 0x000000ffff347224 */ /* 0x000fe400078e001a */
[----:B------:R-:W-:-:S02]  /*4e770*/  IMAD.MOV.U32 R53, RZ, RZ, R27 ;  /* 0x000000ffff357224 */ /* 0x000fc400078e001b */
        /* <DEDUP_REMOVED lines=10> */
.L_x_1279:
        /* <DEDUP_REMOVED lines=16> */
.L_x_1281:
[----:B------:R-:W-:Y:S05]  /*4e920*/  BSYNC.RECONVERGENT B0 ;  /* 0x0000000000007941 */ /* 0x000fea0003800200 */
.L_x_1280:
[----:B------:R-:W-:Y:S01]  /*4e930*/  BSSY.RECONVERGENT B0, `(.L_x_1282) ;  /* 0x0000005000007945 */ /* 0x000fe20003800200 */
[----:B------:R-:W-:Y:S01]  /*4e940*/  IMAD.MOV.U32 R7, RZ, RZ, R13 ;  /* 0x000000ffff077224 */ /* 0x000fe200078e000d */
[----:B------:R-:W-:Y:S02]  /*4e950*/  MOV R5, 0x40000000 ;  /* 0x4000000000057802 */ /* 0x000fe40000000f00 */
[----:B------:R-:W-:-:S07]  /*4e960*/  MOV R0, 0x4e980 ;  /* 0x0004e98000007802 */ /* 0x000fce0000000f00 */
[----:B------:R-:W-:Y:S05]  /*4e970*/  CALL.REL.NOINC `($_Z9addKernelP9basic_run$__internal_accurate_pow) ;  /* 0x0000072c00707944 */ /* 0x000fea0003c00000 */
[----:B------:R-:W-:Y:S05]  /*4e980*/  BSYNC.RECONVERGENT B0 ;  /* 0x0000000000007941 */ /* 0x000fea0003800200 */
.L_x_1282:
        /* <DEDUP_REMOVED lines=19> */
.L_x_1284:
[----:B------:R-:W-:Y:S05]  /*4eac0*/  BSYNC.RECONVERGENT B0 ;  /* 0x0000000000007941 */ /* 0x000fea0003800200 */
.L_x_1283:
        /* <DEDUP_REMOVED lines=8> */
.L_x_1285:
        /* <DEDUP_REMOVED lines=15> */
.L_x_1287:
[----:B------:R-:W-:Y:S05]  /*4ec40*/  BSYNC.RECONVERGENT B0 ;  /* 0x0000000000007941 */ /* 0x000fea0003800200 */
.L_x_1286:
        /* <DEDUP_REMOVED lines=27> */
.L_x_1289:
[----:B------:R-:W-:Y:S05]  /*4ee00*/  BSYNC.RECONVERGENT B4 ;  /* 0x0000000000047941 */ /* 0x000fea0003800200 */
.L_x_1288:
[----:B------:R-:W2:Y:S01]  /*4ee10*/  LDG.E.64 R62, desc[UR8][R8.64+0x2f088] ;  /* 0x02f08808083e7981 */ /* 0x000ea2000c1e1b00 */
[----:B------:R-:W0:Y:S01]  /*4ee20*/  MUFU.RCP64H R5, 100 ;  /* 0x4059000000057908 */ /* 0x000e220000001800 */
[----:B------:R-:W-:Y:S01]  /*4ee30*/  MOV R6, 0x0 ;  /* 0x0000000000067802 */ /* 0x000fe20000000f00 */
        /* <DEDUP_REMOVED lines=22> */
[----:B------:R-:W-:Y:S05]  /*4efa0*/  CALL.REL.NOINC `($__internal_1_$__cuda_sm20_div_rn_f64_full) ;  /* 0x0000071c00ac7944 */ /* 0x000fea0003c00000 */
.L_x_1291:
[----:B------:R-:W-:Y:S05]  /*4efb0*/  BSYNC.RECONVERGENT B4 ;  /* 0x0000000000047941 */ /* 0x000fea0003800200 */
.L_x_1290:
[----:B------:R-:W-:Y:S01]  /*4efc0*/  IMAD.MOV.U32 R6, RZ, RZ, 0x0 ;  /* 0x00000000ff067424 */ /* 0x000fe200078e00ff */
[----:B------:R-:W2:Y:S01]  /*4efd0*/  LD.E.64 R66, desc[UR8][R62.64+0x52088] ;  /* 0x052088083e427980 */ /* 0x000ea2000c101b00 */
[----:B------:R-:W-:-:S03]  /*4efe0*/  IMAD.MOV.U32 R7, RZ, RZ, 0x409f4000 ;  /* 0x409f4000ff077424 */ /* 0x000fc600078e00ff */
[----:B------:R0:W5:Y:S03]  /*4eff0*/  LD.E.64 R76, desc[UR8][R62.64+0x52090] ;  /* 0x052090083e4c7980 */ /* 0x000166000c101b00 */
[----:B------:R-:W-:Y:S01]  /*4f000*/  DFMA R4, R4, R6, 1 ;  /* 0x3ff000000404742b */ /* 0x000fe20000000006 */
[----:B------:R0:W5:Y:S04]  /*4f010*/  LD.E.64 R70, desc[UR8][R58.64+0x88] ;  /* 0x000088083a467980 */ /* 0x000168000c101b00 */
[----:B------:R0:W5:Y:S05]  /*4f020*/  LD.E.64 R68, desc[UR8][R58.64+0xf0] ;  /* 0x0000f0083a447980 */ /* 0x00016a000c101b00 */
[----:B------:R-:W1:Y:S02]  /*4f030*/  F2I.F64.TRUNC R4, R4 ;  /* 0x0000000400047311 */ /* 0x000e64000030d100 */
[----:B-1----:R-:W-:-:S05]  /*4f040*/  VIMNMX R13, PT, PT, R4, 0x7d0, PT ;  /* 0x000007d0040d7848 */ /* 0x002fca0003fe0100 */
        /* <DEDUP_REMOVED lines=11> */
.L_x_1292:
        /* <DEDUP_REMOVED lines=16> */
.L_x_1294:
[----:B------:R-:W-:Y:S05]  /*4f200*/  BSYNC.RECONVERGENT B0 ;  /* 0x0000000000007941 */ /* 0x000fea0003800200 */
.L_x_1293:
[----:B------:R-:W-:Y:S01]  /*4f210*/  BSSY.RECONVERGENT B0, `(.L_x_1295) ;  /* 0x0000005000007945 */ /* 0x000fe20003800200 */
[----:B------:R-:W-:Y:S01]  /*4f220*/  IMAD.MOV.U32 R7, RZ, RZ, R27 ;  /* 0x000000ffff077224 */ /* 0x000fe200078e001b */
[----:B------:R-:W-:Y:S02]  /*4f230*/  MOV R5, 0x40000000 ;  /* 0x4000000000057802 */ /* 0x000fe40000000f00 */
[----:B------:R-:W-:-:S07]  /*4f240*/  MOV R0, 0x4f260 ;  /* 0x0004f26000007802 */ /* 0x000fce0000000f00 */
[----:B------:R-:W-:Y:S05]  /*4f250*/  CALL.REL.NOINC `($_Z9addKernelP9basic_run$__internal_accurate_pow) ;  /* 0x0000072400387944 */ /* 0x000fea0003c00000 */
[----:B------:R-:W-:Y:S05]  /*4f260*/  BSYNC.RECONVERGENT B0 ;  /* 0x0000000000007941 */ /* 0x000fea0003800200 */
.L_x_1295:
        /* <DEDUP_REMOVED lines=19> */
.L_x_1297:
[----:B------:R-:W-:Y:S05]  /*4f3a0*/  BSYNC.RECONVERGENT B0 ;  /* 0x0000000000007941 */ /* 0x000fea0003800200 */
.L_x_1296:
        /* <DEDUP_REMOVED lines=8> */
.L_x_1298:
        /* <DEDUP_REMOVED lines=15> */
.L_x_1300:
[----:B------:R-:W-:Y:S05]  /*4f520*/  BSYNC.RECONVERGENT B0 ;  /* 0x0000000000007941 */ /* 0x000fea0003800200 */
.L_x_1299:
        /* <DEDUP_REMOVED lines=27> */
.L_x_1302:
[----:B------:R-:W-:Y:S05]  /*4f6e0*/  BSYNC.RECONVERGENT B4 ;  /* 0x0000000000047941 */ /* 0x000fea0003800200 */
.L_x_1301:
        /* <DEDUP_REMOVED lines=24> */
.L_x_1304:
[----:B------:R-:W-:Y:S05]  /*4f870*/  BSYNC.RECONVERGENT B4 ;  /* 0x0000000000047941 */ /* 0x000fea0003800200 */
.L_x_1303:
[----:B------:R-:W-:Y:S01]  /*4f880*/  DMUL R12, R42, -R42 ;  /* 0x8000002a2a0c7228 */ /* 0x000fe20000000000 */
[----:B------:R-:W-:Y:S01]  /*4f890*/  IMAD.MOV.U32 R26, RZ, RZ, 0x652b82fe ;  /* 0x652b82feff1a7424 */ /* 0x000fe200078e00ff */
[----:B------:R-:W-:Y:S01]  /*4f8a0*/  MOV R27, 0x3ff71547 ;  /* 0x3ff71547001b7802 */ /* 0x000fe20000000f00 */
[----:B------:R-:W-:Y:S01]  /*4f8b0*/  IMAD.MOV.U32 R64, RZ, RZ, -0x105c611 ;  /* 0xfefa39efff407424 */ /* 0x000fe200078e00ff */
[----:B------:R-:W-:Y:S01]  /*4f8c0*/  UMOV UR10, 0x3b39803f ;  /* 0x3b39803f000a7882 */ /* 0x000fe20000000000 */
[----:B------:R-:W-:Y:S01]  /*4f8d0*/  IMAD.MOV.U32 R65, RZ, RZ, 0x3fe62e42 ;  /* 0x3fe62e42ff417424 */ /* 0x000fe200078e00ff */
[----:B------:R-:W-:Y:S01]  /*4f8e0*/  UMOV UR11, 0x3c7abc9e ;  /* 0x3c7abc9e000b7882 */ /* 0x000fe20000000000 */
        /* <DEDUP_REMOVED lines=54> */
.L_x_1306:
[----:B------:R-:W-:Y:S05]  /*4fc50*/  BSYNC.RECONVERGENT B0 ;  /* 0x0000000000007941 */ /* 0x000fea0003800200 */
.L_x_1305:
        /* <DEDUP_REMOVED lines=8> */
[----:B------:R-:W-:Y:S01]  /*4fce0*/  DMUL R56, R14, R70 ;  /* 0x000000460e387228 */ /* 0x000fe20000000000 */
[----:B------:R-:W-:Y:S01]  /*4fcf0*/  IMAD.MOV.U32 R6, RZ, RZ, 0x1 ;  /* 0x00000001ff067424 */ /* 0x000fe200078e00ff */
[----:B------:R-:W-:Y:S01]  /*4fd00*/  BSSY.RECONVERGENT B4, `(.L_x_1307) ;  /* 0x000005b000047945 */ /* 0x000fe20003800200 */
[----:B------:R-:W-:Y:S01]  /*4fd10*/  DFMA R4, R4, |R42|, -UR10 ;  /* 0x8000000a04047e2b */ /* 0x000fe2000800042a */
[----:B------:R-:W-:Y:S01]  /*4fd20*/  UMOV UR10, 0x590cc332 ;  /* 0x590cc332000a7882 */ /* 0x000fe20000000000 */
[----:B------:R-:W-:-:S03]  /*4fd30*/  UMOV UR11, 0x3dc7f1f5 ;  /* 0x3dc7f1f5000b7882 */ /* 0x000fc60000000000 */
[----:B------:R-:W-:-:S03]  /*4fd40*/  DFMA R56, R14, -R68, -R56 ;  /* 0x800000440e38722b */ /* 0x000fc60000000838 */
        /* <DEDUP_REMOVED lines=86> */
.L_x_1308:
[----:B------:R-:W-:Y:S05]  /*502b0*/  BSYNC.RECONVERGENT B4 ;  /* 0x0000000000047941 */ /* 0x000fea0003800200 */
.L_x_1307:
        /* <DEDUP_REMOVED lines=9> */
[C---:B------:R-:W-:Y:S01]  /*50350*/  DFMA R6, R64.reuse, UR10, R6 ;  /* 0x0000000a40067c2b */ /* 0x040fe20008000006 */
[----:B------:R-:W-:Y:S01]  /*50360*/  UMOV UR10, 0x15ff7e07 ;  /* 0x15ff7e07000a7882 */ /* 0x000fe20000000000 */
[----:B------:R-:W-:Y:S01]  /*50370*/  UMOV UR11, 0x3ec71de7 ;  /* 0x3ec71de7000b7882 */ /* 0x000fe20000000000 */
[----:B------:R-:W-:Y:S05]  /*50380*/  BSSY.RECONVERGENT B4, `(.L_x_1309) ;  /* 0x000003b000047945 */ /* 0x000fea0003800200 */
        /* <DEDUP_REMOVED lines=11> */
[----:B------:R-:W-:Y:S02]  /*50440*/  DFMA R30, R14, R26, R14 ;  /* 0x0000001a0e1e722b */ /* 0x000fe4000000000e */
[----:B------:R-:W-:-:S03]  /*50450*/  DADD R14, -R60, |R42| ;  /* 0x000000003c0e7229 */ /* 0x000fc6000000052a */
[----:B------:R-:W-:Y:S01]  /*50460*/  DFMA R6, R64, R6, UR10 ;  /* 0x0000000a40067e2b */ /* 0x000fe20008000006 */
[----:B------:R-:W-:Y:S01]  /*50470*/  UMOV UR10, 0x111173c4 ;  /* 0x111173c4000a7882 */ /* 0x000fe20000000000 */
[----:B------:R-:W-:Y:S01]  /*50480*/  UMOV UR11, 0x3f811111 ;  /* 0x3f811111000b7882 */ /* 0x000fe20000000000 */
[----:B------:R-:W-:Y:S02]  /*50490*/  DMUL R26, R68, -UR12 ;  /* 0x8000000c441a7c28 */ /* 0x000fe40008000000 */
[----:B------:R-:W-:Y:S02]  /*504a0*/  DFMA R32, -R52, R30, 1 ;  /* 0x3ff000003420742b */ /* 0x000fe4000000011e */
[----:B------:R-:W-:Y:S02]  /*504b0*/  DFMA R14, R12, |R42|, R14 ;  /* 0x4000002a0c0e722b */ /* 0x000fe4000000000e */
[----:B------:R-:W-:Y:S01]  /*504c0*/  DFMA R6, R64, R6, UR10 ;  /* 0x0000000a40067e2b */ /* 0x000fe20008000006 */
[----:B------:R-:W-:Y:S01]  /*504d0*/  UMOV UR10, 0x5555211a ;  /* 0x5555211a000a7882 */ /* 0x000fe20000000000 */
[----:B------:R-:W-:-:S02]  /*504e0*/  UMOV UR11, 0x3fa55555 ;  /* 0x3fa55555000b7882 */ /* 0x000fc40000000000 */
[----:B------:R-:W-:-:S04]  /*504f0*/  DFMA R32, R30, R32, R30 ;  /* 0x000000201e20722b */ /* 0x000fc8000000001e */
        /* <DEDUP_REMOVED lines=8> */
[----:B------:R-:W-:Y:S02]  /*50580*/  UMOV UR11, 0x4017afb4 ;  /* 0x4017afb4000b7882 */ /* 0x000fe40000000000 */
[----:B------:R-:W-:-:S04]  /*50590*/  DSETP.GE.AND P0, PT, |R42|, UR10, PT ;  /* 0x0000000a2a007e2a */ /* 0x000fc8000bf06200 */
[----:B------:R-:W-:-:S08]  /*505a0*/  DMUL R6, R64, R6 ;  /* 0x0000000640067228 */ /* 0x000fd00000000000 */
[----:B------:R-:W-:Y:S02]  /*505b0*/  DFMA R6, R64, R6, -R14 ;  /* 0x000000064006722b */ /* 0x000fe4000000080e */
[----:B0-----:R-:W-:-:S06]  /*505c0*/  DADD R14, -R78, 1 ;  /* 0x3ff000004e0e7429 */ /* 0x001fcc0000000100 */
[----:B------:R-:W-:-:S08]  /*505d0*/  DADD R6, R64, R6 ;  /* 0x0000000040067229 */ /* 0x000fd00000000006 */
[----:B------:R-:W-:-:S10]  /*505e0*/  DFMA R14, R78, -R6, R14 ;  /* 0x800000064e0e722b */ /* 0x000fd4000000000e */
[----:B------:R-:W-:Y:S02]  /*505f0*/  FSEL R15, R15, 1.875, !P0 ;  /* 0x3ff000000f0f7808 */ /* 0x000fe40004000000 */
[----:B------:R-:W-:Y:S02]  /*50600*/  FSEL R14, R14, RZ, !P0 ;  /* 0x000000ff0e0e7208 */ /* 0x000fe40004000000 */
[----:B------:R-:W-:-:S06]  /*50610*/  LOP3.LUT R15, R15, 0x80000000, R43, 0xb8, !PT ;  /* 0x800000000f0f7812 */ /* 0x000fcc00078eb82b */
[----:B------:R-:W-:Y:S02]  /*50620*/  DFMA R48, R4, R48, R14 ;  /* 0x000000300430722b */ /* 0x000fe4000000000e */
[----:B--2---:R-:W-:-:S08]  /*50630*/  DMUL R12, R26, R28 ;  /* 0x0000001c1a0c7228 */ /* 0x004fd00000000000 */
[----:B------:R-:W-:Y:S02]  /*50640*/  DMUL R26, R12, R32 ;  /* 0x000000200c1a7228 */ /* 0x000fe40000000000 */
[----:B------:R-:W-:-:S06]  /*50650*/  FSETP.GEU.AND P1, PT, |R13|, 6.5827683646048100446e-37, PT ;  /* 0x036000000d00780b */ /* 0x000fcc0003f2e200 */
        /* <DEDUP_REMOVED lines=13> */
.L_x_1310:
[----:B------:R-:W-:Y:S05]  /*50730*/  BSYNC.RECONVERGENT B4 ;  /* 0x0000000000047941 */ /* 0x000fea0003800200 */
.L_x_1309:
[----:B------:R-:W0:Y:S01]  /*50740*/  MUFU.RCP64H R5, R11 ;  /* 0x0000000b00057308 */ /* 0x000e220000001800 */
[----:B------:R-:W-:Y:S01]  /*50750*/  IMAD.MOV.U32 R4, RZ, RZ, 0x1 ;  /* 0x00000001ff047424 */ /* 0x000fe200078e00ff */
[----:B------:R-:W-:Y:S01]  /*50760*/  FSETP.GEU.AND P1, PT, |R25|, 6.5827683646048100446e-37, PT ;  /* 0x036000001900780b */ /* 0x000fe20003f2e200 */
[----:B------:R-:W-:Y:S01]  /*50770*/  DMUL R48, R48, R6 ;  /* 0x0000000630307228 */ /* 0x000fe20000000000 */
[----:B------:R-:W-:Y:S01]  /*50780*/  BSSY.RECONVERGENT B4, `(.L_x_1311) ;  /* 0x0000016000047945 */ /* 0x000fe20003800200 */
[----:B------:R-:W-:-:S08]  /*50790*/  DMUL R50, R50, R76 ;  /* 0x0000004c32327228 */ /* 0x000fd00000000000 */
        /* <DEDUP_REMOVED lines=20> */
.L_x_1312:
[----:B------:R-:W-:Y:S05]  /*508e0*/  BSYNC.RECONVERGENT B4 ;  /* 0x0000000000047941 */ /* 0x000fea0003800200 */
.L_x_1311:
        /* <DEDUP_REMOVED lines=23> */
.L_x_1314:
[----:B------:R-:W-:Y:S05]  /*50a60*/  BSYNC.RECONVERGENT B4 ;  /* 0x0000000000047941 */ /* 0x000fea0003800200 */
.L_x_1313:
        /* <DEDUP_REMOVED lines=21> */
.L_x_1316:
[----:B------:R-:W-:Y:S05]  /*50bc0*/  BSYNC.RECONVERGENT B4 ;  /* 0x0000000000047941 */ /* 0x000fea0003800200 */
.L_x_1315:
        /* <DEDUP_REMOVED lines=26> */
.L_x_1318:
[----:B------:R-:W-:Y:S05]  /*50d70*/  BSYNC.RECONVERGENT B4 ;  /* 0x0000000000047941 */ /* 0x000fea0003800200 */
.L_x_1317:
[----:B------:R-:W0:Y:S01]  /*50d80*/  MUFU.RCP64H R5, R55 ;  /* 0x0000003700057308 */ /* 0x000e220000001800 */
[----:B------:R-:W-:Y:S01]  /*50d90*/  MOV R4, 0x1 ;  /* 0x0000000100047802 */ /* 0x000fe20000000f00 */
[----:B------:R-:W-:Y:S01]  /*50da0*/  BSSY.RECONVERGENT B4, `(.L_x_1319) ;  /* 0x0000014000047945 */ /* 0x000fe20003800200 */
[----:B------:R-:W-:Y:S01]  /*50db0*/  FSETP.GEU.AND P1, PT, |R23|, 6.5827683646048100446e-37, PT ;  /* 0x036000001700780b */ /* 0x000fe20003f2e200 */
        /* <DEDUP_REMOVED lines=18> */
.L_x_1320:
[----:B------:R-:W-:Y:S05]  /*50ee0*/  BSYNC.RECONVERGENT B4 ;  /* 0x0000000000047941 */ /* 0x000fea0003800200 */
.L_x_1319:
        /* <DEDUP_REMOVED lines=24> */
.L_x_1322:
[----:B------:R-:W-:Y:S05]  /*51070*/  BSYNC.RECONVERGENT B4 ;  /* 0x0000000000047941 */ /* 0x000fea0003800200 */
.L_x_1321:
        /* <DEDUP_REMOVED lines=34> */
.L_x_1324:
[----:B------:R-:W-:Y:S05]  /*512a0*/  BSYNC.RECONVERGENT B4 ;  /* 0x0000000000047941 */ /* 0x000fea0003800200 */
.L_x_1323:
        /* <DEDUP_REMOVED lines=25> */
.L_x_1326:
[----:B------:R-:W-:Y:S05]  /*51440*/  BSYNC.RECONVERGENT B4 ;  /* 0x0000000000047941 */ /* 0x000fea0003800200 */
.L_x_1325:
        /* <DEDUP_REMOVED lines=25> */
.L_x_1328:
[----:B------:R-:W-:Y:S05]  /*515e0*/  BSYNC.RECONVERGENT B4 ;  /* 0x0000000000047941 */ /* 0x000fea0003800200 */
.L_x_1327:
        /* <DEDUP_REMOVED lines=25> */
.L_x_1330:
[----:B------:R-:W-:Y:S05]  /*51780*/  BSYNC.RECONVERGENT B4 ;  /* 0x0000000000047941 */ /* 0x000fea0003800200 */
.L_x_1329:
        /* <DEDUP_REMOVED lines=25> */
.L_x_1332:
[----:B------:R-:W-:Y:S05]  /*51920*/  BSYNC.RECONVERGENT B4 ;  /* 0x0000000000047941 */ /* 0x000fea0003800200 */
.L_x_1331:
        /* <DEDUP_REMOVED lines=25> */
.L_x_1334:
[----:B------:R-:W-:Y:S05]  /*51ac0*/  BSYNC.RECONVERGENT B4 ;  /* 0x0000000000047941 */ /* 0x000fea0003800200 */
.L_x_1333:
        /* <DEDUP_REMOVED lines=12> */
.L_x_1335:
        /* <DEDUP_REMOVED lines=16> */
.L_x_1337:
[----:B------:R-:W-:Y:S05]  /*51c90*/  BSYNC.RECONVERGENT B0 ;  /* 0x0000000000007941 */ /* 0x000fea0003800200 */
.L_x_1336:
[----:B------:R-:W-:Y:S01]  /*51ca0*/  BSSY.RECONVERGENT B0, `(.L_x_1338) ;  /* 0x0000005000007945 */ /* 0x000fe20003800200 */
[----:B------:R-:W-:Y:S01]  /*51cb0*/  IMAD.MOV.U32 R7, RZ, RZ, R27 ;  /* 0x000000ffff077224 */ /* 0x000fe200078e001b */
[----:B------:R-:W-:Y:S01]  /*51cc0*/  MOV R0, 0x51cf0 ;  /* 0x00051cf000007802 */ /* 0x000fe20000000f00 */
[----:B------:R-:W-:-:S07]  /*51cd0*/  IMAD.MOV.U32 R5, RZ, RZ, 0x40000000 ;  /* 0x40000000ff057424 */ /* 0x000fce00078e00ff */
[----:B------:R-:W-:Y:S05]  /*51ce0*/  CALL.REL.NOINC `($_Z9addKernelP9basic_run$__internal_accurate_pow) ;  /* 0x000006f800947944 */ /* 0x000fea0003c00000 */
[----:B------:R-:W-:Y:S05]  /*51cf0*/  BSYNC.RECONVERGENT B0 ;  /* 0x0000000000007941 */ /* 0x000fea0003800200 */
.L_x_1338:
        /* <DEDUP_REMOVED lines=19> */
.L_x_1340:
[----:B------:R-:W-:Y:S05]  /*51e30*/  BSYNC.RECONVERGENT B0 ;  /* 0x0000000000007941 */ /* 0x000fea0003800200 */
.L_x_1339:
        /* <DEDUP_REMOVED lines=8> */
.L_x_1341:
        /* <DEDUP_REMOVED lines=15> */
.L_x_1343:
[----:B------:R-:W-:Y:S05]  /*51fb0*/  BSYNC.RECONVERGENT B0 ;  /* 0x0000000000007941 */ /* 0x000fea0003800200 */
.L_x_1342:
        /* <DEDUP_REMOVED lines=29> */
.L_x_1345:
[----:B------:R-:W-:Y:S05]  /*52190*/  BSYNC.RECONVERGENT B4 ;  /* 0x0000000000047941 */ /* 0x000fea0003800200 */
.L_x_1344:
        /* <DEDUP_REMOVED lines=23> */
.L_x_1347:
[----:B------:R-:W-:Y:S05]  /*52310*/  BSYNC.RECONVERGENT B4 ;  /* 0x0000000000047941 */ /* 0x000fea0003800200 */
.L_x_1346:
        /* <DEDUP_REMOVED lines=16> */
.L_x_1348:
        /* <DEDUP_REMOVED lines=16> */
.L_x_1350:
[----:B------:R-:W-:Y:S05]  /*52520*/  BSYNC.RECONVERGENT B0 ;  /* 0x0000000000007941 */ /* 0x000fea0003800200 */
.L_x_1349:
[----:B------:R-:W-:Y:S01]  /*52530*/  BSSY.RECONVERGENT B0, `(.L_x_1351) ;  /* 0x0000005000007945 */ /* 0x000fe20003800200 */
[----:B------:R-:W-:Y:S01]  /*52540*/  MOV R7, R27 ;  /* 0x0000001b00077202 */ /* 0x000fe20000000f00 */
[----:B------:R-:W-:Y:S01]  /*52550*/  IMAD.MOV.U32 R5, RZ, RZ, 0x40000000 ;  /* 0x40000000ff057424 */ /* 0x000fe200078e00ff */
[----:B------:R-:W-:-:S07]  /*52560*/  MOV R0, 0x52580 ;  /* 0x0005258000007802 */ /* 0x000fce0000000f00 */
[----:B------:R-:W-:Y:S05]  /*52570*/  CALL.REL.NOINC `($_Z9addKernelP9basic_run$__internal_accurate_pow) ;  /* 0x000006f000707944 */ /* 0x000fea0003c00000 */
[----:B------:R-:W-:Y:S05]  /*52580*/  BSYNC.RECONVERGENT B0 ;  /* 0x0000000000007941 */ /* 0x000fea0003800200 */
.L_x_1351:
        /* <DEDUP_REMOVED lines=19> */
.L_x_1353:
[----:B------:R-:W-:Y:S05]  /*526c0*/  BSYNC.RECONVERGENT B0 ;  /* 0x0000000000007941 */ /* 0x000fea0003800200 */
.L_x_1352:
        /* <DEDUP_REMOVED lines=8> */
.L_x_1354:
        /* <DEDUP_REMOVED lines=15> */
.L_x_1356:
[----:B------:R-:W-:Y:S05]  /*52840*/  BSYNC.RECONVERGENT B0 ;  /* 0x0000000000007941 */ /* 0x000fea0003800200 */
.L_x_1355:
        /* <DEDUP_REMOVED lines=27> */
.L_x_1358:
[----:B------:R-:W-:Y:S05]  /*52a00*/  BSYNC.RECONVERGENT B4 ;  /* 0x0000000000047941 */ /* 0x000fea0003800200 */
.L_x_1357:
        /* <DEDUP_REMOVED lines=24> */
.L_x_1360:
[----:B------:R-:W-:Y:S05]  /*52b90*/  BSYNC.RECONVERGENT B4 ;  /* 0x0000000000047941 */ /* 0x000fea0003800200 */
.L_x_1359:
        /* <DEDUP_REMOVED lines=10> */
[----:B------:R-:W-:-:S02]  /*52c40*/  FSETP.GEU.AND P0, PT, |R27|, 4.1917929649353027344, PT ;  /* 0x4086232b1b00780b */ /* 0x000fc40003f0e200 */
[----:B------:R-:W-:-:S04]  /*52c50*/  MOV R31, 0x3d47088f ;  /* 0x3d47088f001f7802 */ /* 0x000fc80000000f00 */
        /* <DEDUP_REMOVED lines=49> */
.L_x_1362:
[----:B------:R-:W-:Y:S05]  /*52f70*/  BSYNC.RECONVERGENT B0 ;  /* 0x0000000000007941 */ /* 0x000fea0003800200 */
.L_x_1361:
        /* <DEDUP_REMOVED lines=84> */
[----:B------:R-:W-:Y:S02]  /*534c0*/  DFMA R6, R4, R26, R28 ;  /* 0x0000001a0406722b */ /* 0x000fe4000000001c */
[----:B------:R-:W-:Y:S01]  /*534d0*/  DMUL R26, R70, R90 ;  /* 0x0000005a461a7228 */ /* 0x000fe20000000000 */
[----:B0-----:R-:W-:-:S05]  /*534e0*/  FMUL R0, R0, -1.4426950216293334961 ;  /* 0xbfb8aa3b00007820 */ /* 0x001fca0000400000 */
[----:B------:R-:W-:Y:S01]  /*534f0*/  DFMA R4, R30, R6, R4 ;  /* 0x000000061e04722b */ /* 0x000fe20000000004 */
[----:B------:R-:W0:Y:S01]  /*53500*/  FRND R0, R0 ;  /* 0x0000000000007307 */ /* 0x000e220000201000 */
[----:B------:R-:W-:-:S08]  /*53510*/  DFMA R90, -R68, R90, -R26 ;  /* 0x0000005a445a722b */ /* 0x000fd0000000091a */
[----:B------:R-:W-:-:S05]  /*53520*/  FFMA R30, RZ, -1.9715566635131835938, R5 ;  /* 0xbffc5bf8ff1e7823 */ /* 0x000fca0000000005 */
[----:B------:R-:W-:Y:S01]  /*53530*/  FSETP.GT.AND P0, PT, |R30|, 1.469367938527859385e-39, PT ;  /* 0x001000001e00780b */ /* 0x000fe20003f04200 */
[----:B0-----:R-:W0:Y:S08]  /*53540*/  MUFU.EX2 R100, R0 ;  /* 0x0000000000647308 */ /* 0x001e300000000800 */
[----:B------:R-:W1:Y:S08]  /*53550*/  F2F.F64.F32 R6, R0 ;  /* 0x0000000000067310 */ /* 0x000e700000201800 */
[----:B0-----:R-:W0:Y:S01]  /*53560*/  F2F.F64.F32 R100, R100 ;  /* 0x0000006400647310 */ /* 0x001e220000201800 */
[----:B-1----:R-:W-:Y:S01]  /*53570*/  DFMA R106, R6, -R106, -R104 ;  /* 0x8000006a066a722b */ /* 0x002fe20000000868 */
[----:B------:R-:W-:Y:S10]  /*53580*/  @P0 BRA P1, `(.L_x_1364) ;  /* 0x0000000000100947 */ /* 0x000ff40000800000 */
[----:B------:R-:W-:Y:S01]  /*53590*/  MOV R4, 0x91b4ef6a ;  /* 0x91b4ef6a00047802 */ /* 0x000fe20000000f00 */
[----:B------:R-:W-:Y:S01]  /*535a0*/  IMAD.MOV.U32 R5, RZ, RZ, -0x4003a408 ;  /* 0xbffc5bf8ff057424 */ /* 0x000fe200078e00ff */
[----:B------:R-:W-:-:S07]  /*535b0*/  MOV R0, 0x535d0 ;  /* 0x000535d000007802 */ /* 0x000fce0000000f00 */
[----:B0-----:R-:W-:Y:S05]  /*535c0*/  CALL.REL.NOINC `($__internal_1_$__cuda_sm20_div_rn_f64_full) ;  /* 0x000006d800247944 */ /* 0x001fea0003c00000 */
.L_x_1364:
[----:B------:R-:W-:Y:S05]  /*535d0*/  BSYNC.RECONVERGENT B4 ;  /* 0x0000000000047941 */ /* 0x000fea0003800200 */
.L_x_1363:
        /* <DEDUP_REMOVED lines=66> */
.L_x_1366:
[----:B------:R-:W-:Y:S05]  /*53a00*/  BSYNC.RECONVERGENT B4 ;  /* 0x0000000000047941 */ /* 0x000fea0003800200 */
.L_x_1365:
        /* <DEDUP_REMOVED lines=26> */
.L_x_1368:
[----:B------:R-:W-:Y:S05]  /*53bb0*/  BSYNC.RECONVERGENT B4 ;  /* 0x0000000000047941 */ /* 0x000fea0003800200 */
.L_x_1367:
        /* <DEDUP_REMOVED lines=23> */
.L_x_1370:
[----:B------:R-:W-:Y:S05]  /*53d30*/  BSYNC.RECONVERGENT B4 ;  /* 0x0000000000047941 */ /* 0x000fea0003800200 */
.L_x_1369:
        /* <DEDUP_REMOVED lines=21> */
.L_x_1372:
[----:B------:R-:W-:Y:S05]  /*53e90*/  BSYNC.RECONVERGENT B4 ;  /* 0x0000000000047941 */ /* 0x000fea0003800200 */
.L_x_1371:
        /* <DEDUP_REMOVED lines=26> */
.L_x_1374:
[----:B------:R-:W-:Y:S05]  /*54040*/  BSYNC.RECONVERGENT B4 ;  /* 0x0000000000047941 */ /* 0x000fea0003800200 */
.L_x_1373:
        /* <DEDUP_REMOVED lines=22> */
.L_x_1376:
[----:B------:R-:W-:Y:S05]  /*541b0*/  BSYNC.RECONVERGENT B4 ;  /* 0x0000000000047941 */ /* 0x000fea0003800200 */
.L_x_1375:
        /* <DEDUP_REMOVED lines=24> */
.L_x_1378:
[----:B------:R-:W-:Y:S05]  /*54340*/  BSYNC.RECONVERGENT B4 ;  /* 0x0000000000047941 */ /* 0x000fea0003800200 */
.L_x_1377:
        /* <DEDUP_REMOVED lines=34> */
.L_x_1380:
[----:B------:R-:W-:Y:S05]  /*54570*/  BSYNC.RECONVERGENT B4 ;  /* 0x0000000000047941 */ /* 0x000fea0003800200 */
.L_x_1379:
        /* <DEDUP_REMOVED lines=25> */
.L_x_1382:
[----:B------:R-:W-:Y:S05]  /*54710*/  BSYNC.RECONVERGENT B4 ;  /* 0x0000000000047941 */ /* 0x000fea0003800200 */
.L_x_1381:
        /* <DEDUP_REMOVED lines=25> */
.L_x_1384:
[----:B------:R-:W-:Y:S05]  /*548b0*/  BSYNC.RECONVERGENT B4 ;  /* 0x0000000000047941 */ /* 0x000fea0003800200 */
.L_x_1383:
        /* <DEDUP_REMOVED lines=25> */
.L_x_1386:
[----:B------:R-:W-:Y:S05]  /*54a50*/  BSYNC.RECONVERGENT B4 ;  /* 0x0000000000047941 */ /* 0x000fea0003800200 */
.L_x_1385:
        /* <DEDUP_REMOVED lines=25> */
.L_x_1388:
[----:B------:R-:W-:Y:S05]  /*54bf0*/  BSYNC.RECONVERGENT B4 ;  /* 0x0000000000047941 */ /* 0x000fea0003800200 */
.L_x_1387:
        /* <DEDUP_REMOVED lines=23> */
.L_x_1390:
[----:B------:R-:W-:Y:S05]  /*54d70*/  BSYNC.RECONVERGENT B4 ;  /* 0x0000000000047941 */ /* 0x000fea0003800200 */
.L_x_1389:
[----:B------:R-:W-:Y:S01]  /*54d80*/  DADD R84, R84, R24 ;  /* 0x0000000054547229 */ /* 0x000fe20000000018 */
[----:B------:R-:W-:Y:S01]  /*54d90*/  BSSY.RECONVERGENT B0, `(.L_x_1391) ;  /* 0x0000018000007945 */ /* 0x000fe20003800200 */
[----:B------:R-:W-:Y:S01]  /*54da0*/  DADD R82, R82, R46 ;  /* 0x0000000052527229 */ /* 0x000fe2000000002e */
[----:B------:R-:W-:Y:S01]  /*54db0*/  MOV R0, 0x54f10 ;  /* 0x00054f1000007802 */ /* 0x000fe20000000f00 */
[----:B------:R-:W-:Y:S02]  /*54dc0*/  DFMA R52, R52, 0.5, R24 ;  /* 0x3fe000003434782b */ /* 0x000fe40000000018 */
[----:B------:R-:W-:Y:S02]  /*54dd0*/  DADD R80, R80, R44 ;  /* 0x0000000050507229 */ /* 0x000fe4000000002c */
[----:B------:R-:W-:Y:S02]  /*54de0*/  DADD R90, R84, R90 ;  /* 0x00000000545a7229 */ /* 0x000fe4000000005a */
[----:B------:R-:W-:-:S02]  /*54df0*/  DADD R84, R82, R10 ;  /* 0x0000000052547229 */ /* 0x000fc4000000000a */
[----:B------:R-:W-:Y:S02]  /*54e00*/  DADD R78, R78, R18 ;  /* 0x000000004e4e7229 */ /* 0x000fe40000000012 */
[----:B------:R-:W-:Y:S02]  /*54e10*/  DADD R10, -RZ, |R52| ;  /* 0x00000000ff0a7229 */ /* 0x000fe40000000534 */
[----:B------:R-:W-:Y:S02]  /*54e20*/  DADD R6, R88, R22 ;  /* 0x0000000058067229 */ /* 0x000fe40000000016 */
[----:B------:R-:W-:Y:S02]  /*54e30*/  DADD R94, R86, R20 ;  /* 0x00000000565e7229 */ /* 0x000fe40000000014 */
[----:B------:R-:W-:Y:S02]  /*54e40*/  DADD R86, R80, R14 ;  /* 0x0000000050567229 */ /* 0x000fe4000000000e */
[----:B------:R-:W-:-:S02]  /*54e50*/  DFMA R56, R50, 0.5, R46 ;  /* 0x3fe000003238782b */ /* 0x000fc4000000002e */
[----:B------:R-:W-:Y:S02]  /*54e60*/  DFMA R54, R48, 0.5, R44 ;  /* 0x3fe000003036782b */ /* 0x000fe4000000002c */
[----:B------:R-:W-:Y:S02]  /*54e70*/  DADD R88, R78, R42 ;  /* 0x000000004e587229 */ /* 0x000fe4000000002a */
[----:B------:R-:W-:Y:S02]  /*54e80*/  DFMA R14, R60, 0.5, R18 ;  /* 0x3fe000003c0e782b */ /* 0x000fe40000000012 */
[----:B------:R-:W-:Y:S02]  /*54e90*/  DFMA R50, R64, 0.5, R22 ;  /* 0x3fe000004032782b */ /* 0x000fe40000000016 */
[----:B------:R-:W-:Y:S02]  /*54ea0*/  DFMA R48, R100, 0.5, R20 ;  /* 0x3fe000006430782b */ /* 0x000fe40000000014 */
[----:B------:R-:W-:-:S02]  /*54eb0*/  DADD R92, R6, R92 ;  /* 0x00000000065c7229 */ /* 0x000fc4000000005c */
[----:B------:R-:W-:Y:S01]  /*54ec0*/  DADD R94, R94, R4 ;  /* 0x000000005e5e7229 */ /* 0x000fe20000000004 */
[----:B------:R-:W-:Y:S02]  /*54ed0*/  IMAD.MOV.U32 R6, RZ, RZ, R10 ;  /* 0x000000ffff067224 */ /* 0x000fe400078e000a */
[----:B------:R-:W-:Y:S02]  /*54ee0*/  IMAD.MOV.U32 R7, RZ, RZ, R11 ;  /* 0x000000ffff077224 */ /* 0x000fe400078e000b */
[----:B------:R-:W-:-:S07]  /*54ef0*/  IMAD.MOV.U32 R5, RZ, RZ, 0x40000000 ;  /* 0x40000000ff057424 */ /* 0x000fce00078e00ff */
[----:B------:R-:W-:Y:S05]  /*54f00*/  CALL.REL.NOINC `($_Z9addKernelP9basic_run$__internal_accurate_pow) ;  /* 0x000006c8000c7944 */ /* 0x000fea0003c00000 */
[----:B------:R-:W-:Y:S05]  /*54f10*/  BSYNC.RECONVERGENT B0 ;  /* 0x0000000000007941 */ /* 0x000fea0003800200 */
.L_x_1391:
        /* <DEDUP_REMOVED lines=16> */
.L_x_1393:
[----:B------:R-:W-:Y:S05]  /*55020*/  BSYNC.RECONVERGENT B0 ;  /* 0x0000000000007941 */ /* 0x000fea0003800200 */
.L_x_1392:
[----:B------:R-:W-:Y:S01]  /*55030*/  BSSY.RECONVERGENT B0, `(.L_x_1394) ;  /* 0x0000005000007945 */ /* 0x000fe20003800200 */
[----:B------:R-:W-:Y:S01]  /*55040*/  IMAD.MOV.U32 R7, RZ, RZ, R27 ;  /* 0x000000ffff077224 */ /* 0x000fe200078e001b */
[----:B------:R-:W-:Y:S02]  /*55050*/  MOV R5, 0x40000000 ;  /* 0x4000000000057802 */ /* 0x000fe40000000f00 */
[----:B------:R-:W-:-:S07]  /*55060*/  MOV R0, 0x55080 ;  /* 0x0005508000007802 */ /* 0x000fce0000000f00 */
[----:B------:R-:W-:Y:S05]  /*55070*/  CALL.REL.NOINC `($_Z9addKernelP9basic_run$__internal_accurate_pow) ;  /* 0x000006c400b07944 */ /* 0x000fea0003c00000 */
[----:B------:R-:W-:Y:S05]  /*55080*/  BSYNC.RECONVERGENT B0 ;  /* 0x0000000000007941 */ /* 0x000fea0003800200 */
.L_x_1394:
        /* <DEDUP_REMOVED lines=19> */
.L_x_1396:
[----:B------:R-:W-:Y:S05]  /*551c0*/  BSYNC.RECONVERGENT B0 ;  /* 0x0000000000007941 */ /* 0x000fea0003800200 */
.L_x_1395:
        /* <DEDUP_REMOVED lines=8> */
.L_x_1397:
        /* <DEDUP_REMOVED lines=15> */
.L_x_1399:
[----:B------:R-:W-:Y:S05]  /*55340*/  BSYNC.RECONVERGENT B0 ;  /* 0x0000000000007941 */ /* 0x000fea0003800200 */
.L_x_1398:
        /* <DEDUP_REMOVED lines=29> */
.L_x_1401:
[----:B------:R-:W-:Y:S05]  /*55520*/  BSYNC.RECONVERGENT B4 ;  /* 0x0000000000047941 */ /* 0x000fea0003800200 */
.L_x_1400:
[----:B------:R-:W0:Y:S01]  /*55530*/  MUFU.RCP64H R5, 100 ;  /* 0x4059000000057908 */ /* 0x000e220000001800 */
[----:B------:R-:W-:Y:S02]  /*55540*/  HFMA2 R4, -RZ, RZ, 0, 5.9604644775390625e-08 ;  /* 0x00000001ff047431 */ /* 0x000fe400000001ff */
[----:B------:R-:W-:Y:S01]  /*55550*/  IMAD.MOV.U32 R6, RZ, RZ, 0x0 ;  /* 0x00000000ff067424 */ /* 0x000fe200078e00ff */
[----:B------:R-:W-:Y:S01]  /*55560*/  BSSY.RECONVERGENT B4, `(.L_x_1402) ;  /* 0x0000014000047945 */ /* 0x000fe20003800200 */
        /* <DEDUP_REMOVED lines=19> */
.L_x_1403:
[----:B------:R-:W-:Y:S05]  /*556a0*/  BSYNC.RECONVERGENT B4 ;  /* 0x0000000000047941 */ /* 0x000fea0003800200 */
.L_x_1402:
[----:B------:R-:W-:Y:S01]  /*556b0*/  IMAD.MOV.U32 R26, RZ, RZ, 0x0 ;  /* 0x00000000ff1a7424 */ /* 0x000fe200078e00ff */
[----:B------:R-:W-:-:S06]  /*556c0*/  MOV R27, 0x409f4000 ;  /* 0x409f4000001b7802 */ /* 0x000fcc0000000f00 */
        /* <DEDUP_REMOVED lines=14> */
.L_x_1404:
        /* <DEDUP_REMOVED lines=16> */
.L_x_1406:
[----:B------:R-:W-:Y:S05]  /*558b0*/  BSYNC.RECONVERGENT B0 ;  /* 0x0000000000007941 */ /* 0x000fea0003800200 */
.L_x_1405:
[----:B------:R-:W-:Y:S01]  /*558c0*/  BSSY.RECONVERGENT B0, `(.L_x_1407) ;  /* 0x0000005000007945 */ /* 0x000fe20003800200 */
[----:B------:R-:W-:Y:S01]  /*558d0*/  IMAD.MOV.U32 R7, RZ, RZ, R27 ;  /* 0x000000ffff077224 */ /* 0x000fe200078e001b */
[----:B------:R-:W-:Y:S01]  /*558e0*/  MOV R0, 0x55910 ;  /* 0x0005591000007802 */ /* 0x000fe20000000f00 */
[----:B------:R-:W-:-:S07]  /*558f0*/  IMAD.MOV.U32 R5, RZ, RZ, 0x40000000 ;  /* 0x40000000ff057424 */ /* 0x000fce00078e00ff */
[----:B------:R-:W-:Y:S05]  /*55900*/  CALL.REL.NOINC `($_Z9addKernelP9basic_run$__internal_accurate_pow) ;  /* 0x000006bc008c7944 */ /* 0x000fea0003c00000 */
[----:B------:R-:W-:Y:S05]  /*55910*/  BSYNC.RECONVERGENT B0 ;  /* 0x0000000000007941 */ /* 0x000fea0003800200 */
.L_x_1407:
        /* <DEDUP_REMOVED lines=19> */
.L_x_1409:
[----:B------:R-:W-:Y:S05]  /*55a50*/  BSYNC.RECONVERGENT B0 ;  /* 0x0000000000007941 */ /* 0x000fea0003800200 */
.L_x_1408:
        /* <DEDUP_REMOVED lines=8> */
.L_x_1410:
        /* <DEDUP_REMOVED lines=15> */
.L_x_1412:
[----:B------:R-:W-:Y:S05]  /*55bd0*/  BSYNC.RECONVERGENT B0 ;  /* 0x0000000000007941 */ /* 0x000fea0003800200 */
.L_x_1411:
        /* <DEDUP_REMOVED lines=27> */
.L_x_1414:
[----:B------:R-:W-:Y:S05]  /*55d90*/  BSYNC.RECONVERGENT B4 ;  /* 0x0000000000047941 */ /* 0x000fea0003800200 */
.L_x_1413:
        /* <DEDUP_REMOVED lines=24> */
.L_x_1416:
[----:B------:R-:W-:Y:S05]  /*55f20*/  BSYNC.RECONVERGENT B4 ;  /* 0x0000000000047941 */ /* 0x000fea0003800200 */
.L_x_1415:
        /* <DEDUP_REMOVED lines=56> */
[----:B------:R-:W-:Y:S01]  /*562b0*/  @!P1 LEA R5, R7, R5, 0x14 ;  /* 0x0000000507059211 */ /* 0x000fe200078ea0ff */
[----:B------:R-:W-:-:S05]  /*562c0*/  @!P1 IMAD.IADD R6, R28, 0x1, -R7 ;  /* 0x000000011c069824 */ /* 0x000fca00078e0a07 */
[----:B------:R-:W-:Y:S01]  /*562d0*/  @!P1 LEA R7, R6, 0x3ff00000, 0x14 ;  /* 0x3ff0000006079811 */ /* 0x000fe200078ea0ff */
[----:B------:R-:W-:-:S06]  /*562e0*/  @!P1 IMAD.MOV.U32 R6, RZ, RZ, RZ ;  /* 0x000000ffff069224 */ /* 0x000fcc00078e00ff */
[----:B------:R-:W-:-:S11]  /*562f0*/  @!P1 DMUL R80, R4, R6 ;  /* 0x0000000604509228 */ /* 0x000fd60000000000 */
.L_x_1418:
[----:B------:R-:W-:Y:S05]  /*56300*/  BSYNC.RECONVERGENT B0 ;  /* 0x0000000000007941 */ /* 0x000fea0003800200 */
.L_x_1417:
        /* <DEDUP_REMOVED lines=101> */
.L_x_1420:
[----:B------:R-:W-:Y:S05]  /*56960*/  BSYNC.RECONVERGENT B4 ;  /* 0x0000000000047941 */ /* 0x000fea0003800200 */
.L_x_1419:
[----:B------:R-:W-:Y:S01]  /*56970*/  IMAD.MOV.U32 R6, RZ, RZ, -0x7649667 ;  /* 0xf89b6999ff067424 */ /* 0x000fe200078e00ff */
[----:B------:R-:W-:Y:S01]  /*56980*/  MOV R7, 0x3e928a27 ;  /* 0x3e928a2700077802 */ /* 0x000fe20000000f00 */
        /* <DEDUP_REMOVED lines=64> */
.L_x_1422:
[----:B------:R-:W-:Y:S05]  /*56d90*/  BSYNC.RECONVERGENT B4 ;  /* 0x0000000000047941 */ /* 0x000fea0003800200 */
.L_x_1421:
        /* <DEDUP_REMOVED lines=26> */
.L_x_1424:
[----:B------:R-:W-:Y:S05]  /*56f40*/  BSYNC.RECONVERGENT B4 ;  /* 0x0000000000047941 */ /* 0x000fea0003800200 */
.L_x_1423:
        /* <DEDUP_REMOVED lines=23> */
.L_x_1426:
[----:B------:R-:W-:Y:S05]  /*570c0*/  BSYNC.RECONVERGENT B4 ;  /* 0x0000000000047941 */ /* 0x000fea0003800200 */
.L_x_1425:
        /* <DEDUP_REMOVED lines=21> */
.L_x_1428:
[----:B------:R-:W-:Y:S05]  /*57220*/  BSYNC.RECONVERGENT B4 ;  /* 0x0000000000047941 */ /* 0x000fea0003800200 */
.L_x_1427:
        /* <DEDUP_REMOVED lines=26> */
.L_x_1430:
[----:B------:R-:W-:Y:S05]  /*573d0*/  BSYNC.RECONVERGENT B4 ;  /* 0x0000000000047941 */ /* 0x000fea0003800200 */
.L_x_1429:
        /* <DEDUP_REMOVED lines=22> */
.L_x_1432:
[----:B------:R-:W-:Y:S05]  /*57540*/  BSYNC.RECONVERGENT B4 ;  /* 0x0000000000047941 */ /* 0x000fea0003800200 */
.L_x_1431:
        /* <DEDUP_REMOVED lines=24> */
.L_x_1434:
[----:B------:R-:W-:Y:S05]  /*576d0*/  BSYNC.RECONVERGENT B4 ;  /* 0x0000000000047941 */ /* 0x000fea0003800200 */
.L_x_1433:
[----:B------:R-:W0:Y:S01]  /*576e0*/  MUFU.RCP64H R5, 3 ;  /* 0x4008000000057908 */ /* 0x000e220000001800 */
[----:B------:R-:W-:Y:S02]  /*576f0*/  HFMA2 R4, -RZ, RZ, 0, 5.9604644775390625e-08 ;  /* 0x00000001ff047431 */ /* 0x000fe400000001ff */
[----:B------:R-:W-:Y:S01]  /*57700*/  IMAD.MOV.U32 R10, RZ, RZ, 0x0 ;  /* 0x00000000ff0a7424 */ /* 0x000fe200078e00ff */
[----:B------:R-:W-:Y:S01]  /*57710*/  DMUL R14, R16, R14 ;  /* 0x0000000e100e7228 */ /* 0x000fe20000000000 */
[----:B------:R-:W-:Y:S01]  /*57720*/  IMAD.MOV.U32 R11, RZ, RZ, 0x40080000 ;  /* 0x40080000ff0b7424 */ /* 0x000fe200078e00ff */
[----:B------:R-:W-:Y:S01]  /*57730*/  DADD R60, R42, -R54 ;  /* 0x000000002a3c7229 */ /* 0x000fe20000000836 */
[----:B------:R-:W-:Y:S01]  /*57740*/  BSSY.RECONVERGENT B4, `(.L_x_1435) ;  /* 0x000001c000047945 */ /* 0x000fe20003800200 */
[----:B------:R-:W-:Y:S02]  /*57750*/  DADD R52, R52, -R56 ;  /* 0x0000000034347229 */ /* 0x000fe40000000838 */
[----:B------:R-:W-:-:S02]  /*57760*/  DFMA R78, R64, -R6, R78 ;  /* 0x80000006404e722b */ /* 0x000fc4000000004e */
[C---:B------:R-:W-:Y:S02]  /*57770*/  DMUL R42, R16.reuse, R50 ;  /* 0x00000032102a7228 */ /* 0x040fe40000000000 */
        /* <DEDUP_REMOVED lines=24> */
.L_x_1436:
[----:B------:R-:W-:Y:S05]  /*57900*/  BSYNC.RECONVERGENT B4 ;  /* 0x0000000000047941 */ /* 0x000fea0003800200 */
.L_x_1435:
        /* <DEDUP_REMOVED lines=25> */
.L_x_1438:
[----:B------:R-:W-:Y:S05]  /*57aa0*/  BSYNC.RECONVERGENT B4 ;  /* 0x0000000000047941 */ /* 0x000fea0003800200 */
.L_x_1437:
        /* <DEDUP_REMOVED lines=25> */
.L_x_1440:
[----:B------:R-:W-:Y:S05]  /*57c40*/  BSYNC.RECONVERGENT B4 ;  /* 0x0000000000047941 */ /* 0x000fea0003800200 */
.L_x_1439:
        /* <DEDUP_REMOVED lines=25> */
.L_x_1442:
[----:B------:R-:W-:Y:S05]  /*57de0*/  BSYNC.RECONVERGENT B4 ;  /* 0x0000000000047941 */ /* 0x000fea0003800200 */
.L_x_1441:
        /* <DEDUP_REMOVED lines=25> */
.L_x_1444:
[----:B------:R-:W-:Y:S05]  /*57f80*/  BSYNC.RECONVERGENT B4 ;  /* 0x0000000000047941 */ /* 0x000fea0003800200 */
.L_x_1443:
        /* <DEDUP_REMOVED lines=23> */
.L_x_1446:
[----:B------:R-:W-:Y:S05]  /*58100*/  BSYNC.RECONVERGENT B4 ;  /* 0x0000000000047941 */ /* 0x000fea0003800200 */
.L_x_1445:
        /* <DEDUP_REMOVED lines=18> */
.L_x_1447:
        /* <DEDUP_REMOVED lines=16> */
.L_x_1449:
[----:B------:R-:W-:Y:S05]  /*58330*/  BSYNC.RECONVERGENT B0 ;  /* 0x0000000000007941 */ /* 0x000fea0003800200 */
.L_x_1448:
[----:B------:R-:W-:Y:S01]  /*58340*/  BSSY.RECONVERGENT B0, `(.L_x_1450) ;  /* 0x0000005000007945 */ /* 0x000fe20003800200 */
[----:B------:R-:W-:Y:S01]  /*58350*/  IMAD.MOV.U32 R7, RZ, RZ, R15 ;  /* 0x000000ffff077224 */ /* 0x000fe200078e000f */
[----:B------:R-:W-:Y:S01]  /*58360*/  MOV R0, 0x58390 ;  /* 0x0005839000007802 */ /* 0x000fe20000000f00 */
[----:B------:R-:W-:-:S07]  /*58370*/  IMAD.MOV.U32 R5, RZ, RZ, 0x40000000 ;  /* 0x40000000ff057424 */ /* 0x000fce00078e00ff */
[----:B------:R-:W-:Y:S05]  /*58380*/  CALL.REL.NOINC `($_Z9addKernelP9basic_run$__internal_accurate_pow) ;  /* 0x0000069000ec7944 */ /* 0x000fea0003c00000 */
[----:B------:R-:W-:Y:S05]  /*58390*/  BSYNC.RECONVERGENT B0 ;  /* 0x0000000000007941 */ /* 0x000fea0003800200 */
.L_x_1450:
        /* <DEDUP_REMOVED lines=19> */
.L_x_1452:
[----:B------:R-:W-:Y:S05]  /*584d0*/  BSYNC.RECONVERGENT B0 ;  /* 0x0000000000007941 */ /* 0x000fea0003800200 */
.L_x_1451:
        /* <DEDUP_REMOVED lines=8> */
.L_x_1453:
        /* <DEDUP_REMOVED lines=15> */
.L_x_1455:
[----:B------:R-:W-:Y:S05]  /*58650*/  BSYNC.RECONVERGENT B0 ;  /* 0x0000000000007941 */ /* 0x000fea0003800200 */
.L_x_1454:
        /* <DEDUP_REMOVED lines=27> */
.L_x_1457:
[----:B------:R-:W-:Y:S05]  /*58810*/  BSYNC.RECONVERGENT B4 ;  /* 0x0000000000047941 */ /* 0x000fea0003800200 */
.L_x_1456:
        /* <DEDUP_REMOVED lines=23> */
.L_x_1459:
[----:B------:R-:W-:Y:S05]  /*58990*/  BSYNC.RECONVERGENT B4 ;  /* 0x0000000000047941 */ /* 0x000fea0003800200 */
.L_x_1458:
[----:B------:R-:W-:Y:S01]  /*589a0*/  MOV R6, 0x0 ;  /* 0x0000000000067802 */ /* 0x000fe20000000f00 */
        /* <DEDUP_REMOVED lines=10> */
[----:B------:R-:W-:-:S02]  /*58a50*/  MOV R5, 0x40000000 ;  /* 0x4000000000057802 */ /* 0x000fc40000000f00 */
[----:B------:R-:W-:Y:S01]  /*58a60*/  MOV R0, 0x58af0 ;  /* 0x00058af000007802 */ /* 0x000fe20000000f00 */
[C---:B--2---:R-:W-:Y:S02]  /*58a70*/  DMUL R6, R66.reuse, R6 ;  /* 0x0000000642067228 */ /* 0x044fe40000000000 */
[----:B---3--:R-:W-:-:S06]  /*58a80*/  DMUL R14, R66, R14 ;  /* 0x0000000e420e7228 */ /* 0x008fcc0000000000 */
[----:B------:R-:W-:Y:S02]  /*58a90*/  DMUL R70, R70, R6 ;  /* 0x0000000646467228 */ /* 0x000fe40000000000 */
[----:B----4-:R-:W-:-:S06]  /*58aa0*/  DMUL R76, R76, R26 ;  /* 0x0000001a4c4c7228 */ /* 0x010fcc0000000000 */
[----:B------:R-:W-:Y:S01]  /*58ab0*/  DFMA R68, -R68, R6, -R70 ;  /* 0x000000064444722b */ /* 0x000fe20000000946 */
[----:B------:R-:W-:Y:S02]  /*58ac0*/  IMAD.MOV.U32 R6, RZ, RZ, R28 ;  /* 0x000000ffff067224 */ /* 0x000fe400078e001c */
[----:B------:R-:W-:-:S08]  /*58ad0*/  IMAD.MOV.U32 R7, RZ, RZ, R29 ;  /* 0x000000ffff077224 */ /* 0x000fd000078e001d */
[----:B------:R-:W-:Y:S05]  /*58ae0*/  CALL.REL.NOINC `($_Z9addKernelP9basic_run$__internal_accurate_pow) ;  /* 0x0000068c00147944 */ /* 0x000fea0003c00000 */
[----:B------:R-:W-:Y:S05]  /*58af0*/  BSYNC.RECONVERGENT B0 ;  /* 0x0000000000007941 */ /* 0x000fea0003800200 */
.L_x_1460:
        /* <DEDUP_REMOVED lines=16> */
.L_x_1462:
[----:B------:R-:W-:Y:S05]  /*58c00*/  BSYNC.RECONVERGENT B0 ;  /* 0x0000000000007941 */ /* 0x000fea0003800200 */
.L_x_1461:
[----:B------:R-:W-:Y:S01]  /*58c10*/  BSSY.RECONVERGENT B0, `(.L_x_1463) ;  /* 0x0000005000007945 */ /* 0x000fe20003800200 */
[----:B------:R-:W-:Y:S01]  /*58c20*/  MOV R7, R27 ;  /* 0x0000001b00077202 */ /* 0x000fe20000000f00 */
[----:B------:R-:W-:Y:S01]  /*58c30*/  IMAD.MOV.U32 R5, RZ, RZ, 0x40000000 ;  /* 0x40000000ff057424 */ /* 0x000fe200078e00ff */
[----:B------:R-:W-:-:S07]  /*58c40*/  MOV R0, 0x58c60 ;  /* 0x00058c6000007802 */ /* 0x000fce0000000f00 */
[----:B------:R-:W-:Y:S05]  /*58c50*/  CALL.REL.NOINC `($_Z9addKernelP9basic_run$__internal_accurate_pow) ;  /* 0x0000068800b87944 */ /* 0x000fea0003c00000 */
[----:B------:R-:W-:Y:S05]  /*58c60*/  BSYNC.RECONVERGENT B0 ;  /* 0x0000000000007941 */ /* 0x000fea0003800200 */
.L_x_1463:
        /* <DEDUP_REMOVED lines=19> */
.L_x_1465:
[----:B------:R-:W-:Y:S05]  /*58da0*/  BSYNC.RECONVERGENT B0 ;  /* 0x0000000000007941 */ /* 0x000fea0003800200 */
.L_x_1464:
        /* <DEDUP_REMOVED lines=8> */
.L_x_1466:
        /* <DEDUP_REMOVED lines=15> */
.L_x_1468:
[----:B------:R-:W-:Y:S05]  /*58f20*/  BSYNC.RECONVERGENT B0 ;  /* 0x0000000000007941 */ /* 0x000fea0003800200 */
.L_x_1467:
        /* <DEDUP_REMOVED lines=27> */
.L_x_1470:
[----:B------:R-:W-:Y:S05]  /*590e0*/  BSYNC.RECONVERGENT B4 ;  /* 0x0000000000047941 */ /* 0x000fea0003800200 */
.L_x_1469:
        /* <DEDUP_REMOVED lines=23> */
.L_x_1472:
[----:B------:R-:W-:Y:S05]  /*59260*/  BSYNC.RECONVERGENT B4 ;  /* 0x0000000000047941 */ /* 0x000fea0003800200 */
.L_x_1471:
        /* <DEDUP_REMOVED lines=61> */
.L_x_1474:
[----:B------:R-:W-:Y:S05]  /*59640*/  BSYNC.RECONVERGENT B0 ;  /* 0x0000000000007941 */ /* 0x000fea0003800200 */
.L_x_1473:
        /* <DEDUP_REMOVED lines=99> */
.L_x_1476:
[----:B------:R-:W-:Y:S05]  /*59c80*/  BSYNC.RECONVERGENT B4 ;  /* 0x0000000000047941 */ /* 0x000fea0003800200 */
.L_x_1475:
[----:B------:R-:W-:Y:S01]  /*59c90*/  IMAD.MOV.U32 R6, RZ, RZ, -0x7649667 ;  /* 0xf89b6999ff067424 */ /* 0x000fe200078e00ff */
[----:B------:R-:W-:Y:S01]  /*59ca0*/  UMOV UR10, 0xa4741b81 ;  /* 0xa4741b81000a7882 */ /* 0x000fe20000000000 */
[----:B------:R-:W-:Y:S01]  /*59cb0*/  IMAD.MOV.U32 R7, RZ, RZ, 0x3e928a27 ;  /* 0x3e928a27ff077424 */ /* 0x000fe200078e00ff */
[----:B------:R-:W-:Y:S01]  /*59cc0*/  UMOV UR11, 0x3e5ae904 ;  /* 0x3e5ae904000b7882 */ /* 0x000fe20000000000 */
[----:B------:R-:W1:Y:S01]  /*59cd0*/  MUFU.RCP64H R27, R49 ;  /* 0x00000031001b7308 */ /* 0x000e620000001800 */
[----:B------:R-:W-:Y:S01]  /*59ce0*/  MOV R26, 0x1 ;  /* 0x00000001001a7802 */ /* 0x000fe20000000f00 */
[----:B------:R-:W-:Y:S01]  /*59cf0*/  BSSY.RECONVERGENT B4, `(.L_x_1477) ;  /* 0x000003c000047945 */ /* 0x000fe20003800200 */
[----:B------:R-:W-:Y:S01]  /*59d00*/  FSETP.GEU.AND P1, PT, |R13|, 6.5827683646048100446e-37, PT ;  /* 0x036000000d00780b */ /* 0x000fe20003f2e200 */
[----:B------:R-:W-:Y:S01]  /*59d10*/  DFMA R6, R70, UR10, R6 ;  /* 0x0000000a46067c2b */ /* 0x000fe20008000006 */
[----:B------:R-:W-:Y:S01]  /*59d20*/  UMOV UR10, 0x15ff7e07 ;  /* 0x15ff7e07000a7882 */ /* 0x000fe20000000000 */
[----:B------:R-:W-:-:S06]  /*59d30*/  UMOV UR11, 0x3ec71de7 ;  /* 0x3ec71de7000b7882 */ /* 0x000fcc0000000000 */
        /* <DEDUP_REMOVED lines=16> */
[----:B------:R-:W-:Y:S02]  /*59e40*/  DFMA R30, -R48, R28, 1 ;  /* 0x3ff00000301e742b */ /* 0x000fe4000000011c */
[----:B------:R-:W-:-:S03]  /*59e50*/  DFMA R26, R62, |R42|, R26 ;  /* 0x4000002a3e1a722b */ /* 0x000fc6000000001a */
[----:B------:R-:W-:Y:S01]  /*59e60*/  DFMA R6, R70, R6, UR10 ;  /* 0x0000000a46067e2b */ /* 0x000fe20008000006 */
[----:B------:R-:W-:Y:S01]  /*59e70*/  UMOV UR10, 0x5555211a ;  /* 0x5555211a000a7882 */ /* 0x000fe20000000000 */
[----:B------:R-:W-:Y:S01]  /*59e80*/  UMOV UR11, 0x3fa55555 ;  /* 0x3fa55555000b7882 */ /* 0x000fe20000000000 */
[----:B------:R-:W-:-:S05]  /*59e90*/  DFMA R30, R28, R30, R28 ;  /* 0x0000001e1c1e722b */ /* 0x000fca000000001c */
        /* <DEDUP_REMOVED lines=33> */
.L_x_1478:
[----:B------:R-:W-:Y:S05]  /*5a0b0*/  BSYNC.RECONVERGENT B4 ;  /* 0x0000000000047941 */ /* 0x000fea0003800200 */
.L_x_1477:
        /* <DEDUP_REMOVED lines=25> */
.L_x_1480:
[----:B------:R-:W-:Y:S05]  /*5a250*/  BSYNC.RECONVERGENT B4 ;  /* 0x0000000000047941 */ /* 0x000fea0003800200 */
.L_x_1479:
        /* <DEDUP_REMOVED lines=23> */
.L_x_1482:
[----:B------:R-:W-:Y:S05]  /*5a3d0*/  BSYNC.RECONVERGENT B4 ;  /* 0x0000000000047941 */ /* 0x000fea0003800200 */
.L_x_1481:
        /* <DEDUP_REMOVED lines=21> */
.L_x_1484:
[----:B------:R-:W-:Y:S05]  /*5a530*/  BSYNC.RECONVERGENT B4 ;  /* 0x0000000000047941 */ /* 0x000fea0003800200 */
.L_x_1483:
        /* <DEDUP_REMOVED lines=26> */
.L_x_1486:
[----:B------:R-:W-:Y:S05]  /*5a6e0*/  BSYNC.RECONVERGENT B4 ;  /* 0x0000000000047941 */ /* 0x000fea0003800200 */
.L_x_1485:
        /* <DEDUP_REMOVED lines=22> */
.L_x_1488:
[----:B------:R-:W-:Y:S05]  /*5a850*/  BSYNC.RECONVERGENT B4 ;  /* 0x0000000000047941 */ /* 0x000fea0003800200 */
.L_x_1487:
        /* <DEDUP_REMOVED lines=24> */
.L_x_1490:
[----:B------:R-:W-:Y:S05]  /*5a9e0*/  BSYNC.RECONVERGENT B4 ;  /* 0x0000000000047941 */ /* 0x000fea0003800200 */
.L_x_1489:
[----:B------:R-:W0:Y:S01]  /*5a9f0*/  MUFU.RCP64H R5, 6 ;  /* 0x4018000000057908 */ /* 0x000e220000001800 */
[----:B------:R-:W-:Y:S01]  /*5aa00*/  IMAD.MOV.U32 R10, RZ, RZ, 0x0 ;  /* 0x00000000ff0a7424 */ /* 0x000fe200078e00ff */
[----:B------:R-:W-:Y:S01]  /*5aa10*/  DMUL R28, R16, R18 ;  /* 0x00000012101c7228 */ /* 0x000fe20000000000 */
[----:B------:R-:W-:Y:S01]  /*5aa20*/  IMAD.MOV.U32 R11, RZ, RZ, 0x40180000 ;  /* 0x40180000ff0b7424 */ /* 0x000fe200078e00ff */
[----:B------:R-:W-:Y:S01]  /*5aa30*/  DFMA R6, R76, -R6, R68 ;  /* 0x800000064c06722b */ /* 0x000fe20000000044 */
[----:B------:R-:W-:Y:S01]  /*5aa40*/  IMAD.MOV.U32 R4, RZ, RZ, 0x1 ;  /* 0x00000001ff047424 */ /* 0x000fe200078e00ff */
[----:B------:R-:W-:Y:S01]  /*5aa50*/  BSSY.RECONVERGENT B4, `(.L_x_1491) ;  /* 0x000001a000047945 */ /* 0x000fe20003800200 */
[----:B------:R-:W-:-:S05]  /*5aa60*/  DMUL R20, R16, R20 ;  /* 0x0000001410147228 */ /* 0x000fca0000000000 */
        /* <DEDUP_REMOVED lines=9> */
[----:B------:R-:W-:Y:S02]  /*5ab00*/  DADD R4, R12, -R24 ;  /* 0x000000000c047229 */ /* 0x000fe40000000818 */
[----:B------:R-:W-:Y:S02]  /*5ab10*/  DADD R12, R14, -R42 ;  /* 0x000000000e0c7229 */ /* 0x000fe4000000082a */
[C---:B------:R-:W-:Y:S02]  /*5ab20*/  DMUL R14, R16.reuse, R22 ;  /* 0x00000016100e7228 */ /* 0x040fe40000000000 */
[C---:B------:R-:W-:Y:S02]  /*5ab30*/  DMUL R22, R16.reuse, R6 ;  /* 0x0000000610167228 */ /* 0x040fe40000000000 */
[----:B------:R-:W-:Y:S01]  /*5ab40*/  FFMA R0, RZ, 2.375, R11 ;  /* 0x40180000ff007823 */ /* 0x000fe2000000000b */
[----:B------:R-:W-:-:S02]  /*5ab50*/  DMUL R24, R16, R4 ;  /* 0x0000000410187228 */ /* 0x000fc40000000000 */
[----:B------:R-:W-:Y:S02]  /*5ab60*/  DMUL R42, R16, R12 ;  /* 0x0000000c102a7228 */ /* 0x000fe40000000000 */
        /* <DEDUP_REMOVED lines=8> */
.L_x_1492:
[----:B------:R-:W-:Y:S05]  /*5abf0*/  BSYNC.RECONVERGENT B4 ;  /* 0x0000000000047941 */ /* 0x000fea0003800200 */
.L_x_1491:
        /* <DEDUP_REMOVED lines=25> */
.L_x_1494:
[----:B------:R-:W-:Y:S05]  /*5ad90*/  BSYNC.RECONVERGENT B4 ;  /* 0x0000000000047941 */ /* 0x000fea0003800200 */
.L_x_1493:
        /* <DEDUP_REMOVED lines=25> */
.L_x_1496:
[----:B------:R-:W-:Y:S05]  /*5af30*/  BSYNC.RECONVERGENT B4 ;  /* 0x0000000000047941 */ /* 0x000fea0003800200 */
.L_x_1495:
        /* <DEDUP_REMOVED lines=25> */
.L_x_1498:
[----:B------:R-:W-:Y:S05]  /*5b0d0*/  BSYNC.RECONVERGENT B4 ;  /* 0x0000000000047941 */ /* 0x000fea0003800200 */
.L_x_1497:
        /* <DEDUP_REMOVED lines=25> */
.L_x_1500:
[----:B------:R-:W-:Y:S05]  /*5b270*/  BSYNC.RECONVERGENT B4 ;  /* 0x0000000000047941 */ /* 0x000fea0003800200 */
.L_x_1499:
        /* <DEDUP_REMOVED lines=23> */
.L_x_1502:
[----:B------:R-:W-:Y:S05]  /*5b3f0*/  BSYNC.RECONVERGENT B4 ;  /* 0x0000000000047941 */ /* 0x000fea0003800200 */
.L_x_1501:
[----:B------:R-:W-:Y:S02]  /*5b400*/  DADD R10, R50, R10 ;  /* 0x00000000320a7229 */ /* 0x000fe4000000000a */
[----:B------:R-:W-:Y:S02]  /*5b410*/  DADD R12, R52, R12 ;  /* 0x00000000340c7229 */ /* 0x000fe4000000000c */
[----:B------:R-:W-:Y:S02]  /*5b420*/  DADD R14, R54, R14 ;  /* 0x00000000360e7229 */ /* 0x000fe4000000000e */
[----:B------:R-:W-:Y:S02]  /*5b430*/  DADD R52, R56, R18 ;  /* 0x0000000038347229 */ /* 0x000fe40000000012 */
[----:B------:R-:W-:Y:S02]  /*5b440*/  DADD R50, R64, R20 ;  /* 0x0000000040327229 */ /* 0x000fe40000000014 */
[----:B------:R-:W-:Y:S01]  /*5b450*/  DADD R48, R78, R4 ;  /* 0x000000004e307229 */ /* 0x000fe20000000004 */
[----:B------:R-:W-:Y:S10]  /*5b460*/  BRA `(.L_x_1277) ;  /* 0x0000009400b07947 */ /* 0x000ff40003800000 */
.L_x_1278:
[----:B------:R-:W-:Y:S01]  /*5b470*/  DADD R6, -RZ, |R10| ;  /* 0x00000000ff067229 */ /* 0x000fe2000000050a */
[----:B------:R-:W-:Y:S01]  /*5b480*/  BSSY.RECONVERGENT B0, `(.L_x_1503) ;  /* 0x0000004000007945 */ /* 0x000fe20003800200 */
[----:B------:R-:W-:Y:S01]  /*5b490*/  IMAD.MOV.U32 R5, RZ, RZ, 0x40000000 ;  /* 0x40000000ff057424 */ /* 0x000fe200078e00ff */
[----:B------:R-:W-:-:S08]  /*5b4a0*/  MOV R0, 0x5b4c0 ;  /* 0x0005b4c000007802 */ /* 0x000fd00000000f00 */
[----:B------:R-:W-:Y:S05]  /*5b4b0*/  CALL.REL.NOINC `($_Z9addKernelP9basic_run$__internal_accurate_pow) ;  /* 0x0000066000a07944 */ /* 0x000fea0003c00000 */
[----:B------:R-:W-:Y:S05]  /*5b4c0*/  BSYNC.RECONVERGENT B0 ;  /* 0x0000000000007941 */ /* 0x000fea0003800200 */
.L_x_1503:
        /* <DEDUP_REMOVED lines=16> */
.L_x_1505:
[----:B------:R-:W-:Y:S05]  /*5b5d0*/  BSYNC.RECONVERGENT B0 ;  /* 0x0000000000007941 */ /* 0x000fea0003800200 */
.L_x_1504:
[----:B------:R-:W-:Y:S01]  /*5b5e0*/  BSSY.RECONVERGENT B0, `(.L_x_1506) ;  /* 0x0000005000007945 */ /* 0x000fe20003800200 */
[----:B------:R-:W-:Y:S01]  /*5b5f0*/  IMAD.MOV.U32 R7, RZ, RZ, R21 ;  /* 0x000000ffff077224 */ /* 0x000fe200078e0015 */
[----:B------:R-:W-:Y:S02]  /*5b600*/  MOV R5, 0x40000000 ;  /* 0x4000000000057802 */ /* 0x000fe40000000f00 */
[----:B------:R-:W-:-:S07]  /*5b610*/  MOV R0, 0x5b630 ;  /* 0x0005b63000007802 */ /* 0x000fce0000000f00 */
[----:B------:R-:W-:Y:S05]  /*5b620*/  CALL.REL.NOINC `($_Z9addKernelP9basic_run$__internal_accurate_pow) ;  /* 0x0000066000447944 */ /* 0x000fea0003c00000 */
[----:B------:R-:W-:Y:S05]  /*5b630*/  BSYNC.RECONVERGENT B0 ;  /* 0x0000000000007941 */ /* 0x000fea0003800200 */
.L_x_1506:
        /* <DEDUP_REMOVED lines=19> */
.L_x_1508:
[----:B------:R-:W-:Y:S05]  /*5b770*/  BSYNC.RECONVERGENT B0 ;  /* 0x0000000000007941 */ /* 0x000fea0003800200 */
.L_x_1507:
        /* <DEDUP_REMOVED lines=8> */
.L_x_1509:
        /* <DEDUP_REMOVED lines=15> */
.L_x_1511:
[----:B------:R-:W-:Y:S05]  /*5b8f0*/  BSYNC.RECONVERGENT B0 ;  /* 0x0000000000007941 */ /* 0x000fea0003800200 */
.L_x_1510:
        /* <DEDUP_REMOVED lines=27> */
.L_x_1513:
[----:B------:R-:W-:Y:S05]  /*5bab0*/  BSYNC.RECONVERGENT B4 ;  /* 0x0000000000047941 */ /* 0x000fea0003800200 */
.L_x_1512:
[----:B------:R-:W2:Y:S04]  /*5bac0*/  LD.E.64 R56, desc[UR8][R58.64+0x90] ;  /* 0x000090083a387980 */ /* 0x000ea8000c101b00 */
[----:B------:R-:W3:Y:S01]  /*5bad0*/  LD.E.64 R46, desc[UR8][R58.64+0x88] ;  /* 0x000088083a2e7980 */ /* 0x000ee2000c101b00 */
[----:B------:R-:W-:Y:S01]  /*5bae0*/  MOV R4, 0x1 ;  /* 0x0000000100047802 */ /* 0x000fe20000000f00 */
        /* <DEDUP_REMOVED lines=22> */
.L_x_1515:
[----:B------:R-:W-:Y:S05]  /*5bc50*/  BSYNC.RECONVERGENT B4 ;  /* 0x0000000000047941 */ /* 0x000fea0003800200 */
.L_x_1514:
        /* <DEDUP_REMOVED lines=25> */
.L_x_1517:
[----:B------:R-:W-:Y:S05]  /*5bdf0*/  BSYNC.RECONVERGENT B4 ;  /* 0x0000000000047941 */ /* 0x000fea0003800200 */
.L_x_1516:
        /* <DEDUP_REMOVED lines=25> */
.L_x_1519:
[----:B------:R-:W-:Y:S05]  /*5bf90*/  BSYNC.RECONVERGENT B4 ;  /* 0x0000000000047941 */ /* 0x000fea0003800200 */
.L_x_1518:
        /* <DEDUP_REMOVED lines=25> */
.L_x_1521:
[----:B------:R-:W-:Y:S05]  /*5c130*/  BSYNC.RECONVERGENT B4 ;  /* 0x0000000000047941 */ /* 0x000fea0003800200 */
.L_x_1520:
        /* <DEDUP_REMOVED lines=25> */
.L_x_1523:
[----:B------:R-:W-:Y:S05]  /*5c2d0*/  BSYNC.RECONVERGENT B4 ;  /* 0x0000000000047941 */ /* 0x000fea0003800200 */
.L_x_1522:
        /* <DEDUP_REMOVED lines=25> */
.L_x_1525:
[----:B------:R-:W-:Y:S05]  /*5c470*/  BSYNC.RECONVERGENT B4 ;  /* 0x0000000000047941 */ /* 0x000fea0003800200 */
.L_x_1524:
        /* <DEDUP_REMOVED lines=23> */
.L_x_1527:
[----:B------:R-:W-:Y:S05]  /*5c5f0*/  BSYNC.RECONVERGENT B4 ;  /* 0x0000000000047941 */ /* 0x000fea0003800200 */
.L_x_1526:
        /* <DEDUP_REMOVED lines=25> */
.L_x_1529:
[----:B------:R-:W-:Y:S05]  /*5c790*/  BSYNC.RECONVERGENT B4 ;  /* 0x0000000000047941 */ /* 0x000fea0003800200 */
.L_x_1528:
        /* <DEDUP_REMOVED lines=25> */
.L_x_1531:
[----:B------:R-:W-:Y:S05]  /*5c930*/  BSYNC.RECONVERGENT B4 ;  /* 0x0000000000047941 */ /* 0x000fea0003800200 */
.L_x_1530:
        /* <DEDUP_REMOVED lines=25> */
.L_x_1533:
[----:B------:R-:W-:Y:S05]  /*5cad0*/  BSYNC.RECONVERGENT B4 ;  /* 0x0000000000047941 */ /* 0x000fea0003800200 */
.L_x_1532:
        /* <DEDUP_REMOVED lines=25> */
.L_x_1535:
[----:B------:R-:W-:Y:S05]  /*5cc70*/  BSYNC.RECONVERGENT B4 ;  /* 0x0000000000047941 */ /* 0x000fea0003800200 */
.L_x_1534:
        /* <DEDUP_REMOVED lines=23> */
.L_x_1537:
[----:B------:R-:W-:Y:S05]  /*5cdf0*/  BSYNC.RECONVERGENT B4 ;  /* 0x0000000000047941 */ /* 0x000fea0003800200 */
.L_x_1536:
        /* <DEDUP_REMOVED lines=21> */
.L_x_1539:
[----:B------:R-:W-:Y:S05]  /*5cf50*/  BSYNC.RECONVERGENT B4 ;  /* 0x0000000000047941 */ /* 0x000fea0003800200 */
.L_x_1538:
[----:B------:R-:W0:Y:S01]  /*5cf60*/  MUFU.RCP64H R7, 6 ;  /* 0x4018000000077908 */ /* 0x000e220000001800 */
[----:B------:R-:W-:Y:S01]  /*5cf70*/  IMAD.MOV.U32 R24, RZ, RZ, 0x0 ;  /* 0x00000000ff187424 */ /* 0x000fe200078e00ff */
[C---:B------:R-:W-:Y:S01]  /*5cf80*/  DMUL R80, R42.reuse, R20 ;  /* 0x000000142a507228 */ /* 0x040fe20000000000 */
[----:B------:R-:W-:Y:S01]  /*5cf90*/  IMAD.MOV.U32 R25, RZ, RZ, 0x40180000 ;  /* 0x40180000ff197424 */ /* 0x000fe200078e00ff */
[C---:B------:R-:W-:Y:S01]  /*5cfa0*/  DMUL R78, R42.reuse, R22 ;  /* 0x000000162a4e7228 */ /* 0x040fe20000000000 */
[----:B------:R-:W-:Y:S01]  /*5cfb0*/  IMAD.MOV.U32 R6, RZ, RZ, 0x1 ;  /* 0x00000001ff067424 */ /* 0x000fe200078e00ff */
[----:B------:R-:W-:Y:S01]  /*5cfc0*/  DMUL R76, R42, R4 ;  /* 0x000000042a4c7228 */ /* 0x000fe20000000000 */
[----:B------:R-:W-:Y:S01]  /*5cfd0*/  BSSY.RECONVERGENT B4, `(.L_x_1540) ;  /* 0x000001b000047945 */ /* 0x000fe20003800200 */
[C---:B------:R-:W-:Y:S02]  /*5cfe0*/  DMUL R42, R16.reuse, R50 ;  /* 0x00000032102a7228 */ /* 0x040fe40000000000 */
[----:B------:R-:W-:-:S02]  /*5cff0*/  DMUL R22, R16, R48 ;  /* 0x0000003010167228 */ /* 0x000fc40000000000 */
[C---:B------:R-:W-:Y:S02]  /*5d000*/  DMUL R80, R16.reuse, R80 ;  /* 0x0000005010507228 */ /* 0x040fe40000000000 */
[C---:B------:R-:W-:Y:S02]  /*5d010*/  DMUL R78, R16.reuse, R78 ;  /* 0x0000004e104e7228 */ /* 0x040fe40000000000 */
[----:B------:R-:W-:Y:S02]  /*5d020*/  DMUL R76, R16, R76 ;  /* 0x0000004c104c7228 */ /* 0x000fe40000000000 */
[----:B0-----:R-:W-:-:S08]  /*5d030*/  DFMA R26, R6, -R24, 1 ;  /* 0x3ff00000061a742b */ /* 0x001fd00000000818 */
        /* <DEDUP_REMOVED lines=20> */
.L_x_1541:
[----:B------:R-:W-:Y:S05]  /*5d180*/  BSYNC.RECONVERGENT B4 ;  /* 0x0000000000047941 */ /* 0x000fea0003800200 */
.L_x_1540:
        /* <DEDUP_REMOVED lines=25> */
.L_x_1543:
[----:B------:R-:W-:Y:S05]  /*5d320*/  BSYNC.RECONVERGENT B4 ;  /* 0x0000000000047941 */ /* 0x000fea0003800200 */
.L_x_1542:
        /* <DEDUP_REMOVED lines=25> */
.L_x_1545:
[----:B------:R-:W-:Y:S05]  /*5d4c0*/  BSYNC.RECONVERGENT B4 ;  /* 0x0000000000047941 */ /* 0x000fea0003800200 */
.L_x_1544:
        /* <DEDUP_REMOVED lines=25> */
.L_x_1547:
[----:B------:R-:W-:Y:S05]  /*5d660*/  BSYNC.RECONVERGENT B4 ;  /* 0x0000000000047941 */ /* 0x000fea0003800200 */
.L_x_1546:
        /* <DEDUP_REMOVED lines=25> */
.L_x_1549:
[----:B------:R-:W-:Y:S05]  /*5d800*/  BSYNC.RECONVERGENT B4 ;  /* 0x0000000000047941 */ /* 0x000fea0003800200 */
.L_x_1548:
        /* <DEDUP_REMOVED lines=25> */
.L_x_1551:
[----:B------:R-:W-:Y:S05]  /*5d9a0*/  BSYNC.RECONVERGENT B4 ;  /* 0x0000000000047941 */ /* 0x000fea0003800200 */
.L_x_1550:
        /* <DEDUP_REMOVED lines=12> */
.L_x_1552:
        /* <DEDUP_REMOVED lines=16> */
.L_x_1554:
[----:B------:R-:W-:Y:S05]  /*5db70*/  BSYNC.RECONVERGENT B0 ;  /* 0x0000000000007941 */ /* 0x000fea0003800200 */
.L_x_1553:
[----:B------:R-:W-:Y:S01]  /*5db80*/  BSSY.RECONVERGENT B0, `(.L_x_1555) ;  /* 0x0000005000007945 */ /* 0x000fe20003800200 */
[----:B------:R-:W-:Y:S01]  /*5db90*/  IMAD.MOV.U32 R7, RZ, RZ, R27 ;  /* 0x000000ffff077224 */ /* 0x000fe200078e001b */
[----:B------:R-:W-:Y:S02]  /*5dba0*/  MOV R5, 0x40000000 ;  /* 0x4000000000057802 */ /* 0x000fe40000000f00 */
[----:B------:R-:W-:-:S07]  /*5dbb0*/  MOV R0, 0x5dbd0 ;  /* 0x0005dbd000007802 */ /* 0x000fce0000000f00 */
[----:B------:R-:W-:Y:S05]  /*5dbc0*/  CALL.REL.NOINC `($_Z9addKernelP9basic_run$__internal_accurate_pow) ;  /* 0x0000063800dc7944 */ /* 0x000fea0003c00000 */
[----:B------:R-:W-:Y:S05]  /*5dbd0*/  BSYNC.RECONVERGENT B0 ;  /* 0x0000000000007941 */ /* 0x000fea0003800200 */
.L_x_1555:
        /* <DEDUP_REMOVED lines=19> */
.L_x_1557:
[----:B------:R-:W-:Y:S05]  /*5dd10*/  BSYNC.RECONVERGENT B0 ;  /* 0x0000000000007941 */ /* 0x000fea0003800200 */
.L_x_1556:
        /* <DEDUP_REMOVED lines=8> */
.L_x_1558:
        /* <DEDUP_REMOVED lines=15> */
.L_x_1560:
[----:B------:R-:W-:Y:S05]  /*5de90*/  BSYNC.RECONVERGENT B0 ;  /* 0x0000000000007941 */ /* 0x000fea0003800200 */
.L_x_1559:
        /* <DEDUP_REMOVED lines=27> */
.L_x_1562:
[----:B------:R-:W-:Y:S05]  /*5e050*/  BSYNC.RECONVERGENT B4 ;  /* 0x0000000000047941 */ /* 0x000fea0003800200 */
.L_x_1561:
        /* <DEDUP_REMOVED lines=23> */
.L_x_1564:
[----:B------:R-:W-:Y:S05]  /*5e1d0*/  BSYNC.RECONVERGENT B4 ;  /* 0x0000000000047941 */ /* 0x000fea0003800200 */
.L_x_1563:
        /* <DEDUP_REMOVED lines=23> */
.L_x_1566:
[----:B------:R-:W-:Y:S05]  /*5e350*/  BSYNC.RECONVERGENT B4 ;  /* 0x0000000000047941 */ /* 0x000fea0003800200 */
.L_x_1565:
        /* <DEDUP_REMOVED lines=23> */
.L_x_1568:
[----:B------:R-:W-:Y:S05]  /*5e4d0*/  BSYNC.RECONVERGENT B4 ;  /* 0x0000000000047941 */ /* 0x000fea0003800200 */
.L_x_1567:
        /* <DEDUP_REMOVED lines=25> */
.L_x_1570:
[----:B------:R-:W-:Y:S05]  /*5e670*/  BSYNC.RECONVERGENT B4 ;  /* 0x0000000000047941 */ /* 0x000fea0003800200 */
.L_x_1569:
        /* <DEDUP_REMOVED lines=25> */
.L_x_1572:
[----:B------:R-:W-:Y:S05]  /*5e810*/  BSYNC.RECONVERGENT B4 ;  /* 0x0000000000047941 */ /* 0x000fea0003800200 */
.L_x_1571:
        /* <DEDUP_REMOVED lines=27> */
.L_x_1574:
[----:B------:R-:W-:Y:S05]  /*5e9d0*/  BSYNC.RECONVERGENT B4 ;  /* 0x0000000000047941 */ /* 0x000fea0003800200 */
.L_x_1573:
        /* <DEDUP_REMOVED lines=23> */
.L_x_1576:
[----:B------:R-:W-:Y:S05]  /*5eb50*/  BSYNC.RECONVERGENT B4 ;  /* 0x0000000000047941 */ /* 0x000fea0003800200 */
.L_x_1575:
        /* <DEDUP_REMOVED lines=25> */
.L_x_1578:
[----:B------:R-:W-:Y:S05]  /*5ecf0*/  BSYNC.RECONVERGENT B4 ;  /* 0x0000000000047941 */ /* 0x000fea0003800200 */
.L_x_1577:
        /* <DEDUP_REMOVED lines=25> */
.L_x_1580:
[----:B------:R-:W-:Y:S05]  /*5ee90*/  BSYNC.RECONVERGENT B4 ;  /* 0x0000000000047941 */ /* 0x000fea0003800200 */
.L_x_1579:
        /* <DEDUP_REMOVED lines=27> */
.L_x_1582:
[----:B------:R-:W-:Y:S05]  /*5f050*/  BSYNC.RECONVERGENT B4 ;  /* 0x0000000000047941 */ /* 0x000fea0003800200 */
.L_x_1581:
        /* <DEDUP_REMOVED lines=25> */
.L_x_1584:
[----:B------:R-:W-:Y:S05]  /*5f1f0*/  BSYNC.RECONVERGENT B4 ;  /* 0x0000000000047941 */ /* 0x000fea0003800200 */
.L_x_1583:
        /* <DEDUP_REMOVED lines=23> */
.L_x_1586:
[----:B------:R-:W-:Y:S05]  /*5f370*/  BSYNC.RECONVERGENT B4 ;  /* 0x0000000000047941 */ /* 0x000fea0003800200 */
.L_x_1585:
        /* <DEDUP_REMOVED lines=21> */
.L_x_1588:
[----:B------:R-:W-:Y:S05]  /*5f4d0*/  BSYNC.RECONVERGENT B4 ;  /* 0x0000000000047941 */ /* 0x000fea0003800200 */
.L_x_1587:
        /* <DEDUP_REMOVED lines=34> */
.L_x_1590:
[----:B------:R-:W-:Y:S05]  /*5f700*/  BSYNC.RECONVERGENT B4 ;  /* 0x0000000000047941 */ /* 0x000fea0003800200 */
.L_x_1589:
        /* <DEDUP_REMOVED lines=25> */
.L_x_1592:
[----:B------:R-:W-:Y:S05]  /*5f8a0*/  BSYNC.RECONVERGENT B4 ;  /* 0x0000000000047941 */ /* 0x000fea0003800200 */
.L_x_1591:
        /* <DEDUP_REMOVED lines=25> */
.L_x_1594:
[----:B------:R-:W-:Y:S05]  /*5fa40*/  BSYNC.RECONVERGENT B4 ;  /* 0x0000000000047941 */ /* 0x000fea0003800200 */
.L_x_1593:
        /* <DEDUP_REMOVED lines=25> */
.L_x_1596:
[----:B------:R-:W-:Y:S05]  /*5fbe0*/  BSYNC.RECONVERGENT B4 ;  /* 0x0000000000047941 */ /* 0x000fea0003800200 */
.L_x_1595:
        /* <DEDUP_REMOVED lines=25> */
.L_x_1598:
[----:B------:R-:W-:Y:S05]  /*5fd80*/  BSYNC.RECONVERGENT B4 ;  /* 0x0000000000047941 */ /* 0x000fea0003800200 */
.L_x_1597:
        /* <DEDUP_REMOVED lines=23> */
.L_x_1600:
[----:B------:R-:W-:Y:S05]  /*5ff00*/  BSYNC.RECONVERGENT B4 ;  /* 0x0000000000047941 */ /* 0x000fea0003800200 */
.L_x_1599:
        /* <DEDUP_REMOVED lines=26> */
.L_x_1601:
        /* <DEDUP_REMOVED lines=16> */
.L_x_1603:
[----:B------:R-:W-:Y:S05]  /*601b0*/  BSYNC.RECONVERGENT B0 ;  /* 0x0000000000007941 */ /* 0x000fea0003800200 */
.L_x_1602:
[----:B------:R-:W-:Y:S01]  /*601c0*/  BSSY.RECONVERGENT B0, `(.L_x_1604) ;  /* 0x0000005000007945 */ /* 0x000fe20003800200 */
[----:B------:R-:W-:Y:S01]  /*601d0*/  IMAD.MOV.U32 R7, RZ, RZ, R27 ;  /* 0x000000ffff077224 */ /* 0x000fe200078e001b */
[----:B------:R-:W-:Y:S02]  /*601e0*/  MOV R5, 0x40000000 ;  /* 0x4000000000057802 */ /* 0x000fe40000000f00 */
[----:B------:R-:W-:-:S07]  /*601f0*/  MOV R0, 0x60210 ;  /* 0x0006021000007802 */ /* 0x000fce0000000f00 */
[----:B------:R-:W-:Y:S05]  /*60200*/  CALL.REL.NOINC `($_Z9addKernelP9basic_run$__internal_accurate_pow) ;  /* 0x00000614004c7944 */ /* 0x000fea0003c00000 */
[----:B------:R-:W-:Y:S05]  /*60210*/  BSYNC.RECONVERGENT B0 ;  /* 0x0000000000007941 */ /* 0x000fea0003800200 */
.L_x_1604:
        /* <DEDUP_REMOVED lines=19> */
.L_x_1606:
[----:B------:R-:W-:Y:S05]  /*60350*/  BSYNC.RECONVERGENT B0 ;  /* 0x0000000000007941 */ /* 0x000fea0003800200 */
.L_x_1605:
        /* <DEDUP_REMOVED lines=8> */
.L_x_1607:
        /* <DEDUP_REMOVED lines=15> */
.L_x_1609:
[----:B------:R-:W-:Y:S05]  /*604d0*/  BSYNC.RECONVERGENT B0 ;  /* 0x0000000000007941 */ /* 0x000fea0003800200 */
.L_x_1608:
        /* <DEDUP_REMOVED lines=27> */
.L_x_1611:
[----:B------:R-:W-:Y:S05]  /*60690*/  BSYNC.RECONVERGENT B4 ;  /* 0x0000000000047941 */ /* 0x000fea0003800200 */
.L_x_1610:
        /* <DEDUP_REMOVED lines=23> */
.L_x_1613:
[----:B------:R-:W-:Y:S05]  /*60810*/  BSYNC.RECONVERGENT B4 ;  /* 0x0000000000047941 */ /* 0x000fea0003800200 */
.L_x_1612:
        /* <DEDUP_REMOVED lines=23> */
.L_x_1615:
[----:B------:R-:W-:Y:S05]  /*60990*/  BSYNC.RECONVERGENT B4 ;  /* 0x0000000000047941 */ /* 0x000fea0003800200 */
.L_x_1614:
        /* <DEDUP_REMOVED lines=23> */
.L_x_1617:
[----:B------:R-:W-:Y:S05]  /*60b10*/  BSYNC.RECONVERGENT B4 ;  /* 0x0000000000047941 */ /* 0x000fea0003800200 */
.L_x_1616:
        /* <DEDUP_REMOVED lines=25> */
.L_x_1619:
[----:B------:R-:W-:Y:S05]  /*60cb0*/  BSYNC.RECONVERGENT B4 ;  /* 0x0000000000047941 */ /* 0x000fea0003800200 */
.L_x_1618:
        /* <DEDUP_REMOVED lines=25> */
.L_x_1621:
[----:B------:R-:W-:Y:S05]  /*60e50*/  BSYNC.RECONVERGENT B4 ;  /* 0x0000000000047941 */ /* 0x000fea0003800200 */
.L_x_1620:
        /* <DEDUP_REMOVED lines=27> */
.L_x_1623:
[----:B------:R-:W-:Y:S05]  /*61010*/  BSYNC.RECONVERGENT B4 ;  /* 0x0000000000047941 */ /* 0x000fea0003800200 */
.L_x_1622:
        /* <DEDUP_REMOVED lines=23> */
.L_x_1625:
[----:B------:R-:W-:Y:S05]  /*61190*/  BSYNC.RECONVERGENT B4 ;  /* 0x0000000000047941 */ /* 0x000fea0003800200 */
.L_x_1624:
        /* <DEDUP_REMOVED lines=25> */
.L_x_1627:
[----:B------:R-:W-:Y:S05]  /*61330*/  BSYNC.RECONVERGENT B4 ;  /* 0x0000000000047941 */ /* 0x000fea0003800200 */
.L_x_1626:
        /* <DEDUP_REMOVED lines=25> */
.L_x_1629:
[----:B------:R-:W-:Y:S05]  /*614d0*/  BSYNC.RECONVERGENT B4 ;  /* 0x0000000000047941 */ /* 0x000fea0003800200 */
.L_x_1628:
        /* <DEDUP_REMOVED lines=27> */
.L_x_1631:
[----:B------:R-:W-:Y:S05]  /*61690*/  BSYNC.RECONVERGENT B4 ;  /* 0x0000000000047941 */ /* 0x000fea0003800200 */
.L_x_1630:
        /* <DEDUP_REMOVED lines=25> */
.L_x_1633:
[----:B------:R-:W-:Y:S05]  /*61830*/  BSYNC.RECONVERGENT B4 ;  /* 0x0000000000047941 */ /* 0x000fea0003800200 */
.L_x_1632:
        /* <DEDUP_REMOVED lines=23> */
.L_x_1635:
[----:B------:R-:W-:Y:S05]  /*619b0*/  BSYNC.RECONVERGENT B4 ;  /* 0x0000000000047941 */ /* 0x000fea0003800200 */
.L_x_1634:
        /* <DEDUP_REMOVED lines=21> */
.L_x_1637:
[----:B------:R-:W-:Y:S05]  /*61b10*/  BSYNC.RECONVERGENT B4 ;  /* 0x0000000000047941 */ /* 0x000fea0003800200 */
.L_x_1636:
        /* <DEDUP_REMOVED lines=34> */
.L_x_1639:
[----:B------:R-:W-:Y:S05]  /*61d40*/  BSYNC.RECONVERGENT B4 ;  /* 0x0000000000047941 */ /* 0x000fea0003800200 */
.L_x_1638:
        /* <DEDUP_REMOVED lines=25> */
.L_x_1641:
[----:B------:R-:W-:Y:S05]  /*61ee0*/  BSYNC.RECONVERGENT B4 ;  /* 0x0000000000047941 */ /* 0x000fea0003800200 */
.L_x_1640:
        /* <DEDUP_REMOVED lines=25> */
.L_x_1643:
[----:B------:R-:W-:Y:S05]  /*62080*/  BSYNC.RECONVERGENT B4 ;  /* 0x0000000000047941 */ /* 0x000fea0003800200 */
.L_x_1642:
        /* <DEDUP_REMOVED lines=25> */
.L_x_1645:
[----:B------:R-:W-:Y:S05]  /*62220*/  BSYNC.RECONVERGENT B4 ;  /* 0x0000000000047941 */ /* 0x000fea0003800200 */
.L_x_1644:
        /* <DEDUP_REMOVED lines=25> */
.L_x_1647:
[----:B------:R-:W-:Y:S05]  /*623c0*/  BSYNC.RECONVERGENT B4 ;  /* 0x0000000000047941 */ /* 0x000fea0003800200 */
.L_x_1646:
        /* <DEDUP_REMOVED lines=23> */
.L_x_1649:
[----:B------:R-:W-:Y:S05]  /*62540*/  BSYNC.RECONVERGENT B4 ;  /* 0x0000000000047941 */ /* 0x000fea0003800200 */
.L_x_1648:
        /* <DEDUP_REMOVED lines=18> */
.L_x_1650:
        /* <DEDUP_REMOVED lines=16> */
.L_x_1652:
[----:B------:R-:W-:Y:S05]  /*62770*/  BSYNC.RECONVERGENT B0 ;  /* 0x0000000000007941 */ /* 0x000fea0003800200 */
.L_x_1651:
[----:B------:R-:W-:Y:S01]  /*62780*/  BSSY.RECONVERGENT B0, `(.L_x_1653) ;  /* 0x0000005000007945 */ /* 0x000fe20003800200 */
[----:B------:R-:W-:Y:S01]  /*62790*/  IMAD.MOV.U32 R7, RZ, RZ, R27 ;  /* 0x000000ffff077224 */ /* 0x000fe200078e001b */
[----:B------:R-:W-:Y:S01]  /*627a0*/  MOV R0, 0x627d0 ;  /* 0x000627d000007802 */ /* 0x000fe20000000f00 */
[----:B------:R-:W-:-:S07]  /*627b0*/  IMAD.MOV.U32 R5, RZ, RZ, 0x40000000 ;  /* 0x40000000ff057424 */ /* 0x000fce00078e00ff */
[----:B------:R-:W-:Y:S05]  /*627c0*/  CALL.REL.NOINC `($_Z9addKernelP9basic_run$__internal_accurate_pow) ;  /* 0x000005ec00dc7944 */ /* 0x000fea0003c00000 */
[----:B------:R-:W-:Y:S05]  /*627d0*/  BSYNC.RECONVERGENT B0 ;  /* 0x0000000000007941 */ /* 0x000fea0003800200 */
.L_x_1653:
        /* <DEDUP_REMOVED lines=19> */
.L_x_1655:
[----:B------:R-:W-:Y:S05]  /*62910*/  BSYNC.RECONVERGENT B0 ;  /* 0x0000000000007941 */ /* 0x000fea0003800200 */
.L_x_1654:
        /* <DEDUP_REMOVED lines=8> */
.L_x_1656:
        /* <DEDUP_REMOVED lines=15> */
.L_x_1658:
[----:B------:R-:W-:Y:S05]  /*62a90*/  BSYNC.RECONVERGENT B0 ;  /* 0x0000000000007941 */ /* 0x000fea0003800200 */
.L_x_1657:
        /* <DEDUP_REMOVED lines=27> */
.L_x_1660:
[----:B------:R-:W-:Y:S05]  /*62c50*/  BSYNC.RECONVERGENT B4 ;  /* 0x0000000000047941 */ /* 0x000fea0003800200 */
.L_x_1659:
        /* <DEDUP_REMOVED lines=23> */
.L_x_1662:
[----:B------:R-:W-:Y:S05]  /*62dd0*/  BSYNC.RECONVERGENT B4 ;  /* 0x0000000000047941 */ /* 0x000fea0003800200 */
.L_x_1661:
        /* <DEDUP_REMOVED lines=23> */
.L_x_1664:
[----:B------:R-:W-:Y:S05]  /*62f50*/  BSYNC.RECONVERGENT B4 ;  /* 0x0000000000047941 */ /* 0x000fea0003800200 */
.L_x_1663:
        /* <DEDUP_REMOVED lines=23> */
.L_x_1666:
[----:B------:R-:W-:Y:S05]  /*630d0*/  BSYNC.RECONVERGENT B4 ;  /* 0x0000000000047941 */ /* 0x000fea0003800200 */
.L_x_1665:
        /* <DEDUP_REMOVED lines=25> */
.L_x_1668:
[----:B------:R-:W-:Y:S05]  /*63270*/  BSYNC.RECONVERGENT B4 ;  /* 0x0000000000047941 */ /* 0x000fea0003800200 */
.L_x_1667:
        /* <DEDUP_REMOVED lines=25> */
.L_x_1670:
[----:B------:R-:W-:Y:S05]  /*63410*/  BSYNC.RECONVERGENT B4 ;  /* 0x0000000000047941 */ /* 0x000fea0003800200 */
.L_x_1669:
        /* <DEDUP_REMOVED lines=27> */
.L_x_1672:
[----:B------:R-:W-:Y:S05]  /*635d0*/  BSYNC.RECONVERGENT B4 ;  /* 0x0000000000047941 */ /* 0x000fea0003800200 */
.L_x_1671:
        /* <DEDUP_REMOVED lines=23> */
.L_x_1674:
[----:B------:R-:W-:Y:S05]  /*63750*/  BSYNC.RECONVERGENT B4 ;  /* 0x0000000000047941 */ /* 0x000fea0003800200 */
.L_x_1673:
        /* <DEDUP_REMOVED lines=25> */
.L_x_1676:
[----:B------:R-:W-:Y:S05]  /*638f0*/  BSYNC.RECONVERGENT B4 ;  /* 0x0000000000047941 */ /* 0x000fea0003800200 */
.L_x_1675:
        /* <DEDUP_REMOVED lines=25> */
.L_x_1678:
[----:B------:R-:W-:Y:S05]  /*63a90*/  BSYNC.RECONVERGENT B4 ;  /* 0x0000000000047941 */ /* 0x000fea0003800200 */
.L_x_1677:
        /* <DEDUP_REMOVED lines=25> */
.L_x_1680:
[----:B------:R-:W-:Y:S05]  /*63c30*/  BSYNC.RECONVERGENT B4 ;  /* 0x0000000000047941 */ /* 0x000fea0003800200 */
.L_x_1679:
        /* <DEDUP_REMOVED lines=25> */
.L_x_1682:
[----:B------:R-:W-:Y:S05]  /*63dd0*/  BSYNC.RECONVERGENT B4 ;  /* 0x0000000000047941 */ /* 0x000fea0003800200 */
.L_x_1681:
        /* <DEDUP_REMOVED lines=23> */
.L_x_1684:
[----:B------:R-:W-:Y:S05]  /*63f50*/  BSYNC.RECONVERGENT B4 ;  /* 0x0000000000047941 */ /* 0x000fea0003800200 */
.L_x_1683:
        /* <DEDUP_REMOVED lines=21> */
.L_x_1686:
[----:B------:R-:W-:Y:S05]  /*640b0*/  BSYNC.RECONVERGENT B4 ;  /* 0x0000000000047941 */ /* 0x000fea0003800200 */
.L_x_1685:
        /* <DEDUP_REMOVED lines=32> */
.L_x_1688:
[----:B------:R-:W-:Y:S05]  /*642c0*/  BSYNC.RECONVERGENT B4 ;  /* 0x0000000000047941 */ /* 0x000fea0003800200 */
.L_x_1687:
        /* <DEDUP_REMOVED lines=25> */
.L_x_1690:
[----:B------:R-:W-:Y:S05]  /*64460*/  BSYNC.RECONVERGENT B4 ;  /* 0x0000000000047941 */ /* 0x000fea0003800200 */
.L_x_1689:
        /* <DEDUP_REMOVED lines=25> */
.L_x_1692:
[----:B------:R-:W-:Y:S05]  /*64600*/  BSYNC.RECONVERGENT B4 ;  /* 0x0000000000047941 */ /* 0x000fea0003800200 */
.L_x_1691:
        /* <DEDUP_REMOVED lines=25> */
.L_x_1694:
[----:B------:R-:W-:Y:S05]  /*647a0*/  BSYNC.RECONVERGENT B4 ;  /* 0x0000000000047941 */ /* 0x000fea0003800200 */
.L_x_1693:
        /* <DEDUP_REMOVED lines=25> */
.L_x_1696:
[----:B------:R-:W-:Y:S05]  /*64940*/  BSYNC.RECONVERGENT B4 ;  /* 0x0000000000047941 */ /* 0x000fea0003800200 */
.L_x_1695:
        /* <DEDUP_REMOVED lines=23> */
.L_x_1698:
[----:B------:R-:W-:Y:S05]  /*64ac0*/  BSYNC.RECONVERGENT B4 ;  /* 0x0000000000047941 */ /* 0x000fea0003800200 */
.L_x_1697:
[----:B------:R-:W-:Y:S02]  /*64ad0*/  DADD R10, R64, R10 ;  /* 0x00000000400a7229 */ /* 0x000fe4000000000a */
[----:B------:R-:W-:Y:S02]  /*64ae0*/  DADD R12, R72, R12 ;  /* 0x00000000480c7229 */ /* 0x000fe4000000000c */
[----:B------:R-:W-:Y:S02]  /*64af0*/  DADD R14, R70, R14 ;  /* 0x00000000460e7229 */ /* 0x000fe4000000000e */
[----:B------:R-:W-:Y:S02]  /*64b00*/  DADD R52, R54, R52 ;  /* 0x0000000036347229 */ /* 0x000fe40000000034 */
[----:B------:R-:W-:Y:S02]  /*64b10*/  DADD R50, R24, R50 ;  /* 0x0000000018327229 */ /* 0x000fe40000000032 */
[----:B------:R-:W-:-:S11]  /*64b20*/  DADD R48, R22, R4 ;  /* 0x0000000016307229 */ /* 0x000fd60000000004 */
.L_x_1277:
[----:B------:R-:W-:Y:S05]  /*64b30*/  BSYNC.RECONVERGENT B1 ;  /* 0x0000000000017941 */ /* 0x000fea0003800200 */
.L_x_1143:
[----:B------:R-:W-:Y:S01]  /*64b40*/  DADD R96, -R16, R96 ;  /* 0x0000000010607229 */ /* 0x000fe20000000160 */
[----:B------:R-:W-:Y:S01]  /*64b50*/  IMAD.MOV.U32 R4, RZ, RZ, R48 ;  /* 0x000000ffff047224 */ /* 0x000fe200078e0030 */
[----:B------:R-:W-:Y:S01]  /*64b60*/  MOV R5, R49 ;  /* 0x0000003100057202 */ /* 0x000fe20000000f00 */
[----:B------:R-:W-:Y:S01]  /*64b70*/  IMAD.MOV.U32 R6, RZ, RZ, R50 ;  /* 0x000000ffff067224 */ /* 0x000fe200078e0032 */
[----:B------:R-:W-:Y:S01]  /*64b80*/  MOV R27, R53 ;  /* 0x00000035001b7202 */ /* 0x000fe20000000f00 */
[----:B------:R-:W-:Y:S01]  /*64b90*/  IMAD.MOV.U32 R7, RZ, RZ, R51 ;  /* 0x000000ffff077224 */ /* 0x000fe200078e0033 */
[----:B------:R-:W-:Y:S01]  /*64ba0*/  MOV R31, R13 ;  /* 0x0000000d001f7202 */ /* 0x000fe20000000f00 */
[----:B------:R-:W-:Y:S01]  /*64bb0*/  IMAD.MOV.U32 R26, RZ, RZ, R52 ;  /* 0x000000ffff1a7224 */ /* 0x000fe200078e0034 */
[----:B------:R-:W-:Y:S01]  /*64bc0*/  DSETP.GEU.AND P0, PT, R98, R96, PT ;  /* 0x000000606200722a */ /* 0x000fe20003f0e000 */
[----:B------:R-:W-:Y:S02]  /*64bd0*/  IMAD.MOV.U32 R28, RZ, RZ, R14 ;  /* 0x000000ffff1c7224 */ /* 0x000fe400078e000e */
[----:B------:R-:W-:-:S02]  /*64be0*/  IMAD.MOV.U32 R29, RZ, RZ, R15 ;  /* 0x000000ffff1d7224 */ /* 0x000fc400078e000f */
[----:B------:R-:W-:Y:S02]  /*64bf0*/  IMAD.MOV.U32 R30, RZ, RZ, R12 ;  /* 0x000000ffff1e7224 */ /* 0x000fe400078e000c */
[----:B------:R-:W-:Y:S02]  /*64c00*/  IMAD.MOV.U32 R32, RZ, RZ, R10 ;  /* 0x000000ffff207224 */ /* 0x000fe400078e000a */
[----:B------:R-:W-:-:S05]  /*64c10*/  IMAD.MOV.U32 R33, RZ, RZ, R11 ;  /* 0x000000ffff217224 */ /* 0x000fca00078e000b */
[----:B------:R-:W-:Y:S05]  /*64c20*/  @!P0 BRA `(.L_x_1699) ;  /* 0xfffffe3400c48947 */ /* 0x000fea000383ffff */
.L_x_1142:
[----:B------:R-:W-:Y:S05]  /*64c30*/  BSYNC.RECONVERGENT B3 ;  /* 0x0000000000037941 */ /* 0x000fea0003800200 */
.L_x_1141:
[----:B-----5:R-:W2:Y:S04]  /*64c40*/  LD.E R3, desc[UR8][R58.64+0x2efb0] ;  /* 0x02efb0083a037980 */ /* 0x020ea8000c101900 */
[----:B------:R-:W2:Y:S01]  /*64c50*/  LD.E R0, desc[UR8][R58.64+0xe4] ;  /* 0x0000e4083a007980 */ /* 0x000ea2000c101900 */
[----:B------:R-:W-:Y:S01]  /*64c60*/  BSSY.RECONVERGENT B0, `(.L_x_1700) ;  /* 0x000001d000007945 */ /* 0x000fe20003800200 */
[----:B--2---:R-:W-:-:S13]  /*64c70*/  ISETP.GT.AND P0, PT, R3, R0, PT ;  /* 0x000000000300720c */ /* 0x004fda0003f04270 */
[----:B------:R-:W-:Y:S05]  /*64c80*/  @!P0 BRA `(.L_x_1701) ;  /* 0x0000000000688947 */ /* 0x000fea0003800000 */
[----:B------:R-:W-:Y:S01]  /*64c90*/  BSSY.RECONVERGENT B1, `(.L_x_1701) ;  /* 0x0000019000017945 */ /* 0x000fe20003800200 */
.L_x_1702:
[----:B------:R-:W-:-:S05]  /*64ca0*/  IMAD.WIDE R4, R0, 0x30, R58 ;  /* 0x0000003000047825 */ /* 0x000fca00078e023a */
[----:B------:R-:W2:Y:S04]  /*64cb0*/  LD.E.64 R6, desc[UR8][R4.64+0x150] ;  /* 0x0001500804067980 */ /* 0x000ea8000c101b00 */
[----:B------:R-:W3:Y:S04]  /*64cc0*/  LD.E.64 R16, desc[UR8][R4.64+0x158] ;  /* 0x0001580804107980 */ /* 0x000ee8000c101b00 */
[----:B------:R-:W4:Y:S04]  /*64cd0*/  LD.E.64 R18, desc[UR8][R4.64+0x160] ;  /* 0x0001600804127980 */ /* 0x000f28000c101b00 */
[----:B------:R-:W5:Y:S04]  /*64ce0*/  LD.E.64 R20, desc[UR8][R4.64+0x168] ;  /* 0x0001680804147980 */ /* 0x000f68000c101b00 */
[----:B------:R-:W5:Y:S04]  /*64cf0*/  LD.E.64 R22, desc[UR8][R4.64+0x170] ;  /* 0x0001700804167980 */ /* 0x000f68000c101b00 */
[----:B------:R-:W5:Y:S01]  /*64d00*/  LD.E.64 R24, desc[UR8][R4.64+0x178] ;  /* 0x0001780804187980 */ /* 0x000f62000c101b00 */
[----:B--2---:R-:W-:-:S02]  /*64d10*/  DADD R6, R6, R10 ;  /* 0x0000000006067229 */ /* 0x004fc4000000000a */
[----:B---3--:R-:W-:-:S05]  /*64d20*/  DADD R16, R16, R12 ;  /* 0x0000000010107229 */ /* 0x008fca000000000c */
[----:B------:R0:W-:Y:S01]  /*64d30*/  ST.E.64 desc[UR8][R4.64+0x150], R6 ;  /* 0x0001500604007985 */ /* 0x0001e2000c101b08 */
[----:B----4-:R-:W-:-:S03]  /*64d40*/  DADD R18, R18, R14 ;  /* 0x0000000012127229 */ /* 0x010fc6000000000e */
[----:B------:R0:W-:Y:S01]  /*64d50*/  ST.E.64 desc[UR8][R4.64+0x158], R16 ;  /* 0x0001581004007985 */ /* 0x0001e2000c101b08 */
[----:B-----5:R-:W-:-:S03]  /*64d60*/  DADD R20, R20, -R52 ;  /* 0x0000000014147229 */ /* 0x020fc60000000834 */
[----:B------:R0:W-:Y:S01]  /*64d70*/  ST.E.64 desc[UR8][R4.64+0x160], R18 ;  /* 0x0001601204007985 */ /* 0x0001e2000c101b08 */
[----:B------:R-:W-:-:S03]  /*64d80*/  DADD R22, R22, -R50 ;  /* 0x0000000016167229 */ /* 0x000fc60000000832 */
[----:B------:R0:W-:Y:S01]  /*64d90*/  ST.E.64 desc[UR8][R4.64+0x168], R20 ;  /* 0x0001681404007985 */ /* 0x0001e2000c101b08 */
[----:B------:R-:W-:-:S03]  /*64da0*/  DADD R24, R24, -R48 ;  /* 0x0000000018187229 */ /* 0x000fc60000000830 */
[----:B------:R0:W-:Y:S04]  /*64db0*/  ST.E.64 desc[UR8][R4.64+0x170], R22 ;  /* 0x0001701604007985 */ /* 0x0001e8000c101b08 */
[----:B------:R0:W-:Y:S04]  /*64dc0*/  ST.E.64 desc[UR8][R4.64+0x178], R24 ;  /* 0x0001781804007985 */ /* 0x0001e8000c101b08 */
[----:B------:R-:W2:Y:S01]  /*64dd0*/  LDG.E.64 R58, desc[UR8][R8.64+0x2f0f8] ;  /* 0x02f0f808083a7981 */ /* 0x000ea2000c1e1b00 */
[----:B------:R-:W-:-:S03]  /*64de0*/  VIADD R0, R0, 0x1 ;  /* 0x0000000100007836 */ /* 0x000fc60000000000 */
[----:B--2---:R-:W2:Y:S02]  /*64df0*/  LD.E R3, desc[UR8][R58.64+0x2efb0] ;  /* 0x02efb0083a037980 */ /* 0x004ea4000c101900 */
[----:B--2---:R-:W-:-:S13]  /*64e00*/  ISETP.GE.AND P0, PT, R0, R3, PT ;  /* 0x000000030000720c */ /* 0x004fda0003f06270 */
[----:B0-----:R-:W-:Y:S05]  /*64e10*/  @!P0 BRA `(.L_x_1702) ;  /* 0xfffffffc00a08947 */ /* 0x001fea000383ffff */
[----:B------:R-:W-:Y:S05]  /*64e20*/  BSYNC.RECONVERGENT B1 ;  /* 0x0000000000017941 */ /* 0x000fea0003800200 */
.L_x_1701:
[----:B------:R-:W-:Y:S05]  /*64e30*/  BSYNC.RECONVERGENT B0 ;  /* 0x0000000000007941 */ /* 0x000fea0003800200 */
.L_x_1700:
[----:B------:R-:W-:Y:S01]  /*64e40*/  DADD R52, -RZ, -R52 ;  /* 0x00000000ff347229 */ /* 0x000fe20000000934 */
[----:B------:R-:W-:Y:S01]  /*64e50*/  IMAD.WIDE R58, R3, 0x30, R58 ;  /* 0x00000030033a7825 */ /* 0x000fe200078e023a */
[----:B------:R-:W-:Y:S02]  /*64e60*/  DADD R50, -RZ, -R50 ;  /* 0x00000000ff327229 */ /* 0x000fe40000000932 */
[----:B------:R-:W-:Y:S02]  /*64e70*/  DADD R48, -RZ, -R48 ;  /* 0x00000000ff307229 */ /* 0x000fe40000000930 */
[----:B------:R0:W-:Y:S04]  /*64e80*/  ST.E.64 desc[UR8][R58.64+0x150], R10 ;  /* 0x0001500a3a007985 */ /* 0x0001e8000c101b08 */
[----:B------:R0:W-:Y:S04]  /*64e90*/  ST.E.64 desc[UR8][R58.64+0x158], R12 ;  /* 0x0001580c3a007985 */ /* 0x0001e8000c101b08 */
[----:B------:R0:W-:Y:S04]  /*64ea0*/  ST.E.64 desc[UR8][R58.64+0x160], R14 ;  /* 0x0001600e3a007985 */ /* 0x0001e8000c101b08 */
[----:B------:R0:W-:Y:S04]  /*64eb0*/  ST.E.64 desc[UR8][R58.64+0x168], R52 ;  /* 0x000168343a007985 */ /* 0x0001e8000c101b08 */
[----:B------:R0:W-:Y:S04]  /*64ec0*/  ST.E.64 desc[UR8][R58.64+0x170], R50 ;  /* 0x000170323a007985 */ /* 0x0001e8000c101b08 */
[----:B------:R0:W-:Y:S01]  /*64ed0*/  ST.E.64 desc[UR8][R58.64+0x178], R48 ;  /* 0x000178303a007985 */ /* 0x0001e2000c101b08 */
[----:B------:R-:W-:Y:S05]  /*64ee0*/  BRA `(.L_x_1703) ;  /* 0x000001cc00607947 */ /* 0x000fea0003800000 */
.L_x_1104:
[----:B------:R-:W2:Y:S04]  /*64ef0*/  LDG.E.64 R4, desc[UR8][R8.64+0x2f018] ;  /* 0x02f0180808047981 */ /* 0x000ea8000c1e1b00 */
[----:B0-----:R-:W3:Y:S04]  /*64f00*/  LDG.E.64 R6, desc[UR8][R8.64+0x2f020] ;  /* 0x02f0200808067981 */ /* 0x001ee8000c1e1b00 */
[----:B------:R-:W4:Y:S04]  /*64f10*/  LDG.E.64 R16, desc[UR8][R8.64+0x2f028] ;  /* 0x02f0280808107981 */ /* 0x000f28000c1e1b00 */
[----:B------:R-:W4:Y:S04]  /*64f20*/  LDG.E.64 R10, desc[UR8][R8.64+0x2f000] ;  /* 0x02f00008080a7981 */ /* 0x000f28000c1e1b00 */
[----:B------:R-:W4:Y:S04]  /*64f30*/  LDG.E.64 R12, desc[UR8][R8.64+0x2f008] ;  /* 0x02f00808080c7981 */ /* 0x000f28000c1e1b00 */
[----:B------:R-:W4:Y:S04]  /*64f40*/  LDG.E.64 R14, desc[UR8][R8.64+0x2f010] ;  /* 0x02f01008080e7981 */ /* 0x000f28000c1e1b00 */
[----:B------:R-:W4:Y:S04]  /*64f50*/  LDG.E.64 R98, desc[UR8][R8.64+0x2f090] ;  /* 0x02f0900808627981 */ /* 0x000f28000c1e1b00 */
[----:B------:R0:W5:Y:S04]  /*64f60*/  LDG.E.64 R58, desc[UR8][R8.64+0x2f0f8] ;  /* 0x02f0f808083a7981 */ /* 0x000168000c1e1b00 */
[----:B--2---:R0:W-:Y:S04]  /*64f70*/  STG.E.64 desc[UR8][R8.64+0x10fcd0], R4 ;  /* 0x10fcd00408007986 */ /* 0x0041e8000c101b08 */
[----:B---3--:R0:W-:Y:S04]  /*64f80*/  STG.E.64 desc[UR8][R8.64+0x10fcd8], R6 ;  /* 0x10fcd80608007986 */ /* 0x0081e8000c101b08 */
[----:B----4-:R0:W-:Y:S04]  /*64f90*/  STG.E.64 desc[UR8][R8.64+0x10fce0], R16 ;  /* 0x10fce01008007986 */ /* 0x0101e8000c101b08 */
[----:B------:R0:W-:Y:S04]  /*64fa0*/  STG.E.64 desc[UR8][R8.64+0x10fcb8], R10 ;  /* 0x10fcb80a08007986 */ /* 0x0001e8000c101b08 */
[----:B------:R0:W-:Y:S04]  /*64fb0*/  STG.E.64 desc[UR8][R8.64+0x10fcc0], R12 ;  /* 0x10fcc00c08007986 */ /* 0x0001e8000c101b08 */
[----:B------:R0:W-:Y:S04]  /*64fc0*/  STG.E.64 desc[UR8][R8.64+0x10fcc8], R14 ;  /* 0x10fcc80e08007986 */ /* 0x0001e8000c101b08 */
[----:B------:R-:W2:Y:S01]  /*64fd0*/  LD.E.64 R98, desc[UR8][R98.64] ;  /* 0x0000000862627980 */ /* 0x000ea2000c101b00 */
        /* <DEDUP_REMOVED lines=15> */
.L_x_2262:
[----:B-----5:R-:W-:Y:S01]  /*650d0*/  ISETP.NE.AND P0, PT, R3, RZ, PT ;  /* 0x000000ff0300720c */ /* 0x020fe20003f05270 */
[----:B------:R-:W-:Y:S01]  /*650e0*/  BSSY.RECONVERGENT B1, `(.L_x_1706) ;  /* 0x0001c7e000017945 */ /* 0x000fe20003800200 */
        /* <DEDUP_REMOVED lines=15> */
[----:B------:R-:W-:Y:S02]  /*651e0*/  MOV R5, 0x40000000 ;  /* 0x4000000000057802 */ /* 0x000fe40000000f00 */
[----:B------:R-:W-:-:S07]  /*651f0*/  MOV R0, 0x65210 ;  /* 0x0006521000007802 */ /* 0x000fce0000000f00 */
[----:B------:R-:W-:Y:S05]  /*65200*/  CALL.REL.NOINC `($_Z9addKernelP9basic_run$__internal_accurate_pow) ;  /* 0x000005c4004c7944 */ /* 0x000fea0003c00000 */
[----:B------:R-:W-:Y:S05]  /*65210*/  BSYNC.RECONVERGENT B0 ;  /* 0x0000000000007941 */ /* 0x000fea0003800200 */
.L_x_1708:
        /* <DEDUP_REMOVED lines=16> */
.L_x_1710:
[----:B------:R-:W-:Y:S05]  /*65320*/  BSYNC.RECONVERGENT B0 ;  /* 0x0000000000007941 */ /* 0x000fea0003800200 */
.L_x_1709:
[----:B------:R-:W-:Y:S01]  /*65330*/  BSSY.RECONVERGENT B0, `(.L_x_1711) ;  /* 0x0000005000007945 */ /* 0x000fe20003800200 */
[----:B------:R-:W-:Y:S01]  /*65340*/  MOV R7, R21 ;  /* 0x0000001500077202 */ /* 0x000fe20000000f00 */
[----:B------:R-:W-:Y:S01]  /*65350*/  IMAD.MOV.U32 R5, RZ, RZ, 0x40000000 ;  /* 0x40000000ff057424 */ /* 0x000fe200078e00ff */
[----:B------:R-:W-:-:S07]  /*65360*/  MOV R0, 0x65380 ;  /* 0x0006538000007802 */ /* 0x000fce0000000f00 */
[----:B------:R-:W-:Y:S05]  /*65370*/  CALL.REL.NOINC `($_Z9addKernelP9basic_run$__internal_accurate_pow) ;  /* 0x000005c000f07944 */ /* 0x000fea0003c00000 */
[----:B------:R-:W-:Y:S05]  /*65380*/  BSYNC.RECONVERGENT B0 ;  /* 0x0000000000007941 */ /* 0x000fea0003800200 */
.L_x_1711:
        /* <DEDUP_REMOVED lines=19> */
.L_x_1713:
[----:B------:R-:W-:Y:S05]  /*654c0*/  BSYNC.RECONVERGENT B0 ;  /* 0x0000000000007941 */ /* 0x000fea0003800200 */
.L_x_1712:
        /* <DEDUP_REMOVED lines=8> */
.L_x_1714:
        /* <DEDUP_REMOVED lines=15> */
.L_x_1716:
[----:B------:R-:W-:Y:S05]  /*65640*/  BSYNC.RECONVERGENT B0 ;  /* 0x0000000000007941 */ /* 0x000fea0003800200 */
.L_x_1715:
        /* <DEDUP_REMOVED lines=27> */
.L_x_1718:
[----:B------:R-:W-:Y:S05]  /*65800*/  BSYNC.RECONVERGENT B4 ;  /* 0x0000000000047941 */ /* 0x000fea0003800200 */
.L_x_1717:
        /* <DEDUP_REMOVED lines=25> */
.L_x_1720:
[----:B------:R-:W-:Y:S05]  /*659a0*/  BSYNC.RECONVERGENT B4 ;  /* 0x0000000000047941 */ /* 0x000fea0003800200 */
.L_x_1719:
        /* <DEDUP_REMOVED lines=24> */
.L_x_1722:
[----:B------:R-:W-:Y:S05]  /*65b30*/  BSYNC.RECONVERGENT B4 ;  /* 0x0000000000047941 */ /* 0x000fea0003800200 */
.L_x_1721:
        /* <DEDUP_REMOVED lines=24> */
.L_x_1724:
[----:B------:R-:W-:Y:S05]  /*65cc0*/  BSYNC.RECONVERGENT B4 ;  /* 0x0000000000047941 */ /* 0x000fea0003800200 */
.L_x_1723:
        /* <DEDUP_REMOVED lines=23> */
.L_x_1726:
[----:B------:R-:W-:Y:S05]  /*65e40*/  BSYNC.RECONVERGENT B4 ;  /* 0x0000000000047941 */ /* 0x000fea0003800200 */
.L_x_1725:
        /* <DEDUP_REMOVED lines=21> */
.L_x_1728:
[----:B------:R-:W-:Y:S05]  /*65fa0*/  BSYNC.RECONVERGENT B4 ;  /* 0x0000000000047941 */ /* 0x000fea0003800200 */
.L_x_1727:
        /* <DEDUP_REMOVED lines=34> */
.L_x_1730:
[----:B------:R-:W-:Y:S05]  /*661d0*/  BSYNC.RECONVERGENT B4 ;  /* 0x0000000000047941 */ /* 0x000fea0003800200 */
.L_x_1729:
        /* <DEDUP_REMOVED lines=25> */
.L_x_1732:
[----:B------:R-:W-:Y:S05]  /*66370*/  BSYNC.RECONVERGENT B4 ;  /* 0x0000000000047941 */ /* 0x000fea0003800200 */
.L_x_1731:
        /* <DEDUP_REMOVED lines=25> */
.L_x_1734:
[----:B------:R-:W-:Y:S05]  /*66510*/  BSYNC.RECONVERGENT B4 ;  /* 0x0000000000047941 */ /* 0x000fea0003800200 */
.L_x_1733:
        /* <DEDUP_REMOVED lines=25> */
.L_x_1736:
[----:B------:R-:W-:Y:S05]  /*666b0*/  BSYNC.RECONVERGENT B4 ;  /* 0x0000000000047941 */ /* 0x000fea0003800200 */
.L_x_1735:
        /* <DEDUP_REMOVED lines=25> */
.L_x_1738:
[----:B------:R-:W-:Y:S05]  /*66850*/  BSYNC.RECONVERGENT B4 ;  /* 0x0000000000047941 */ /* 0x000fea0003800200 */
.L_x_1737:
        /* <DEDUP_REMOVED lines=25> */
.L_x_1740:
[----:B------:R-:W-:Y:S05]  /*669f0*/  BSYNC.RECONVERGENT B4 ;  /* 0x0000000000047941 */ /* 0x000fea0003800200 */
.L_x_1739:
[----:B------:R-:W-:Y:S01]  /*66a00*/  DFMA R20, R24, 0.5, R10 ;  /* 0x3fe000001814782b */ /* 0x000fe2000000000a */
[----:B------:R-:W-:Y:S01]  /*66a10*/  BSSY.RECONVERGENT B0, `(.L_x_1741) ;  /* 0x000000a000007945 */ /* 0x000fe20003800200 */
[----:B------:R-:W-:Y:S01]  /*66a20*/  DFMA R24, R42, 0.5, R12 ;  /* 0x3fe000002a18782b */ /* 0x000fe2000000000c */
[----:B------:R-:W-:Y:S01]  /*66a30*/  MOV R5, 0x40000000 ;  /* 0x4000000000057802 */ /* 0x000fe20000000f00 */
        /* <DEDUP_REMOVED lines=8> */
.L_x_1741:
        /* <DEDUP_REMOVED lines=16> */
.L_x_1743:
[----:B------:R-:W-:Y:S05]  /*66bc0*/  BSYNC.RECONVERGENT B0 ;  /* 0x0000000000007941 */ /* 0x000fea0003800200 */
.L_x_1742:
[----:B------:R-:W-:Y:S01]  /*66bd0*/  BSSY.RECONVERGENT B0, `(.L_x_1744) ;  /* 0x0000005000007945 */ /* 0x000fe20003800200 */
[----:B------:R-:W-:Y:S01]  /*66be0*/  MOV R7, R27 ;  /* 0x0000001b00077202 */ /* 0x000fe20000000f00 */
[----:B------:R-:W-:Y:S01]  /*66bf0*/  IMAD.MOV.U32 R5, RZ, RZ, 0x40000000 ;  /* 0x40000000ff057424 */ /* 0x000fe200078e00ff */
[----:B------:R-:W-:-:S07]  /*66c00*/  MOV R0, 0x66c20 ;  /* 0x00066c2000007802 */ /* 0x000fce0000000f00 */
[----:B------:R-:W-:Y:S05]  /*66c10*/  CALL.REL.NOINC `($_Z9addKernelP9basic_run$__internal_accurate_pow) ;  /* 0x000005a800c87944 */ /* 0x000fea0003c00000 */
[----:B------:R-:W-:Y:S05]  /*66c20*/  BSYNC.RECONVERGENT B0 ;  /* 0x0000000000007941 */ /* 0x000fea0003800200 */
.L_x_1744:
        /* <DEDUP_REMOVED lines=19> */
.L_x_1746:
[----:B------:R-:W-:Y:S05]  /*66d60*/  BSYNC.RECONVERGENT B0 ;  /* 0x0000000000007941 */ /* 0x000fea0003800200 */
.L_x_1745:
        /* <DEDUP_REMOVED lines=8> */
.L_x_1747:
        /* <DEDUP_REMOVED lines=15> */
.L_x_1749:
[----:B------:R-:W-:Y:S05]  /*66ee0*/  BSYNC.RECONVERGENT B0 ;  /* 0x0000000000007941 */ /* 0x000fea0003800200 */
.L_x_1748:
        /* <DEDUP_REMOVED lines=27> */
.L_x_1751:
[----:B------:R-:W-:Y:S05]  /*670a0*/  BSYNC.RECONVERGENT B4 ;  /* 0x0000000000047941 */ /* 0x000fea0003800200 */
.L_x_1750:
        /* <DEDUP_REMOVED lines=23> */
.L_x_1753:
[----:B------:R-:W-:Y:S05]  /*67220*/  BSYNC.RECONVERGENT B4 ;  /* 0x0000000000047941 */ /* 0x000fea0003800200 */
.L_x_1752:
        /* <DEDUP_REMOVED lines=22> */
.L_x_1755:
[----:B------:R-:W-:Y:S05]  /*67390*/  BSYNC.RECONVERGENT B4 ;  /* 0x0000000000047941 */ /* 0x000fea0003800200 */
.L_x_1754:
        /* <DEDUP_REMOVED lines=24> */
.L_x_1757:
[----:B------:R-:W-:Y:S05]  /*67520*/  BSYNC.RECONVERGENT B4 ;  /* 0x0000000000047941 */ /* 0x000fea0003800200 */
.L_x_1756:
        /* <DEDUP_REMOVED lines=23> */
.L_x_1759:
[----:B------:R-:W-:Y:S05]  /*676a0*/  BSYNC.RECONVERGENT B4 ;  /* 0x0000000000047941 */ /* 0x000fea0003800200 */
.L_x_1758:
        /* <DEDUP_REMOVED lines=21> */
.L_x_1761:
[----:B------:R-:W-:Y:S05]  /*67800*/  BSYNC.RECONVERGENT B4 ;  /* 0x0000000000047941 */ /* 0x000fea0003800200 */
.L_x_1760:
        /* <DEDUP_REMOVED lines=34> */
.L_x_1763:
[----:B------:R-:W-:Y:S05]  /*67a30*/  BSYNC.RECONVERGENT B4 ;  /* 0x0000000000047941 */ /* 0x000fea0003800200 */
.L_x_1762:
        /* <DEDUP_REMOVED lines=25> */
.L_x_1765:
[----:B------:R-:W-:Y:S05]  /*67bd0*/  BSYNC.RECONVERGENT B4 ;  /* 0x0000000000047941 */ /* 0x000fea0003800200 */
.L_x_1764:
        /* <DEDUP_REMOVED lines=25> */
.L_x_1767:
[----:B------:R-:W-:Y:S05]  /*67d70*/  BSYNC.RECONVERGENT B4 ;  /* 0x0000000000047941 */ /* 0x000fea0003800200 */
.L_x_1766:
        /* <DEDUP_REMOVED lines=25> */
.L_x_1769:
[----:B------:R-:W-:Y:S05]  /*67f10*/  BSYNC.RECONVERGENT B4 ;  /* 0x0000000000047941 */ /* 0x000fea0003800200 */
.L_x_1768:
        /* <DEDUP_REMOVED lines=25> */
.L_x_1771:
[----:B------:R-:W-:Y:S05]  /*680b0*/  BSYNC.RECONVERGENT B4 ;  /* 0x0000000000047941 */ /* 0x000fea0003800200 */
.L_x_1770:
        /* <DEDUP_REMOVED lines=23> */
.L_x_1773:
[----:B------:R-:W-:Y:S05]  /*68230*/  BSYNC.RECONVERGENT B4 ;  /* 0x0000000000047941 */ /* 0x000fea0003800200 */
.L_x_1772:
        /* <DEDUP_REMOVED lines=22> */
[----:B------:R-:W-:Y:S01]  /*683a0*/  MOV R5, 0x40000000 ;  /* 0x4000000000057802 */ /* 0x000fe20000000f00 */
[----:B------:R-:W-:-:S08]  /*683b0*/  IMAD.MOV.U32 R7, RZ, RZ, R27 ;  /* 0x000000ffff077224 */ /* 0x000fd000078e001b */
[----:B------:R-:W-:Y:S05]  /*683c0*/  CALL.REL.NOINC `($_Z9addKernelP9basic_run$__internal_accurate_pow) ;  /* 0x0000059000dc7944 */ /* 0x000fea0003c00000 */
[----:B------:R-:W-:Y:S05]  /*683d0*/  BSYNC.RECONVERGENT B0 ;  /* 0x0000000000007941 */ /* 0x000fea0003800200 */
.L_x_1774:
        /* <DEDUP_REMOVED lines=16> */
.L_x_1776:
[----:B------:R-:W-:Y:S05]  /*684e0*/  BSYNC.RECONVERGENT B0 ;  /* 0x0000000000007941 */ /* 0x000fea0003800200 */
.L_x_1775:
[----:B------:R-:W-:Y:S01]  /*684f0*/  BSSY.RECONVERGENT B0, `(.L_x_1777) ;  /* 0x0000005000007945 */ /* 0x000fe20003800200 */
[----:B------:R-:W-:Y:S01]  /*68500*/  MOV R7, R27 ;  /* 0x0000001b00077202 */ /* 0x000fe20000000f00 */
[----:B------:R-:W-:Y:S01]  /*68510*/  IMAD.MOV.U32 R5, RZ, RZ, 0x40000000 ;  /* 0x40000000ff057424 */ /* 0x000fe200078e00ff */
[----:B------:R-:W-:-:S07]  /*68520*/  MOV R0, 0x68540 ;  /* 0x0006854000007802 */ /* 0x000fce0000000f00 */
[----:B------:R-:W-:Y:S05]  /*68530*/  CALL.REL.NOINC `($_Z9addKernelP9basic_run$__internal_accurate_pow) ;  /* 0x0000059000807944 */ /* 0x000fea0003c00000 */
[----:B------:R-:W-:Y:S05]  /*68540*/  BSYNC.RECONVERGENT B0 ;  /* 0x0000000000007941 */ /* 0x000fea0003800200 */
.L_x_1777:
        /* <DEDUP_REMOVED lines=19> */
.L_x_1779:
[----:B------:R-:W-:Y:S05]  /*68680*/  BSYNC.RECONVERGENT B0 ;  /* 0x0000000000007941 */ /* 0x000fea0003800200 */
.L_x_1778:
        /* <DEDUP_REMOVED lines=8> */
.L_x_1780:
        /* <DEDUP_REMOVED lines=15> */
.L_x_1782:
[----:B------:R-:W-:Y:S05]  /*68800*/  BSYNC.RECONVERGENT B0 ;  /* 0x0000000000007941 */ /* 0x000fea0003800200 */
.L_x_1781:
        /* <DEDUP_REMOVED lines=27> */
.L_x_1784:
[----:B------:R-:W-:Y:S05]  /*689c0*/  BSYNC.RECONVERGENT B4 ;  /* 0x0000000000047941 */ /* 0x000fea0003800200 */
.L_x_1783:
        /* <DEDUP_REMOVED lines=23> */
.L_x_1786:
[----:B------:R-:W-:Y:S05]  /*68b40*/  BSYNC.RECONVERGENT B4 ;  /* 0x0000000000047941 */ /* 0x000fea0003800200 */
.L_x_1785:
        /* <DEDUP_REMOVED lines=22> */
.L_x_1788:
[----:B------:R-:W-:Y:S05]  /*68cb0*/  BSYNC.RECONVERGENT B4 ;  /* 0x0000000000047941 */ /* 0x000fea0003800200 */
.L_x_1787:
        /* <DEDUP_REMOVED lines=24> */
.L_x_1790:
[----:B------:R-:W-:Y:S05]  /*68e40*/  BSYNC.RECONVERGENT B4 ;  /* 0x0000000000047941 */ /* 0x000fea0003800200 */
.L_x_1789:
        /* <DEDUP_REMOVED lines=23> */
.L_x_1792:
[----:B------:R-:W-:Y:S05]  /*68fc0*/  BSYNC.RECONVERGENT B4 ;  /* 0x0000000000047941 */ /* 0x000fea0003800200 */
.L_x_1791:
        /* <DEDUP_REMOVED lines=21> */
.L_x_1794:
[----:B------:R-:W-:Y:S05]  /*69120*/  BSYNC.RECONVERGENT B4 ;  /* 0x0000000000047941 */ /* 0x000fea0003800200 */
.L_x_1793:
        /* <DEDUP_REMOVED lines=34> */
.L_x_1796:
[----:B------:R-:W-:Y:S05]  /*69350*/  BSYNC.RECONVERGENT B4 ;  /* 0x0000000000047941 */ /* 0x000fea0003800200 */
.L_x_1795:
        /* <DEDUP_REMOVED lines=25> */
.L_x_1798:
[----:B------:R-:W-:Y:S05]  /*694f0*/  BSYNC.RECONVERGENT B4 ;  /* 0x0000000000047941 */ /* 0x000fea0003800200 */
.L_x_1797:
        /* <DEDUP_REMOVED lines=25> */
.L_x_1800:
[----:B------:R-:W-:Y:S05]  /*69690*/  BSYNC.RECONVERGENT B4 ;  /* 0x0000000000047941 */ /* 0x000fea0003800200 */
.L_x_1799:
        /* <DEDUP_REMOVED lines=25> */
.L_x_1802:
[----:B------:R-:W-:Y:S05]  /*69830*/  BSYNC.RECONVERGENT B4 ;  /* 0x0000000000047941 */ /* 0x000fea0003800200 */
.L_x_1801:
        /* <DEDUP_REMOVED lines=25> */
.L_x_1804:
[----:B------:R-:W-:Y:S05]  /*699d0*/  BSYNC.RECONVERGENT B4 ;  /* 0x0000000000047941 */ /* 0x000fea0003800200 */
.L_x_1803:
        /* <DEDUP_REMOVED lines=23> */
.L_x_1806:
[----:B------:R-:W-:Y:S05]  /*69b50*/  BSYNC.RECONVERGENT B4 ;  /* 0x0000000000047941 */ /* 0x000fea0003800200 */
.L_x_1805:
        /* <DEDUP_REMOVED lines=18> */
.L_x_1807:
        /* <DEDUP_REMOVED lines=16> */
.L_x_1809:
[----:B------:R-:W-:Y:S05]  /*69d80*/  BSYNC.RECONVERGENT B0 ;  /* 0x0000000000007941 */ /* 0x000fea0003800200 */
.L_x_1808:
[----:B------:R-:W-:Y:S01]  /*69d90*/  BSSY.RECONVERGENT B0, `(.L_x_1810) ;  /* 0x0000005000007945 */ /* 0x000fe20003800200 */
[----:B------:R-:W-:Y:S01]  /*69da0*/  IMAD.MOV.U32 R7, RZ, RZ, R27 ;  /* 0x000000ffff077224 */ /* 0x000fe200078e001b */
[----:B------:R-:W-:Y:S01]  /*69db0*/  MOV R0, 0x69de0 ;  /* 0x00069de000007802 */ /* 0x000fe20000000f00 */
[----:B------:R-:W-:-:S07]  /*69dc0*/  IMAD.MOV.U32 R5, RZ, RZ, 0x40000000 ;  /* 0x40000000ff057424 */ /* 0x000fce00078e00ff */
[----:B------:R-:W-:Y:S05]  /*69dd0*/  CALL.REL.NOINC `($_Z9addKernelP9basic_run$__internal_accurate_pow) ;  /* 0x0000057800587944 */ /* 0x000fea0003c00000 */
[----:B------:R-:W-:Y:S05]  /*69de0*/  BSYNC.RECONVERGENT B0 ;  /* 0x0000000000007941 */ /* 0x000fea0003800200 */
.L_x_1810:
        /* <DEDUP_REMOVED lines=19> */
.L_x_1812:
[----:B------:R-:W-:Y:S05]  /*69f20*/  BSYNC.RECONVERGENT B0 ;  /* 0x0000000000007941 */ /* 0x000fea0003800200 */
.L_x_1811:
        /* <DEDUP_REMOVED lines=8> */
.L_x_1813:
        /* <DEDUP_REMOVED lines=15> */
.L_x_1815:
[----:B------:R-:W-:Y:S05]  /*6a0a0*/  BSYNC.RECONVERGENT B0 ;  /* 0x0000000000007941 */ /* 0x000fea0003800200 */
.L_x_1814:
        /* <DEDUP_REMOVED lines=27> */
.L_x_1817:
[----:B------:R-:W-:Y:S05]  /*6a260*/  BSYNC.RECONVERGENT B4 ;  /* 0x0000000000047941 */ /* 0x000fea0003800200 */
.L_x_1816:
        /* <DEDUP_REMOVED lines=23> */
.L_x_1819:
[----:B------:R-:W-:Y:S05]  /*6a3e0*/  BSYNC.RECONVERGENT B4 ;  /* 0x0000000000047941 */ /* 0x000fea0003800200 */
.L_x_1818:
        /* <DEDUP_REMOVED lines=22> */
.L_x_1821:
[----:B------:R-:W-:Y:S05]  /*6a550*/  BSYNC.RECONVERGENT B4 ;  /* 0x0000000000047941 */ /* 0x000fea0003800200 */
.L_x_1820:
        /* <DEDUP_REMOVED lines=24> */
.L_x_1823:
[----:B------:R-:W-:Y:S05]  /*6a6e0*/  BSYNC.RECONVERGENT B4 ;  /* 0x0000000000047941 */ /* 0x000fea0003800200 */
.L_x_1822:
        /* <DEDUP_REMOVED lines=23> */
.L_x_1825:
[----:B------:R-:W-:Y:S05]  /*6a860*/  BSYNC.RECONVERGENT B4 ;  /* 0x0000000000047941 */ /* 0x000fea0003800200 */
.L_x_1824:
        /* <DEDUP_REMOVED lines=21> */
.L_x_1827:
[----:B------:R-:W-:Y:S05]  /*6a9c0*/  BSYNC.RECONVERGENT B4 ;  /* 0x0000000000047941 */ /* 0x000fea0003800200 */
.L_x_1826:
[----:B------:R-:W0:Y:S01]  /*6a9d0*/  MUFU.RCP64H R7, 6 ;  /* 0x4018000000077908 */ /* 0x000e220000001800 */
[----:B------:R-:W-:Y:S01]  /*6a9e0*/  MOV R10, 0x0 ;  /* 0x00000000000a7802 */ /* 0x000fe20000000f00 */
[----:B------:R-:W-:Y:S01]  /*6a9f0*/  IMAD.MOV.U32 R11, RZ, RZ, 0x40180000 ;  /* 0x40180000ff0b7424 */ /* 0x000fe200078e00ff */
[----:B------:R-:W-:Y:S01]  /*6aa00*/  DMUL R28, R16, R52 ;  /* 0x00000034101c7228 */ /* 0x000fe20000000000 */
[----:B------:R-:W-:Y:S01]  /*6aa10*/  IMAD.MOV.U32 R6, RZ, RZ, 0x1 ;  /* 0x00000001ff067424 */ /* 0x000fe200078e00ff */
[C---:B------:R-:W-:Y:S01]  /*6aa20*/  DMUL R18, R42.reuse, R18 ;  /* 0x000000122a127228 */ /* 0x040fe20000000000 */
[----:B------:R-:W-:Y:S01]  /*6aa30*/  BSSY.RECONVERGENT B4, `(.L_x_1828) ;  /* 0x000001a000047945 */ /* 0x000fe20003800200 */
[C---:B------:R-:W-:Y:S02]  /*6aa40*/  DMUL R20, R42.reuse, R20 ;  /* 0x000000142a147228 */ /* 0x040fe40000000000 */
        /* <DEDUP_REMOVED lines=24> */
.L_x_1829:
[----:B------:R-:W-:Y:S05]  /*6abd0*/  BSYNC.RECONVERGENT B4 ;  /* 0x0000000000047941 */ /* 0x000fea0003800200 */
.L_x_1828:
        /* <DEDUP_REMOVED lines=25> */
.L_x_1831:
[----:B------:R-:W-:Y:S05]  /*6ad70*/  BSYNC.RECONVERGENT B4 ;  /* 0x0000000000047941 */ /* 0x000fea0003800200 */
.L_x_1830:
        /* <DEDUP_REMOVED lines=25> */
.L_x_1833:
[----:B------:R-:W-:Y:S05]  /*6af10*/  BSYNC.RECONVERGENT B4 ;  /* 0x0000000000047941 */ /* 0x000fea0003800200 */
.L_x_1832:
        /* <DEDUP_REMOVED lines=25> */
.L_x_1835:
[----:B------:R-:W-:Y:S05]  /*6b0b0*/  BSYNC.RECONVERGENT B4 ;  /* 0x0000000000047941 */ /* 0x000fea0003800200 */
.L_x_1834:
        /* <DEDUP_REMOVED lines=25> */
.L_x_1837:
[----:B------:R-:W-:Y:S05]  /*6b250*/  BSYNC.RECONVERGENT B4 ;  /* 0x0000000000047941 */ /* 0x000fea0003800200 */
.L_x_1836:
        /* <DEDUP_REMOVED lines=23> */
.L_x_1839:
[----:B------:R-:W-:Y:S05]  /*6b3d0*/  BSYNC.RECONVERGENT B4 ;  /* 0x0000000000047941 */ /* 0x000fea0003800200 */
.L_x_1838:
[----:B------:R-:W-:Y:S02]  /*6b3e0*/  DADD R10, R62, R10 ;  /* 0x000000003e0a7229 */ /* 0x000fe4000000000a */
[----:B------:R-:W-:Y:S02]  /*6b3f0*/  DADD R12, R70, R12 ;  /* 0x00000000460c7229 */ /* 0x000fe4000000000c */
[----:B------:R-:W-:Y:S02]  /*6b400*/  DADD R14, R68, R14 ;  /* 0x00000000440e7229 */ /* 0x000fe4000000000e */
[----:B------:R-:W-:Y:S02]  /*6b410*/  DADD R52, R46, R52 ;  /* 0x000000002e347229 */ /* 0x000fe40000000034 */
[----:B------:R-:W-:Y:S02]  /*6b420*/  DADD R50, R24, R50 ;  /* 0x0000000018327229 */ /* 0x000fe40000000032 */
[----:B------:R-:W-:Y:S01]  /*6b430*/  DADD R48, R22, R4 ;  /* 0x0000000016307229 */ /* 0x000fe20000000004 */
[----:B------:R-:W-:Y:S10]  /*6b440*/  BRA `(.L_x_1840) ;  /* 0x00000164001c7947 */ /* 0x000ff40003800000 */
.L_x_1707:
        /* <DEDUP_REMOVED lines=22> */
.L_x_1842:
        /* <DEDUP_REMOVED lines=16> */
.L_x_1844:
[----:B------:R-:W-:Y:S05]  /*6b6b0*/  BSYNC.RECONVERGENT B0 ;  /* 0x0000000000007941 */ /* 0x000fea0003800200 */
.L_x_1843:
[----:B------:R-:W-:Y:S01]  /*6b6c0*/  BSSY.RECONVERGENT B0, `(.L_x_1845) ;  /* 0x0000005000007945 */ /* 0x000fe20003800200 */
[----:B------:R-:W-:Y:S01]  /*6b6d0*/  IMAD.MOV.U32 R7, RZ, RZ, R13 ;  /* 0x000000ffff077224 */ /* 0x000fe200078e000d */
[----:B------:R-:W-:Y:S01]  /*6b6e0*/  MOV R0, 0x6b710 ;  /* 0x0006b71000007802 */ /* 0x000fe20000000f00 */
[----:B------:R-:W-:-:S07]  /*6b6f0*/  IMAD.MOV.U32 R5, RZ, RZ, 0x40000000 ;  /* 0x40000000ff057424 */ /* 0x000fce00078e00ff */
[----:B------:R-:W-:Y:S05]  /*6b700*/  CALL.REL.NOINC `($_Z9addKernelP9basic_run$__internal_accurate_pow) ;  /* 0x00000560000c7944 */ /* 0x000fea0003c00000 */
[----:B------:R-:W-:Y:S05]  /*6b710*/  BSYNC.RECONVERGENT B0 ;  /* 0x0000000000007941 */ /* 0x000fea0003800200 */
.L_x_1845:
        /* <DEDUP_REMOVED lines=19> */
.L_x_1847:
[----:B------:R-:W-:Y:S05]  /*6b850*/  BSYNC.RECONVERGENT B0 ;  /* 0x0000000000007941 */ /* 0x000fea0003800200 */
.L_x_1846:
        /* <DEDUP_REMOVED lines=8> */
.L_x_1848:
        /* <DEDUP_REMOVED lines=15> */
.L_x_1850:
[----:B------:R-:W-:Y:S05]  /*6b9d0*/  BSYNC.RECONVERGENT B0 ;  /* 0x0000000000007941 */ /* 0x000fea0003800200 */
.L_x_1849:
        /* <DEDUP_REMOVED lines=27> */
.L_x_1852:
[----:B------:R-:W-:Y:S05]  /*6bb90*/  BSYNC.RECONVERGENT B4 ;  /* 0x0000000000047941 */ /* 0x000fea0003800200 */
.L_x_1851:
        /* <DEDUP_REMOVED lines=26> */
.L_x_1854:
[----:B------:R-:W-:Y:S05]  /*6bd40*/  BSYNC.RECONVERGENT B4 ;  /* 0x0000000000047941 */ /* 0x000fea0003800200 */
.L_x_1853:
[----:B------:R-:W-:Y:S01]  /*6bd50*/  MOV R6, 0x0 ;  /* 0x0000000000067802 */ /* 0x000fe20000000f00 */
[----:B------:R-:W-:Y:S01]  /*6bd60*/  IMAD.MOV.U32 R7, RZ, RZ, 0x409f4000 ;  /* 0x409f4000ff077424 */ /* 0x000fe200078e00ff */
[----:B------:R-:W2:Y:S04]  /*6bd70*/  LD.E.64 R66, desc[UR8][R62.64+0x52088] ;  /* 0x052088083e427980 */ /* 0x000ea8000c101b00 */
[----:B------:R0:W5:Y:S01]  /*6bd80*/  LD.E.64 R76, desc[UR8][R62.64+0x52090] ;  /* 0x052090083e4c7980 */ /* 0x000162000c101b00 */
[----:B------:R-:W-:-:S03]  /*6bd90*/  DFMA R4, R4, R6, 1 ;  /* 0x3ff000000404742b */ /* 0x000fc60000000006 */
[----:B------:R0:W5:Y:S04]  /*6bda0*/  LD.E.64 R70, desc[UR8][R58.64+0x88] ;  /* 0x000088083a467980 */ /* 0x000168000c101b00 */
[----:B------:R0:W5:Y:S03]  /*6bdb0*/  LD.E.64 R68, desc[UR8][R58.64+0xf0] ;  /* 0x0000f0083a447980 */ /* 0x000166000c101b00 */
        /* <DEDUP_REMOVED lines=13> */
.L_x_1855:
        /* <DEDUP_REMOVED lines=16> */
.L_x_1857:
[----:B------:R-:W-:Y:S05]  /*6bf90*/  BSYNC.RECONVERGENT B0 ;  /* 0x0000000000007941 */ /* 0x000fea0003800200 */
.L_x_1856:
[----:B------:R-:W-:Y:S01]  /*6bfa0*/  BSSY.RECONVERGENT B0, `(.L_x_1858) ;  /* 0x0000005000007945 */ /* 0x000fe20003800200 */
[----:B------:R-:W-:Y:S01]  /*6bfb0*/  IMAD.MOV.U32 R7, RZ, RZ, R27 ;  /* 0x000000ffff077224 */ /* 0x000fe200078e001b */
[----:B------:R-:W-:Y:S01]  /*6bfc0*/  MOV R0, 0x6bff0 ;  /* 0x0006bff000007802 */ /* 0x000fe20000000f00 */
[----:B------:R-:W-:-:S07]  /*6bfd0*/  IMAD.MOV.U32 R5, RZ, RZ, 0x40000000 ;  /* 0x40000000ff057424 */ /* 0x000fce00078e00ff */
[----:B------:R-:W-:Y:S05]  /*6bfe0*/  CALL.REL.NOINC `($_Z9addKernelP9basic_run$__internal_accurate_pow) ;  /* 0x0000055400d47944 */ /* 0x000fea0003c00000 */
[----:B------:R-:W-:Y:S05]  /*6bff0*/  BSYNC.RECONVERGENT B0 ;  /* 0x0000000000007941 */ /* 0x000fea0003800200 */
.L_x_1858:
        /* <DEDUP_REMOVED lines=19> */
.L_x_1860:
[----:B------:R-:W-:Y:S05]  /*6c130*/  BSYNC.RECONVERGENT B0 ;  /* 0x0000000000007941 */ /* 0x000fea0003800200 */
.L_x_1859:
        /* <DEDUP_REMOVED lines=8> */
.L_x_1861:
        /* <DEDUP_REMOVED lines=15> */
.L_x_1863:
[----:B------:R-:W-:Y:S05]  /*6c2b0*/  BSYNC.RECONVERGENT B0 ;  /* 0x0000000000007941 */ /* 0x000fea0003800200 */
.L_x_1862:
        /* <DEDUP_REMOVED lines=27> */
.L_x_1865:
[----:B------:R-:W-:Y:S05]  /*6c470*/  BSYNC.RECONVERGENT B4 ;  /* 0x0000000000047941 */ /* 0x000fea0003800200 */
.L_x_1864:
        /* <DEDUP_REMOVED lines=24> */
.L_x_1867:
[----:B------:R-:W-:Y:S05]  /*6c600*/  BSYNC.RECONVERGENT B4 ;  /* 0x0000000000047941 */ /* 0x000fea0003800200 */
.L_x_1866:
        /* <DEDUP_REMOVED lines=8> */
[----:B------:R-:W-:Y:S01]  /*6c690*/  IMAD.MOV.U32 R28, RZ, RZ, -0x24b905a1 ;  /* 0xdb46fa5fff1c7424 */ /* 0x000fe200078e00ff */
        /* <DEDUP_REMOVED lines=37> */
[----:B------:R-:W-:Y:S01]  /*6c8f0*/  LEA R49, R26, R5, 0x14 ;  /* 0x000000051a317211 */ /* 0x000fe200078ea0ff */
        /* <DEDUP_REMOVED lines=14> */
.L_x_1869:
[----:B------:R-:W-:Y:S05]  /*6c9e0*/  BSYNC.RECONVERGENT B0 ;  /* 0x0000000000007941 */ /* 0x000fea0003800200 */
.L_x_1868:
        /* <DEDUP_REMOVED lines=9> */
[----:B------:R-:W-:Y:S01]  /*6ca80*/  DMUL R56, R14, R70 ;  /* 0x000000460e387228 */ /* 0x000fe20000000000 */
[----:B------:R-:W-:Y:S01]  /*6ca90*/  BSSY.RECONVERGENT B4, `(.L_x_1870) ;  /* 0x000005b000047945 */ /* 0x000fe20003800200 */
[----:B------:R-:W-:Y:S01]  /*6caa0*/  DFMA R4, R4, |R42|, -UR10 ;  /* 0x8000000a04047e2b */ /* 0x000fe2000800042a */
[----:B------:R-:W-:Y:S01]  /*6cab0*/  UMOV UR10, 0x590cc332 ;  /* 0x590cc332000a7882 */ /* 0x000fe20000000000 */
[----:B------:R-:W-:-:S04]  /*6cac0*/  UMOV UR11, 0x3dc7f1f5 ;  /* 0x3dc7f1f5000b7882 */ /* 0x000fc80000000000 */
[----:B------:R-:W-:Y:S02]  /*6cad0*/  DFMA R56, R14, -R68, -R56 ;  /* 0x800000440e38722b */ /* 0x000fe40000000838 */
        /* <DEDUP_REMOVED lines=86> */
.L_x_1871:
[----:B------:R-:W-:Y:S05]  /*6d040*/  BSYNC.RECONVERGENT B4 ;  /* 0x0000000000047941 */ /* 0x000fea0003800200 */
.L_x_1870:
[----:B------:R-:W2:Y:S01]  /*6d050*/  LD.E.64 R28, desc[UR8][R62.64+0x520a0] ;  /* 0x0520a0083e1c7980 */ /* 0x000ea2000c101b00 */
[----:B------:R-:W-:Y:S01]  /*6d060*/  MOV R6, 0xf89b6999 ;  /* 0xf89b699900067802 */ /* 0x000fe20000000f00 */
[----:B------:R-:W-:Y:S01]  /*6d070*/  IMAD.MOV.U32 R7, RZ, RZ, 0x3e928a27 ;  /* 0x3e928a27ff077424 */ /* 0x000fe200078e00ff */
[----:B------:R-:W-:Y:S01]  /*6d080*/  UMOV UR10, 0xa4741b81 ;  /* 0xa4741b81000a7882 */ /* 0x000fe20000000000 */
[----:B------:R-:W-:Y:S01]  /*6d090*/  UMOV UR11, 0x3e5ae904 ;  /* 0x3e5ae904000b7882 */ /* 0x000fe20000000000 */
[----:B------:R-:W1:Y:S01]  /*6d0a0*/  MUFU.RCP64H R15, R53 ;  /* 0x00000035000f7308 */ /* 0x000e620000001800 */
[----:B------:R-:W-:Y:S01]  /*6d0b0*/  IMAD.MOV.U32 R14, RZ, RZ, 0x1 ;  /* 0x00000001ff0e7424 */ /* 0x000fe200078e00ff */
[----:B------:R-:W-:Y:S01]  /*6d0c0*/  UMOV UR12, 0x54442d18 ;  /* 0x54442d18000c7882 */ /* 0x000fe20000000000 */
[C---:B------:R-:W-:Y:S01]  /*6d0d0*/  DFMA R6, R64.reuse, UR10, R6 ;  /* 0x0000000a40067c2b */ /* 0x040fe20008000006 */
[----:B------:R-:W-:Y:S01]  /*6d0e0*/  UMOV UR10, 0x15ff7e07 ;  /* 0x15ff7e07000a7882 */ /* 0x000fe20000000000 */
[----:B------:R-:W-:Y:S01]  /*6d0f0*/  UMOV UR11, 0x3ec71de7 ;  /* 0x3ec71de7000b7882 */ /* 0x000fe20000000000 */
[----:B------:R-:W-:Y:S01]  /*6d100*/  UMOV UR13, 0x402921fb ;  /* 0x402921fb000d7882 */ /* 0x000fe20000000000 */
[----:B------:R-:W-:Y:S04]  /*6d110*/  BSSY.RECONVERGENT B4, `(.L_x_1872) ;  /* 0x000003b000047945 */ /* 0x000fe80003800200 */
        /* <DEDUP_REMOVED lines=15> */
[----:B------:R-:W-:Y:S02]  /*6d210*/  DADD R14, -R60, |R42| ;  /* 0x000000003c0e7229 */ /* 0x000fe4000000052a */
[----:B------:R-:W-:Y:S02]  /*6d220*/  DMUL R26, R68, -UR12 ;  /* 0x8000000c441a7c28 */ /* 0x000fe40008000000 */
[----:B------:R-:W-:Y:S02]  /*6d230*/  DFMA R32, -R52, R30, 1 ;  /* 0x3ff000003420742b */ /* 0x000fe4000000011e */
[----:B------:R-:W-:Y:S01]  /*6d240*/  DFMA R6, R64, R6, UR10 ;  /* 0x0000000a40067e2b */ /* 0x000fe20008000006 */
[----:B------:R-:W-:Y:S01]  /*6d250*/  UMOV UR10, 0x5555211a ;  /* 0x5555211a000a7882 */ /* 0x000fe20000000000 */
[----:B------:R-:W-:Y:S01]  /*6d260*/  UMOV UR11, 0x3fa55555 ;  /* 0x3fa55555000b7882 */ /* 0x000fe20000000000 */
[----:B------:R-:W-:-:S03]  /*6d270*/  DFMA R14, R12, |R42|, R14 ;  /* 0x4000002a0c0e722b */ /* 0x000fc6000000000e */
[----:B------:R-:W-:Y:S02]  /*6d280*/  DFMA R32, R30, R32, R30 ;  /* 0x000000201e20722b */ /* 0x000fe4000000001e */
        /* <DEDUP_REMOVED lines=35> */
.L_x_1873:
[----:B------:R-:W-:Y:S05]  /*6d4c0*/  BSYNC.RECONVERGENT B4 ;  /* 0x0000000000047941 */ /* 0x000fea0003800200 */
.L_x_1872:
        /* <DEDUP_REMOVED lines=26> */
.L_x_1875:
[----:B------:R-:W-:Y:S05]  /*6d670*/  BSYNC.RECONVERGENT B4 ;  /* 0x0000000000047941 */ /* 0x000fea0003800200 */
.L_x_1874:
        /* <DEDUP_REMOVED lines=23> */
.L_x_1877:
[----:B------:R-:W-:Y:S05]  /*6d7f0*/  BSYNC.RECONVERGENT B4 ;  /* 0x0000000000047941 */ /* 0x000fea0003800200 */
.L_x_1876:
        /* <DEDUP_REMOVED lines=21> */
.L_x_1879:
[----:B------:R-:W-:Y:S05]  /*6d950*/  BSYNC.RECONVERGENT B4 ;  /* 0x0000000000047941 */ /* 0x000fea0003800200 */
.L_x_1878:
[----:B------:R-:W0:Y:S01]  /*6d960*/  MUFU.RCP64H R7, R55 ;  /* 0x0000003700077308 */ /* 0x000e220000001800 */
[----:B------:R-:W-:Y:S01]  /*6d970*/  MOV R6, 0x1 ;  /* 0x0000000100067802 */ /* 0x000fe20000000f00 */
[C---:B------:R-:W-:Y:S01]  /*6d980*/  DMUL R14, R56.reuse, R14 ;  /* 0x0000000e380e7228 */ /* 0x040fe20000000000 */
[----:B------:R-:W-:Y:S01]  /*6d990*/  FSETP.GEU.AND P1, PT, |R19|, 6.5827683646048100446e-37, PT ;  /* 0x036000001300780b */ /* 0x000fe20003f2e200 */
[C---:B------:R-:W-:Y:S01]  /*6d9a0*/  DMUL R50, R56.reuse, R42 ;  /* 0x0000002a38327228 */ /* 0x040fe20000000000 */
[----:B------:R-:W-:Y:S01]  /*6d9b0*/  BSSY.RECONVERGENT B4, `(.L_x_1880) ;  /* 0x0000015000047945 */ /* 0x000fe20003800200 */
        /* <DEDUP_REMOVED lines=20> */
.L_x_1881:
[----:B------:R-:W-:Y:S05]  /*6db00*/  BSYNC.RECONVERGENT B4 ;  /* 0x0000000000047941 */ /* 0x000fea0003800200 */
.L_x_1880:
        /* <DEDUP_REMOVED lines=22> */
.L_x_1883:
[----:B------:R-:W-:Y:S05]  /*6dc70*/  BSYNC.RECONVERGENT B4 ;  /* 0x0000000000047941 */ /* 0x000fea0003800200 */
.L_x_1882:
        /* <DEDUP_REMOVED lines=24> */
.L_x_1885:
[----:B------:R-:W-:Y:S05]  /*6de00*/  BSYNC.RECONVERGENT B4 ;  /* 0x0000000000047941 */ /* 0x000fea0003800200 */
.L_x_1884:
        /* <DEDUP_REMOVED lines=34> */
.L_x_1887:
[----:B------:R-:W-:Y:S05]  /*6e030*/  BSYNC.RECONVERGENT B4 ;  /* 0x0000000000047941 */ /* 0x000fea0003800200 */
.L_x_1886:
        /* <DEDUP_REMOVED lines=25> */
.L_x_1889:
[----:B------:R-:W-:Y:S05]  /*6e1d0*/  BSYNC.RECONVERGENT B4 ;  /* 0x0000000000047941 */ /* 0x000fea0003800200 */
.L_x_1888:
        /* <DEDUP_REMOVED lines=25> */
.L_x_1891:
[----:B------:R-:W-:Y:S05]  /*6e370*/  BSYNC.RECONVERGENT B4 ;  /* 0x0000000000047941 */ /* 0x000fea0003800200 */
.L_x_1890:
        /* <DEDUP_REMOVED lines=25> */
.L_x_1893:
[----:B------:R-:W-:Y:S05]  /*6e510*/  BSYNC.RECONVERGENT B4 ;  /* 0x0000000000047941 */ /* 0x000fea0003800200 */
.L_x_1892:
        /* <DEDUP_REMOVED lines=25> */
.L_x_1895:
[----:B------:R-:W-:Y:S05]  /*6e6b0*/  BSYNC.RECONVERGENT B4 ;  /* 0x0000000000047941 */ /* 0x000fea0003800200 */
.L_x_1894:
        /* <DEDUP_REMOVED lines=25> */
.L_x_1897:
[----:B------:R-:W-:Y:S05]  /*6e850*/  BSYNC.RECONVERGENT B4 ;  /* 0x0000000000047941 */ /* 0x000fea0003800200 */
.L_x_1896:
        /* <DEDUP_REMOVED lines=12> */
.L_x_1898:
        /* <DEDUP_REMOVED lines=16> */
.L_x_1900:
[----:B------:R-:W-:Y:S05]  /*6ea20*/  BSYNC.RECONVERGENT B0 ;  /* 0x0000000000007941 */ /* 0x000fea0003800200 */
.L_x_1899:
[----:B------:R-:W-:Y:S01]  /*6ea30*/  BSSY.RECONVERGENT B0, `(.L_x_1901) ;  /* 0x0000005000007945 */ /* 0x000fe20003800200 */
[----:B------:R-:W-:Y:S01]  /*6ea40*/  IMAD.MOV.U32 R7, RZ, RZ, R27 ;  /* 0x000000ffff077224 */ /* 0x000fe200078e001b */
[----:B------:R-:W-:Y:S01]  /*6ea50*/  MOV R0, 0x6ea80 ;  /* 0x0006ea8000007802 */ /* 0x000fe20000000f00 */
[----:B------:R-:W-:-:S07]  /*6ea60*/  IMAD.MOV.U32 R5, RZ, RZ, 0x40000000 ;  /* 0x40000000ff057424 */ /* 0x000fce00078e00ff */
[----:B------:R-:W-:Y:S05]  /*6ea70*/  CALL.REL.NOINC `($_Z9addKernelP9basic_run$__internal_accurate_pow) ;  /* 0x0000052c00307944 */ /* 0x000fea0003c00000 */
[----:B------:R-:W-:Y:S05]  /*6ea80*/  BSYNC.RECONVERGENT B0 ;  /* 0x0000000000007941 */ /* 0x000fea0003800200 */
.L_x_1901:
        /* <DEDUP_REMOVED lines=19> */
.L_x_1903:
[----:B------:R-:W-:Y:S05]  /*6ebc0*/  BSYNC.RECONVERGENT B0 ;  /* 0x0000000000007941 */ /* 0x000fea0003800200 */
.L_x_1902:
        /* <DEDUP_REMOVED lines=8> */
.L_x_1904:
        /* <DEDUP_REMOVED lines=15> */
.L_x_1906:
[----:B------:R-:W-:Y:S05]  /*6ed40*/  BSYNC.RECONVERGENT B0 ;  /* 0x0000000000007941 */ /* 0x000fea0003800200 */
.L_x_1905:
        /* <DEDUP_REMOVED lines=29> */
.L_x_1908:
[----:B------:R-:W-:Y:S05]  /*6ef20*/  BSYNC.RECONVERGENT B4 ;  /* 0x0000000000047941 */ /* 0x000fea0003800200 */
.L_x_1907:
[----:B------:R-:W0:Y:S01]  /*6ef30*/  MUFU.RCP64H R5, 100 ;  /* 0x4059000000057908 */ /* 0x000e220000001800 */
[----:B------:R-:W-:Y:S01]  /*6ef40*/  MOV R6, 0x0 ;  /* 0x0000000000067802 */ /* 0x000fe20000000f00 */
        /* <DEDUP_REMOVED lines=21> */
.L_x_1910:
[----:B------:R-:W-:Y:S05]  /*6f0a0*/  BSYNC.RECONVERGENT B4 ;  /* 0x0000000000047941 */ /* 0x000fea0003800200 */
.L_x_1909:
        /* <DEDUP_REMOVED lines=16> */
.L_x_1911:
        /* <DEDUP_REMOVED lines=16> */
.L_x_1913:
[----:B------:R-:W-:Y:S05]  /*6f2b0*/  BSYNC.RECONVERGENT B0 ;  /* 0x0000000000007941 */ /* 0x000fea0003800200 */
.L_x_1912:
[----:B------:R-:W-:Y:S01]  /*6f2c0*/  BSSY.RECONVERGENT B0, `(.L_x_1914) ;  /* 0x0000005000007945 */ /* 0x000fe20003800200 */
[----:B------:R-:W-:Y:S01]  /*6f2d0*/  IMAD.MOV.U32 R7, RZ, RZ, R27 ;  /* 0x000000ffff077224 */ /* 0x000fe200078e001b */
[----:B------:R-:W-:Y:S02]  /*6f2e0*/  MOV R5, 0x40000000 ;  /* 0x4000000000057802 */ /* 0x000fe40000000f00 */
[----:B------:R-:W-:-:S07]  /*6f2f0*/  MOV R0, 0x6f310 ;  /* 0x0006f31000007802 */ /* 0x000fce0000000f00 */
[----:B------:R-:W-:Y:S05]  /*6f300*/  CALL.REL.NOINC `($_Z9addKernelP9basic_run$__internal_accurate_pow) ;  /* 0x00000524000c7944 */ /* 0x000fea0003c00000 */
[----:B------:R-:W-:Y:S05]  /*6f310*/  BSYNC.RECONVERGENT B0 ;  /* 0x0000000000007941 */ /* 0x000fea0003800200 */
.L_x_1914:
        /* <DEDUP_REMOVED lines=19> */
.L_x_1916:
[----:B------:R-:W-:Y:S05]  /*6f450*/  BSYNC.RECONVERGENT B0 ;  /* 0x0000000000007941 */ /* 0x000fea0003800200 */
.L_x_1915:
        /* <DEDUP_REMOVED lines=8> */
.L_x_1917:
        /* <DEDUP_REMOVED lines=15> */
.L_x_1919:
[----:B------:R-:W-:Y:S05]  /*6f5d0*/  BSYNC.RECONVERGENT B0 ;  /* 0x0000000000007941 */ /* 0x000fea0003800200 */
.L_x_1918:
        /* <DEDUP_REMOVED lines=27> */
.L_x_1921:
[----:B------:R-:W-:Y:S05]  /*6f790*/  BSYNC.RECONVERGENT B4 ;  /* 0x0000000000047941 */ /* 0x000fea0003800200 */
.L_x_1920:
        /* <DEDUP_REMOVED lines=24> */
.L_x_1923:
[----:B------:R-:W-:Y:S05]  /*6f920*/  BSYNC.RECONVERGENT B4 ;  /* 0x0000000000047941 */ /* 0x000fea0003800200 */
.L_x_1922:
        /* <DEDUP_REMOVED lines=61> */
.L_x_1925:
[----:B------:R-:W-:Y:S05]  /*6fd00*/  BSYNC.RECONVERGENT B0 ;  /* 0x0000000000007941 */ /* 0x000fea0003800200 */
.L_x_1924:
        /* <DEDUP_REMOVED lines=101> */
.L_x_1927:
[----:B------:R-:W-:Y:S05]  /*70360*/  BSYNC.RECONVERGENT B4 ;  /* 0x0000000000047941 */ /* 0x000fea0003800200 */
.L_x_1926:
        /* <DEDUP_REMOVED lines=66> */
.L_x_1929:
[----:B------:R-:W-:Y:S05]  /*70790*/  BSYNC.RECONVERGENT B4 ;  /* 0x0000000000047941 */ /* 0x000fea0003800200 */
.L_x_1928:
        /* <DEDUP_REMOVED lines=26> */
.L_x_1931:
[----:B------:R-:W-:Y:S05]  /*70940*/  BSYNC.RECONVERGENT B4 ;  /* 0x0000000000047941 */ /* 0x000fea0003800200 */
.L_x_1930:
        /* <DEDUP_REMOVED lines=23> */
.L_x_1933:
[----:B------:R-:W-:Y:S05]  /*70ac0*/  BSYNC.RECONVERGENT B4 ;  /* 0x0000000000047941 */ /* 0x000fea0003800200 */
.L_x_1932:
        /* <DEDUP_REMOVED lines=21> */
.L_x_1935:
[----:B------:R-:W-:Y:S05]  /*70c20*/  BSYNC.RECONVERGENT B4 ;  /* 0x0000000000047941 */ /* 0x000fea0003800200 */
.L_x_1934:
        /* <DEDUP_REMOVED lines=26> */
.L_x_1937:
[----:B------:R-:W-:Y:S05]  /*70dd0*/  BSYNC.RECONVERGENT B4 ;  /* 0x0000000000047941 */ /* 0x000fea0003800200 */
.L_x_1936:
        /* <DEDUP_REMOVED lines=22> */
.L_x_1939:
[----:B------:R-:W-:Y:S05]  /*70f40*/  BSYNC.RECONVERGENT B4 ;  /* 0x0000000000047941 */ /* 0x000fea0003800200 */
.L_x_1938:
        /* <DEDUP_REMOVED lines=24> */
.L_x_1941:
[----:B------:R-:W-:Y:S05]  /*710d0*/  BSYNC.RECONVERGENT B4 ;  /* 0x0000000000047941 */ /* 0x000fea0003800200 */
.L_x_1940:
        /* <DEDUP_REMOVED lines=34> */
.L_x_1943:
[----:B------:R-:W-:Y:S05]  /*71300*/  BSYNC.RECONVERGENT B4 ;  /* 0x0000000000047941 */ /* 0x000fea0003800200 */
.L_x_1942:
        /* <DEDUP_REMOVED lines=25> */
.L_x_1945:
[----:B------:R-:W-:Y:S05]  /*714a0*/  BSYNC.RECONVERGENT B4 ;  /* 0x0000000000047941 */ /* 0x000fea0003800200 */
.L_x_1944:
        /* <DEDUP_REMOVED lines=25> */
.L_x_1947:
[----:B------:R-:W-:Y:S05]  /*71640*/  BSYNC.RECONVERGENT B4 ;  /* 0x0000000000047941 */ /* 0x000fea0003800200 */
.L_x_1946:
        /* <DEDUP_REMOVED lines=25> */
.L_x_1949:
[----:B------:R-:W-:Y:S05]  /*717e0*/  BSYNC.RECONVERGENT B4 ;  /* 0x0000000000047941 */ /* 0x000fea0003800200 */
.L_x_1948:
        /* <DEDUP_REMOVED lines=25> */
.L_x_1951:
[----:B------:R-:W-:Y:S05]  /*71980*/  BSYNC.RECONVERGENT B4 ;  /* 0x0000000000047941 */ /* 0x000fea0003800200 */
.L_x_1950:
        /* <DEDUP_REMOVED lines=23> */
.L_x_1953:
[----:B------:R-:W-:Y:S05]  /*71b00*/  BSYNC.RECONVERGENT B4 ;  /* 0x0000000000047941 */ /* 0x000fea0003800200 */
.L_x_1952:
        /* <DEDUP_REMOVED lines=21> */
[----:B------:R-:W-:Y:S01]  /*71c60*/  MOV R6, R10 ;  /* 0x0000000a00067202 */ /* 0x000fe20000000f00 */
[----:B------:R-:W-:Y:S02]  /*71c70*/  IMAD.MOV.U32 R7, RZ, RZ, R11 ;  /* 0x000000ffff077224 */ /* 0x000fe400078e000b */
[----:B------:R-:W-:-:S07]  /*71c80*/  IMAD.MOV.U32 R5, RZ, RZ, 0x40000000 ;  /* 0x40000000ff057424 */ /* 0x000fce00078e00ff */
[----:B------:R-:W-:Y:S05]  /*71c90*/  CALL.REL.NOINC `($_Z9addKernelP9basic_run$__internal_accurate_pow) ;  /* 0x000004f800a87944 */ /* 0x000fea0003c00000 */
[----:B------:R-:W-:Y:S05]  /*71ca0*/  BSYNC.RECONVERGENT B0 ;  /* 0x0000000000007941 */ /* 0x000fea0003800200 */
.L_x_1954:
        /* <DEDUP_REMOVED lines=16> */
.L_x_1956:
[----:B------:R-:W-:Y:S05]  /*71db0*/  BSYNC.RECONVERGENT B0 ;  /* 0x0000000000007941 */ /* 0x000fea0003800200 */
.L_x_1955:
[----:B------:R-:W-:Y:S01]  /*71dc0*/  BSSY.RECONVERGENT B0, `(.L_x_1957) ;  /* 0x0000005000007945 */ /* 0x000fe20003800200 */
[----:B------:R-:W-:Y:S01]  /*71dd0*/  IMAD.MOV.U32 R7, RZ, RZ, R27 ;  /* 0x000000ffff077224 */ /* 0x000fe200078e001b */
[----:B------:R-:W-:Y:S01]  /*71de0*/  MOV R0, 0x71e10 ;  /* 0x00071e1000007802 */ /* 0x000fe20000000f00 */
[----:B------:R-:W-:-:S07]  /*71df0*/  IMAD.MOV.U32 R5, RZ, RZ, 0x40000000 ;  /* 0x40000000ff057424 */ /* 0x000fce00078e00ff */
[----:B------:R-:W-:Y:S05]  /*71e00*/  CALL.REL.NOINC `($_Z9addKernelP9basic_run$__internal_accurate_pow) ;  /* 0x000004f8004c7944 */ /* 0x000fea0003c00000 */
[----:B------:R-:W-:Y:S05]  /*71e10*/  BSYNC.RECONVERGENT B0 ;  /* 0x0000000000007941 */ /* 0x000fea0003800200 */
.L_x_1957:
        /* <DEDUP_REMOVED lines=19> */
.L_x_1959:
[----:B------:R-:W-:Y:S05]  /*71f50*/  BSYNC.RECONVERGENT B0 ;  /* 0x0000000000007941 */ /* 0x000fea0003800200 */
.L_x_1958:
        /* <DEDUP_REMOVED lines=8> */
.L_x_1960:
        /* <DEDUP_REMOVED lines=15> */
.L_x_1962:
[----:B------:R-:W-:Y:S05]  /*720d0*/  BSYNC.RECONVERGENT B0 ;  /* 0x0000000000007941 */ /* 0x000fea0003800200 */
.L_x_1961:
        /* <DEDUP_REMOVED lines=29> */
.L_x_1964:
[----:B------:R-:W-:Y:S05]  /*722b0*/  BSYNC.RECONVERGENT B4 ;  /* 0x0000000000047941 */ /* 0x000fea0003800200 */
.L_x_1963:
        /* <DEDUP_REMOVED lines=23> */
.L_x_1966:
[----:B------:R-:W-:Y:S05]  /*72430*/  BSYNC.RECONVERGENT B4 ;  /* 0x0000000000047941 */ /* 0x000fea0003800200 */
.L_x_1965:
        /* <DEDUP_REMOVED lines=16> */
.L_x_1967:
        /* <DEDUP_REMOVED lines=16> */
.L_x_1969:
[----:B------:R-:W-:Y:S05]  /*72640*/  BSYNC.RECONVERGENT B0 ;  /* 0x0000000000007941 */ /* 0x000fea0003800200 */
.L_x_1968:
[----:B------:R-:W-:Y:S01]  /*72650*/  BSSY.RECONVERGENT B0, `(.L_x_1970) ;  /* 0x0000005000007945 */ /* 0x000fe20003800200 */
[----:B------:R-:W-:Y:S01]  /*72660*/  MOV R7, R27 ;  /* 0x0000001b00077202 */ /* 0x000fe20000000f00 */
[----:B------:R-:W-:Y:S01]  /*72670*/  IMAD.MOV.U32 R5, RZ, RZ, 0x40000000 ;  /* 0x40000000ff057424 */ /* 0x000fe200078e00ff */
[----:B------:R-:W-:-:S07]  /*72680*/  MOV R0, 0x726a0 ;  /* 0x000726a000007802 */ /* 0x000fce0000000f00 */
[----:B------:R-:W-:Y:S05]  /*72690*/  CALL.REL.NOINC `($_Z9addKernelP9basic_run$__internal_accurate_pow) ;  /* 0x000004f000287944 */ /* 0x000fea0003c00000 */
[----:B------:R-:W-:Y:S05]  /*726a0*/  BSYNC.RECONVERGENT B0 ;  /* 0x0000000000007941 */ /* 0x000fea0003800200 */
.L_x_1970:
        /* <DEDUP_REMOVED lines=19> */
.L_x_1972:
[----:B------:R-:W-:Y:S05]  /*727e0*/  BSYNC.RECONVERGENT B0 ;  /* 0x0000000000007941 */ /* 0x000fea0003800200 */
.L_x_1971:
        /* <DEDUP_REMOVED lines=8> */
.L_x_1973:
        /* <DEDUP_REMOVED lines=15> */
.L_x_1975:
[----:B------:R-:W-:Y:S05]  /*72960*/  BSYNC.RECONVERGENT B0 ;  /* 0x0000000000007941 */ /* 0x000fea0003800200 */
.L_x_1974:
        /* <DEDUP_REMOVED lines=27> */
.L_x_1977:
[----:B------:R-:W-:Y:S05]  /*72b20*/  BSYNC.RECONVERGENT B4 ;  /* 0x0000000000047941 */ /* 0x000fea0003800200 */
.L_x_1976:
        /* <DEDUP_REMOVED lines=24> */
.L_x_1979:
[----:B------:R-:W-:Y:S05]  /*72cb0*/  BSYNC.RECONVERGENT B4 ;  /* 0x0000000000047941 */ /* 0x000fea0003800200 */
.L_x_1978:
        /* <DEDUP_REMOVED lines=61> */
.L_x_1981:
[----:B------:R-:W-:Y:S05]  /*73090*/  BSYNC.RECONVERGENT B0 ;  /* 0x0000000000007941 */ /* 0x000fea0003800200 */
.L_x_1980:
        /* <DEDUP_REMOVED lines=101> */
.L_x_1983:
[----:B------:R-:W-:Y:S05]  /*736f0*/  BSYNC.RECONVERGENT B4 ;  /* 0x0000000000047941 */ /* 0x000fea0003800200 */
.L_x_1982:
        /* <DEDUP_REMOVED lines=66> */
.L_x_1985:
[----:B------:R-:W-:Y:S05]  /*73b20*/  BSYNC.RECONVERGENT B4 ;  /* 0x0000000000047941 */ /* 0x000fea0003800200 */
.L_x_1984:
        /* <DEDUP_REMOVED lines=26> */
.L_x_1987:
[----:B------:R-:W-:Y:S05]  /*73cd0*/  BSYNC.RECONVERGENT B4 ;  /* 0x0000000000047941 */ /* 0x000fea0003800200 */
.L_x_1986:
        /* <DEDUP_REMOVED lines=23> */
.L_x_1989:
[----:B------:R-:W-:Y:S05]  /*73e50*/  BSYNC.RECONVERGENT B4 ;  /* 0x0000000000047941 */ /* 0x000fea0003800200 */
.L_x_1988:
        /* <DEDUP_REMOVED lines=21> */
.L_x_1991:
[----:B------:R-:W-:Y:S05]  /*73fb0*/  BSYNC.RECONVERGENT B4 ;  /* 0x0000000000047941 */ /* 0x000fea0003800200 */
.L_x_1990:
        /* <DEDUP_REMOVED lines=26> */
.L_x_1993:
[----:B------:R-:W-:Y:S05]  /*74160*/  BSYNC.RECONVERGENT B4 ;  /* 0x0000000000047941 */ /* 0x000fea0003800200 */
.L_x_1992:
        /* <DEDUP_REMOVED lines=22> */
.L_x_1995:
[----:B------:R-:W-:Y:S05]  /*742d0*/  BSYNC.RECONVERGENT B4 ;  /* 0x0000000000047941 */ /* 0x000fea0003800200 */
.L_x_1994:
        /* <DEDUP_REMOVED lines=24> */
.L_x_1997:
[----:B------:R-:W-:Y:S05]  /*74460*/  BSYNC.RECONVERGENT B4 ;  /* 0x0000000000047941 */ /* 0x000fea0003800200 */
.L_x_1996:
        /* <DEDUP_REMOVED lines=34> */
.L_x_1999:
[----:B------:R-:W-:Y:S05]  /*74690*/  BSYNC.RECONVERGENT B4 ;  /* 0x0000000000047941 */ /* 0x000fea0003800200 */
.L_x_1998:
        /* <DEDUP_REMOVED lines=25> */
.L_x_2001:
[----:B------:R-:W-:Y:S05]  /*74830*/  BSYNC.RECONVERGENT B4 ;  /* 0x0000000000047941 */ /* 0x000fea0003800200 */
.L_x_2000:
        /* <DEDUP_REMOVED lines=25> */
.L_x_2003:
[----:B------:R-:W-:Y:S05]  /*749d0*/  BSYNC.RECONVERGENT B4 ;  /* 0x0000000000047941 */ /* 0x000fea0003800200 */
.L_x_2002:
        /* <DEDUP_REMOVED lines=25> */
.L_x_2005:
[----:B------:R-:W-:Y:S05]  /*74b70*/  BSYNC.RECONVERGENT B4 ;  /* 0x0000000000047941 */ /* 0x000fea0003800200 */
.L_x_2004:
        /* <DEDUP_REMOVED lines=25> */
.L_x_2007:
[----:B------:R-:W-:Y:S05]  /*74d10*/  BSYNC.RECONVERGENT B4 ;  /* 0x0000000000047941 */ /* 0x000fea0003800200 */
.L_x_2006:
        /* <DEDUP_REMOVED lines=23> */
.L_x_2009:
[----:B------:R-:W-:Y:S05]  /*74e90*/  BSYNC.RECONVERGENT B4 ;  /* 0x0000000000047941 */ /* 0x000fea0003800200 */
.L_x_2008:
        /* <DEDUP_REMOVED lines=18> */
.L_x_2010:
        /* <DEDUP_REMOVED lines=16> */
.L_x_2012:
[----:B------:R-:W-:Y:S05]  /*750c0*/  BSYNC.RECONVERGENT B0 ;  /* 0x0000000000007941 */ /* 0x000fea0003800200 */
.L_x_2011:
[----:B------:R-:W-:Y:S01]  /*750d0*/  BSSY.RECONVERGENT B0, `(.L_x_2013) ;  /* 0x0000005000007945 */ /* 0x000fe20003800200 */
[----:B------:R-:W-:Y:S01]  /*750e0*/  IMAD.MOV.U32 R7, RZ, RZ, R15 ;  /* 0x000000ffff077224 */ /* 0x000fe200078e000f */
[----:B------:R-:W-:Y:S01]  /*750f0*/  MOV R0, 0x75120 ;  /* 0x0007512000007802 */ /* 0x000fe20000000f00 */
[----:B------:R-:W-:-:S07]  /*75100*/  IMAD.MOV.U32 R5, RZ, RZ, 0x40000000 ;  /* 0x40000000ff057424 */ /* 0x000fce00078e00ff */
[----:B------:R-:W-:Y:S05]  /*75110*/  CALL.REL.NOINC `($_Z9addKernelP9basic_run$__internal_accurate_pow) ;  /* 0x000004c400887944 */ /* 0x000fea0003c00000 */
[----:B------:R-:W-:Y:S05]  /*75120*/  BSYNC.RECONVERGENT B0 ;  /* 0x0000000000007941 */ /* 0x000fea0003800200 */
.L_x_2013:
        /* <DEDUP_REMOVED lines=19> */
.L_x_2015:
[----:B------:R-:W-:Y:S05]  /*75260*/  BSYNC.RECONVERGENT B0 ;  /* 0x0000000000007941 */ /* 0x000fea0003800200 */
.L_x_2014:
        /* <DEDUP_REMOVED lines=8> */
.L_x_2016:
        /* <DEDUP_REMOVED lines=15> */
.L_x_2018:
[----:B------:R-:W-:Y:S05]  /*753e0*/  BSYNC.RECONVERGENT B0 ;  /* 0x0000000000007941 */ /* 0x000fea0003800200 */
.L_x_2017:
        /* <DEDUP_REMOVED lines=27> */
.L_x_2020:
[----:B------:R-:W-:Y:S05]  /*755a0*/  BSYNC.RECONVERGENT B4 ;  /* 0x0000000000047941 */ /* 0x000fea0003800200 */
.L_x_2019:
[----:B------:R-:W0:Y:S01]  /*755b0*/  MUFU.RCP64H R5, 100 ;  /* 0x4059000000057908 */ /* 0x000e220000001800 */
[----:B------:R-:W-:Y:S02]  /*755c0*/  HFMA2 R4, -RZ, RZ, 0, 5.9604644775390625e-08 ;  /* 0x00000001ff047431 */ /* 0x000fe400000001ff */
[----:B------:R-:W-:Y:S01]  /*755d0*/  IMAD.MOV.U32 R6, RZ, RZ, 0x0 ;  /* 0x00000000ff067424 */ /* 0x000fe200078e00ff */
[----:B------:R-:W-:Y:S01]  /*755e0*/  DMUL R72, R72, R10 ;  /* 0x0000000a48487228 */ /* 0x000fe20000000000 */
[----:B------:R-:W-:Y:S01]  /*755f0*/  IMAD.MOV.U32 R7, RZ, RZ, 0x40590000 ;  /* 0x40590000ff077424 */ /* 0x000fe200078e00ff */
[----:B------:R-:W-:Y:S06]  /*75600*/  BSSY.RECONVERGENT B4, `(.L_x_2021) ;  /* 0x0000012000047945 */ /* 0x000fec0003800200 */
        /* <DEDUP_REMOVED lines=17> */
.L_x_2022:
[----:B------:R-:W-:Y:S05]  /*75720*/  BSYNC.RECONVERGENT B4 ;  /* 0x0000000000047941 */ /* 0x000fea0003800200 */
.L_x_2021:
[----:B------:R-:W-:Y:S01]  /*75730*/  IMAD.MOV.U32 R6, RZ, RZ, 0x0 ;  /* 0x00000000ff067424 */ /* 0x000fe200078e00ff */
[----:B------:R-:W-:-:S06]  /*75740*/  MOV R7, 0x409f4000 ;  /* 0x409f400000077802 */ /* 0x000fcc0000000f00 */
        /* <DEDUP_REMOVED lines=20> */
.L_x_2023:
        /* <DEDUP_REMOVED lines=16> */
.L_x_2025:
[----:B------:R-:W-:Y:S05]  /*75990*/  BSYNC.RECONVERGENT B0 ;  /* 0x0000000000007941 */ /* 0x000fea0003800200 */
.L_x_2024:
[----:B------:R-:W-:Y:S01]  /*759a0*/  BSSY.RECONVERGENT B0, `(.L_x_2026) ;  /* 0x0000005000007945 */ /* 0x000fe20003800200 */
[----:B------:R-:W-:Y:S01]  /*759b0*/  IMAD.MOV.U32 R7, RZ, RZ, R27 ;  /* 0x000000ffff077224 */ /* 0x000fe200078e001b */
[----:B------:R-:W-:Y:S02]  /*759c0*/  MOV R5, 0x40000000 ;  /* 0x4000000000057802 */ /* 0x000fe40000000f00 */
[----:B------:R-:W-:-:S07]  /*759d0*/  MOV R0, 0x759f0 ;  /* 0x000759f000007802 */ /* 0x000fce0000000f00 */
[----:B------:R-:W-:Y:S05]  /*759e0*/  CALL.REL.NOINC `($_Z9addKernelP9basic_run$__internal_accurate_pow) ;  /* 0x000004bc00547944 */ /* 0x000fea0003c00000 */
[----:B------:R-:W-:Y:S05]  /*759f0*/  BSYNC.RECONVERGENT B0 ;  /* 0x0000000000007941 */ /* 0x000fea0003800200 */
.L_x_2026:
        /* <DEDUP_REMOVED lines=19> */
.L_x_2028:
[----:B------:R-:W-:Y:S05]  /*75b30*/  BSYNC.RECONVERGENT B0 ;  /* 0x0000000000007941 */ /* 0x000fea0003800200 */
.L_x_2027:
        /* <DEDUP_REMOVED lines=8> */
.L_x_2029:
        /* <DEDUP_REMOVED lines=15> */
.L_x_2031:
[----:B------:R-:W-:Y:S05]  /*75cb0*/  BSYNC.RECONVERGENT B0 ;  /* 0x0000000000007941 */ /* 0x000fea0003800200 */
.L_x_2030:
        /* <DEDUP_REMOVED lines=27> */
.L_x_2033:
[----:B------:R-:W-:Y:S05]  /*75e70*/  BSYNC.RECONVERGENT B4 ;  /* 0x0000000000047941 */ /* 0x000fea0003800200 */
.L_x_2032:
[----:B------:R-:W0:Y:S01]  /*75e80*/  MUFU.RCP64H R5, R15 ;  /* 0x0000000f00057308 */ /* 0x000e220000001800 */
[----:B------:R-:W-:Y:S01]  /*75e90*/  MOV R4, 0x1 ;  /* 0x0000000100047802 */ /* 0x000fe20000000f00 */
[----:B------:R-:W-:Y:S01]  /*75ea0*/  BSSY.RECONVERGENT B4, `(.L_x_2034) ;  /* 0x0000015000047945 */ /* 0x000fe20003800200 */
        /* <DEDUP_REMOVED lines=20> */
.L_x_2035:
[----:B------:R-:W-:Y:S05]  /*75ff0*/  BSYNC.RECONVERGENT B4 ;  /* 0x0000000000047941 */ /* 0x000fea0003800200 */
.L_x_2034:
        /* <DEDUP_REMOVED lines=61> */
.L_x_2037:
[----:B------:R-:W-:Y:S05]  /*763d0*/  BSYNC.RECONVERGENT B0 ;  /* 0x0000000000007941 */ /* 0x000fea0003800200 */
.L_x_2036:
        /* <DEDUP_REMOVED lines=99> */
.L_x_2039:
[----:B------:R-:W-:Y:S05]  /*76a10*/  BSYNC.RECONVERGENT B4 ;  /* 0x0000000000047941 */ /* 0x000fea0003800200 */
.L_x_2038:
[----:B------:R-:W-:Y:S01]  /*76a20*/  IMAD.MOV.U32 R6, RZ, RZ, -0x7649667 ;  /* 0xf89b6999ff067424 */ /* 0x000fe200078e00ff */
[----:B------:R-:W-:Y:S01]  /*76a30*/  UMOV UR10, 0xa4741b81 ;  /* 0xa4741b81000a7882 */ /* 0x000fe20000000000 */
[----:B------:R-:W-:Y:S01]  /*76a40*/  IMAD.MOV.U32 R7, RZ, RZ, 0x3e928a27 ;  /* 0x3e928a27ff077424 */ /* 0x000fe200078e00ff */
[----:B------:R-:W-:Y:S01]  /*76a50*/  UMOV UR11, 0x3e5ae904 ;  /* 0x3e5ae904000b7882 */ /* 0x000fe20000000000 */
[----:B------:R-:W1:Y:S01]  /*76a60*/  MUFU.RCP64H R27, R49 ;  /* 0x00000031001b7308 */ /* 0x000e620000001800 */
[----:B------:R-:W-:Y:S01]  /*76a70*/  IMAD.MOV.U32 R26, RZ, RZ, 0x1 ;  /* 0x00000001ff1a7424 */ /* 0x000fe200078e00ff */
[----:B------:R-:W-:Y:S01]  /*76a80*/  FSETP.GEU.AND P1, PT, |R13|, 6.5827683646048100446e-37, PT ;  /* 0x036000000d00780b */ /* 0x000fe20003f2e200 */
[----:B------:R-:W-:Y:S01]  /*76a90*/  BSSY.RECONVERGENT B4, `(.L_x_2040) ;  /* 0x000003b000047945 */ /* 0x000fe20003800200 */
        /* <DEDUP_REMOVED lines=58> */
.L_x_2041:
[----:B------:R-:W-:Y:S05]  /*76e40*/  BSYNC.RECONVERGENT B4 ;  /* 0x0000000000047941 */ /* 0x000fea0003800200 */
.L_x_2040:
        /* <DEDUP_REMOVED lines=25> */
.L_x_2043:
[----:B------:R-:W-:Y:S05]  /*76fe0*/  BSYNC.RECONVERGENT B4 ;  /* 0x0000000000047941 */ /* 0x000fea0003800200 */
.L_x_2042:
        /* <DEDUP_REMOVED lines=23> */
.L_x_2045:
[----:B------:R-:W-:Y:S05]  /*77160*/  BSYNC.RECONVERGENT B4 ;  /* 0x0000000000047941 */ /* 0x000fea0003800200 */
.L_x_2044:
        /* <DEDUP_REMOVED lines=21> */
.L_x_2047:
[----:B------:R-:W-:Y:S05]  /*772c0*/  BSYNC.RECONVERGENT B4 ;  /* 0x0000000000047941 */ /* 0x000fea0003800200 */
.L_x_2046:
        /* <DEDUP_REMOVED lines=26> */
.L_x_2049:
[----:B------:R-:W-:Y:S05]  /*77470*/  BSYNC.RECONVERGENT B4 ;  /* 0x0000000000047941 */ /* 0x000fea0003800200 */
.L_x_2048:
        /* <DEDUP_REMOVED lines=22> */
.L_x_2051:
[----:B------:R-:W-:Y:S05]  /*775e0*/  BSYNC.RECONVERGENT B4 ;  /* 0x0000000000047941 */ /* 0x000fea0003800200 */
.L_x_2050:
        /* <DEDUP_REMOVED lines=24> */
.L_x_2053:
[----:B------:R-:W-:Y:S05]  /*77770*/  BSYNC.RECONVERGENT B4 ;  /* 0x0000000000047941 */ /* 0x000fea0003800200 */
.L_x_2052:
[----:B------:R-:W0:Y:S01]  /*77780*/  MUFU.RCP64H R5, 6 ;  /* 0x4018000000057908 */ /* 0x000e220000001800 */
[----:B------:R-:W-:Y:S01]  /*77790*/  MOV R10, 0x0 ;  /* 0x00000000000a7802 */ /* 0x000fe20000000f00 */
[----:B------:R-:W-:Y:S01]  /*777a0*/  IMAD.MOV.U32 R11, RZ, RZ, 0x40180000 ;  /* 0x40180000ff0b7424 */ /* 0x000fe200078e00ff */
[----:B------:R-:W-:Y:S01]  /*777b0*/  DMUL R28, R16, R18 ;  /* 0x00000012101c7228 */ /* 0x000fe20000000000 */
[----:B------:R-:W-:Y:S01]  /*777c0*/  IMAD.MOV.U32 R4, RZ, RZ, 0x1 ;  /* 0x00000001ff047424 */ /* 0x000fe200078e00ff */
[----:B------:R-:W-:Y:S01]  /*777d0*/  DFMA R6, R76, -R6, R68 ;  /* 0x800000064c06722b */ /* 0x000fe20000000044 */
[----:B------:R-:W-:Y:S01]  /*777e0*/  BSSY.RECONVERGENT B4, `(.L_x_2054) ;  /* 0x000001a000047945 */ /* 0x000fe20003800200 */
[----:B------:R-:W-:-:S06]  /*777f0*/  DMUL R20, R16, R20 ;  /* 0x0000001410147228 */ /* 0x000fcc0000000000 */
        /* <DEDUP_REMOVED lines=24> */
.L_x_2055:
[----:B------:R-:W-:Y:S05]  /*77980*/  BSYNC.RECONVERGENT B4 ;  /* 0x0000000000047941 */ /* 0x000fea0003800200 */
.L_x_2054:
        /* <DEDUP_REMOVED lines=25> */
.L_x_2057:
[----:B------:R-:W-:Y:S05]  /*77b20*/  BSYNC.RECONVERGENT B4 ;  /* 0x0000000000047941 */ /* 0x000fea0003800200 */
.L_x_2056:
        /* <DEDUP_REMOVED lines=25> */
.L_x_2059:
[----:B------:R-:W-:Y:S05]  /*77cc0*/  BSYNC.RECONVERGENT B4 ;  /* 0x0000000000047941 */ /* 0x000fea0003800200 */
.L_x_2058:
        /* <DEDUP_REMOVED lines=25> */
.L_x_2061:
[----:B------:R-:W-:Y:S05]  /*77e60*/  BSYNC.RECONVERGENT B4 ;  /* 0x0000000000047941 */ /* 0x000fea0003800200 */
.L_x_2060:
        /* <DEDUP_REMOVED lines=25> */
.L_x_2063:
[----:B------:R-:W-:Y:S05]  /*78000*/  BSYNC.RECONVERGENT B4 ;  /* 0x0000000000047941 */ /* 0x000fea0003800200 */
.L_x_2062:
        /* <DEDUP_REMOVED lines=23> */
.L_x_2065:
[----:B------:R-:W-:Y:S05]  /*78180*/  BSYNC.RECONVERGENT B4 ;  /* 0x0000000000047941 */ /* 0x000fea0003800200 */
.L_x_2064:
[----:B------:R-:W-:Y:S02]  /*78190*/  DADD R10, R50, R10 ;  /* 0x00000000320a7229 */ /* 0x000fe4000000000a */
[----:B------:R-:W-:Y:S02]  /*781a0*/  DADD R12, R52, R12 ;  /* 0x00000000340c7229 */ /* 0x000fe4000000000c */
[----:B------:R-:W-:Y:S02]  /*781b0*/  DADD R14, R54, R14 ;  /* 0x00000000360e7229 */ /* 0x000fe4000000000e */
[----:B------:R-:W-:Y:S02]  /*781c0*/  DADD R52, R56, R18 ;  /* 0x0000000038347229 */ /* 0x000fe40000000012 */
[----:B------:R-:W-:Y:S02]  /*781d0*/  DADD R50, R64, R20 ;  /* 0x0000000040327229 */ /* 0x000fe40000000014 */
[----:B------:R-:W-:Y:S01]  /*781e0*/  DADD R48, R78, R4 ;  /* 0x000000004e307229 */ /* 0x000fe20000000004 */
[----:B------:R-:W-:Y:S10]  /*781f0*/  BRA `(.L_x_1840) ;  /* 0x0000009400b07947 */ /* 0x000ff40003800000 */
.L_x_1841:
[----:B------:R-:W-:Y:S01]  /*78200*/  DADD R6, -RZ, |R10| ;  /* 0x00000000ff067229 */ /* 0x000fe2000000050a */
[----:B------:R-:W-:Y:S01]  /*78210*/  BSSY.RECONVERGENT B0, `(.L_x_2066) ;  /* 0x0000004000007945 */ /* 0x000fe20003800200 */
[----:B------:R-:W-:Y:S01]  /*78220*/  IMAD.MOV.U32 R5, RZ, RZ, 0x40000000 ;  /* 0x40000000ff057424 */ /* 0x000fe200078e00ff */
[----:B------:R-:W-:-:S08]  /*78230*/  MOV R0, 0x78250 ;  /* 0x0007825000007802 */ /* 0x000fd00000000f00 */
[----:B------:R-:W-:Y:S05]  /*78240*/  CALL.REL.NOINC `($_Z9addKernelP9basic_run$__internal_accurate_pow) ;  /* 0x00000494003c7944 */ /* 0x000fea0003c00000 */
[----:B------:R-:W-:Y:S05]  /*78250*/  BSYNC.RECONVERGENT B0 ;  /* 0x0000000000007941 */ /* 0x000fea0003800200 */
.L_x_2066:
        /* <DEDUP_REMOVED lines=16> */
.L_x_2068:
[----:B------:R-:W-:Y:S05]  /*78360*/  BSYNC.RECONVERGENT B0 ;  /* 0x0000000000007941 */ /* 0x000fea0003800200 */
.L_x_2067:
[----:B------:R-:W-:Y:S01]  /*78370*/  BSSY.RECONVERGENT B0, `(.L_x_2069) ;  /* 0x0000005000007945 */ /* 0x000fe20003800200 */
[----:B------:R-:W-:Y:S01]  /*78380*/  IMAD.MOV.U32 R7, RZ, RZ, R21 ;  /* 0x000000ffff077224 */ /* 0x000fe200078e0015 */
[----:B------:R-:W-:Y:S01]  /*78390*/  MOV R0, 0x783c0 ;  /* 0x000783c000007802 */ /* 0x000fe20000000f00 */
[----:B------:R-:W-:-:S07]  /*783a0*/  IMAD.MOV.U32 R5, RZ, RZ, 0x40000000 ;  /* 0x40000000ff057424 */ /* 0x000fce00078e00ff */
[----:B------:R-:W-:Y:S05]  /*783b0*/  CALL.REL.NOINC `($_Z9addKernelP9basic_run$__internal_accurate_pow) ;  /* 0x0000049000e07944 */ /* 0x000fea0003c00000 */
[----:B------:R-:W-:Y:S05]  /*783c0*/  BSYNC.RECONVERGENT B0 ;  /* 0x0000000000007941 */ /* 0x000fea0003800200 */
.L_x_2069:
        /* <DEDUP_REMOVED lines=19> */
.L_x_2071:
[----:B------:R-:W-:Y:S05]  /*78500*/  BSYNC.RECONVERGENT B0 ;  /* 0x0000000000007941 */ /* 0x000fea0003800200 */
.L_x_2070:
        /* <DEDUP_REMOVED lines=8> */
.L_x_2072:
        /* <DEDUP_REMOVED lines=15> */
.L_x_2074:
[----:B------:R-:W-:Y:S05]  /*78680*/  BSYNC.RECONVERGENT B0 ;  /* 0x0000000000007941 */ /* 0x000fea0003800200 */
.L_x_2073:
        /* <DEDUP_REMOVED lines=27> */
.L_x_2076:
[----:B------:R-:W-:Y:S05]  /*78840*/  BSYNC.RECONVERGENT B4 ;  /* 0x0000000000047941 */ /* 0x000fea0003800200 */
.L_x_2075:
        /* <DEDUP_REMOVED lines=25> */
.L_x_2078:
[----:B------:R-:W-:Y:S05]  /*789e0*/  BSYNC.RECONVERGENT B4 ;  /* 0x0000000000047941 */ /* 0x000fea0003800200 */
.L_x_2077:
        /* <DEDUP_REMOVED lines=25> */
.L_x_2080:
[----:B------:R-:W-:Y:S05]  /*78b80*/  BSYNC.RECONVERGENT B4 ;  /* 0x0000000000047941 */ /* 0x000fea0003800200 */
.L_x_2079:
        /* <DEDUP_REMOVED lines=25> */
.L_x_2082:
[----:B------:R-:W-:Y:S05]  /*78d20*/  BSYNC.RECONVERGENT B4 ;  /* 0x0000000000047941 */ /* 0x000fea0003800200 */
.L_x_2081:
        /* <DEDUP_REMOVED lines=25> */
.L_x_2084:
[----:B------:R-:W-:Y:S05]  /*78ec0*/  BSYNC.RECONVERGENT B4 ;  /* 0x0000000000047941 */ /* 0x000fea0003800200 */
.L_x_2083:
        /* <DEDUP_REMOVED lines=25> */
.L_x_2086:
[----:B------:R-:W-:Y:S05]  /*79060*/  BSYNC.RECONVERGENT B4 ;  /* 0x0000000000047941 */ /* 0x000fea0003800200 */
.L_x_2085:
        /* <DEDUP_REMOVED lines=25> */
.L_x_2088:
[----:B------:R-:W-:Y:S05]  /*79200*/  BSYNC.RECONVERGENT B4 ;  /* 0x0000000000047941 */ /* 0x000fea0003800200 */
.L_x_2087:
        /* <DEDUP_REMOVED lines=23> */
.L_x_2090:
[----:B------:R-:W-:Y:S05]  /*79380*/  BSYNC.RECONVERGENT B4 ;  /* 0x0000000000047941 */ /* 0x000fea0003800200 */
.L_x_2089:
        /* <DEDUP_REMOVED lines=25> */
.L_x_2092:
[----:B------:R-:W-:Y:S05]  /*79520*/  BSYNC.RECONVERGENT B4 ;  /* 0x0000000000047941 */ /* 0x000fea0003800200 */
.L_x_2091:
        /* <DEDUP_REMOVED lines=25> */
.L_x_2094:
[----:B------:R-:W-:Y:S05]  /*796c0*/  BSYNC.RECONVERGENT B4 ;  /* 0x0000000000047941 */ /* 0x000fea0003800200 */
.L_x_2093:
        /* <DEDUP_REMOVED lines=25> */
.L_x_2096:
[----:B------:R-:W-:Y:S05]  /*79860*/  BSYNC.RECONVERGENT B4 ;  /* 0x0000000000047941 */ /* 0x000fea0003800200 */
.L_x_2095:
        /* <DEDUP_REMOVED lines=25> */
.L_x_2098:
[----:B------:R-:W-:Y:S05]  /*79a00*/  BSYNC.RECONVERGENT B4 ;  /* 0x0000000000047941 */ /* 0x000fea0003800200 */
.L_x_2097:
        /* <DEDUP_REMOVED lines=23> */
.L_x_2100:
[----:B------:R-:W-:Y:S05]  /*79b80*/  BSYNC.RECONVERGENT B4 ;  /* 0x0000000000047941 */ /* 0x000fea0003800200 */
.L_x_2099:
        /* <DEDUP_REMOVED lines=21> */
.L_x_2102:
[----:B------:R-:W-:Y:S05]  /*79ce0*/  BSYNC.RECONVERGENT B4 ;  /* 0x0000000000047941 */ /* 0x000fea0003800200 */
.L_x_2101:
[----:B------:R-:W0:Y:S01]  /*79cf0*/  MUFU.RCP64H R7, 6 ;  /* 0x4018000000077908 */ /* 0x000e220000001800 */
[----:B------:R-:W-:Y:S01]  /*79d00*/  MOV R24, 0x0 ;  /* 0x0000000000187802 */ /* 0x000fe20000000f00 */
[----:B------:R-:W-:Y:S01]  /*79d10*/  IMAD.MOV.U32 R25, RZ, RZ, 0x40180000 ;  /* 0x40180000ff197424 */ /* 0x000fe200078e00ff */
[C---:B------:R-:W-:Y:S01]  /*79d20*/  DMUL R80, R42.reuse, R20 ;  /* 0x000000142a507228 */ /* 0x040fe20000000000 */
[----:B------:R-:W-:Y:S01]  /*79d30*/  IMAD.MOV.U32 R6, RZ, RZ, 0x1 ;  /* 0x00000001ff067424 */ /* 0x000fe200078e00ff */
[C---:B------:R-:W-:Y:S01]  /*79d40*/  DMUL R78, R42.reuse, R22 ;  /* 0x000000162a4e7228 */ /* 0x040fe20000000000 */
[----:B------:R-:W-:Y:S01]  /*79d50*/  BSSY.RECONVERGENT B4, `(.L_x_2103) ;  /* 0x000001c000047945 */ /* 0x000fe20003800200 */
[----:B------:R-:W-:Y:S02]  /*79d60*/  DMUL R76, R42, R4 ;  /* 0x000000042a4c7228 */ /* 0x000fe40000000000 */
[C---:B------:R-:W-:Y:S02]  /*79d70*/  DMUL R42, R16.reuse, R50 ;  /* 0x00000032102a7228 */ /* 0x040fe40000000000 */
[----:B------:R-:W-:-:S02]  /*79d80*/  DMUL R22, R16, R48 ;  /* 0x0000003010167228 */ /* 0x000fc40000000000 */
        /* <DEDUP_REMOVED lines=24> */
.L_x_2104:
[----:B------:R-:W-:Y:S05]  /*79f10*/  BSYNC.RECONVERGENT B4 ;  /* 0x0000000000047941 */ /* 0x000fea0003800200 */
.L_x_2103:
        /* <DEDUP_REMOVED lines=25> */
.L_x_2106:
[----:B------:R-:W-:Y:S05]  /*7a0b0*/  BSYNC.RECONVERGENT B4 ;  /* 0x0000000000047941 */ /* 0x000fea0003800200 */
.L_x_2105:
        /* <DEDUP_REMOVED lines=25> */
.L_x_2108:
[----:B------:R-:W-:Y:S05]  /*7a250*/  BSYNC.RECONVERGENT B4 ;  /* 0x0000000000047941 */ /* 0x000fea0003800200 */
.L_x_2107:
        /* <DEDUP_REMOVED lines=25> */
.L_x_2110:
[----:B------:R-:W-:Y:S05]  /*7a3f0*/  BSYNC.RECONVERGENT B4 ;  /* 0x0000000000047941 */ /* 0x000fea0003800200 */
.L_x_2109:
        /* <DEDUP_REMOVED lines=25> */
.L_x_2112:
[----:B------:R-:W-:Y:S05]  /*7a590*/  BSYNC.RECONVERGENT B4 ;  /* 0x0000000000047941 */ /* 0x000fea0003800200 */
.L_x_2111:
        /* <DEDUP_REMOVED lines=25> */
.L_x_2114:
[----:B------:R-:W-:Y:S05]  /*7a730*/  BSYNC.RECONVERGENT B4 ;  /* 0x0000000000047941 */ /* 0x000fea0003800200 */
.L_x_2113:
        /* <DEDUP_REMOVED lines=12> */
.L_x_2115:
        /* <DEDUP_REMOVED lines=16> */
.L_x_2117:
[----:B------:R-:W-:Y:S05]  /*7a900*/  BSYNC.RECONVERGENT B0 ;  /* 0x0000000000007941 */ /* 0x000fea0003800200 */
.L_x_2116:
[----:B------:R-:W-:Y:S01]  /*7a910*/  BSSY.RECONVERGENT B0, `(.L_x_2118) ;  /* 0x0000005000007945 */ /* 0x000fe20003800200 */
[----:B------:R-:W-:Y:S01]  /*7a920*/  IMAD.MOV.U32 R7, RZ, RZ, R27 ;  /* 0x000000ffff077224 */ /* 0x000fe200078e001b */
[----:B------:R-:W-:Y:S01]  /*7a930*/  MOV R0, 0x7a960 ;  /* 0x0007a96000007802 */ /* 0x000fe20000000f00 */
[----:B------:R-:W-:-:S07]  /*7a940*/  IMAD.MOV.U32 R5, RZ, RZ, 0x40000000 ;  /* 0x40000000ff057424 */ /* 0x000fce00078e00ff */
[----:B------:R-:W-:Y:S05]  /*7a950*/  CALL.REL.NOINC `($_Z9addKernelP9basic_run$__internal_accurate_pow) ;  /* 0x0000046c00787944 */ /* 0x000fea0003c00000 */
[----:B------:R-:W-:Y:S05]  /*7a960*/  BSYNC.RECONVERGENT B0 ;  /* 0x0000000000007941 */ /* 0x000fea0003800200 */
.L_x_2118:
        /* <DEDUP_REMOVED lines=19> */
.L_x_2120:
[----:B------:R-:W-:Y:S05]  /*7aaa0*/  BSYNC.RECONVERGENT B0 ;  /* 0x0000000000007941 */ /* 0x000fea0003800200 */
.L_x_2119:
        /* <DEDUP_REMOVED lines=8> */
.L_x_2121:
        /* <DEDUP_REMOVED lines=15> */
.L_x_2123:
[----:B------:R-:W-:Y:S05]  /*7ac20*/  BSYNC.RECONVERGENT B0 ;  /* 0x0000000000007941 */ /* 0x000fea0003800200 */
.L_x_2122:
        /* <DEDUP_REMOVED lines=27> */
.L_x_2125:
[----:B------:R-:W-:Y:S05]  /*7ade0*/  BSYNC.RECONVERGENT B4 ;  /* 0x0000000000047941 */ /* 0x000fea0003800200 */
.L_x_2124:
        /* <DEDUP_REMOVED lines=23> */
.L_x_2127:
[----:B------:R-:W-:Y:S05]  /*7af60*/  BSYNC.RECONVERGENT B4 ;  /* 0x0000000000047941 */ /* 0x000fea0003800200 */
.L_x_2126:
        /* <DEDUP_REMOVED lines=23> */
.L_x_2129:
[----:B------:R-:W-:Y:S05]  /*7b0e0*/  BSYNC.RECONVERGENT B4 ;  /* 0x0000000000047941 */ /* 0x000fea0003800200 */
.L_x_2128:
        /* <DEDUP_REMOVED lines=23> */
.L_x_2131:
[----:B------:R-:W-:Y:S05]  /*7b260*/  BSYNC.RECONVERGENT B4 ;  /* 0x0000000000047941 */ /* 0x000fea0003800200 */
.L_x_2130:
        /* <DEDUP_REMOVED lines=25> */
.L_x_2133:
[----:B------:R-:W-:Y:S05]  /*7b400*/  BSYNC.RECONVERGENT B4 ;  /* 0x0000000000047941 */ /* 0x000fea0003800200 */
.L_x_2132:
        /* <DEDUP_REMOVED lines=25> */
.L_x_2135:
[----:B------:R-:W-:Y:S05]  /*7b5a0*/  BSYNC.RECONVERGENT B4 ;  /* 0x0000000000047941 */ /* 0x000fea0003800200 */
.L_x_2134:
        /* <DEDUP_REMOVED lines=21> */
[----:B------:R-:W-:Y:S01]  /*7b700*/  IMAD.MOV.U32 R5, RZ, RZ, R29 ;  /* 0x000000ffff057224 */ /* 0x000fe200078e001d */
[----:B------:R-:W-:Y:S01]  /*7b710*/  MOV R29, R33 ;  /* 0x00000021001d7202 */ /* 0x000fe20000000f00 */
[----:B------:R-:W-:-:S07]  /*7b720*/  IMAD.MOV.U32 R28, RZ, RZ, R32 ;  /* 0x000000ffff1c7224 */ /* 0x000fce00078e0020 */
[----:B------:R-:W-:Y:S05]  /*7b730*/  CALL.REL.NOINC `($__internal_2_$__cuda_sm20_dsqrt_rn_f64_mediumpath_v1) ;  /* 0x0000045c005c7944 */ /* 0x000fea0003c00000 */
[----:B------:R-:W-:Y:S02]  /*7b740*/  IMAD.MOV.U32 R60, RZ, RZ, R6 ;  /* 0x000000ffff3c7224 */ /* 0x000fe400078e0006 */
[----:B------:R-:W-:-:S07]  /*7b750*/  IMAD.MOV.U32 R61, RZ, RZ, R7 ;  /* 0x000000ffff3d7224 */ /* 0x000fce00078e0007 */
.L_x_2137:
[----:B------:R-:W-:Y:S05]  /*7b760*/  BSYNC.RECONVERGENT B4 ;  /* 0x0000000000047941 */ /* 0x000fea0003800200 */
.L_x_2136:
        /* <DEDUP_REMOVED lines=23> */
.L_x_2139:
[----:B------:R-:W-:Y:S05]  /*7b8e0*/  BSYNC.RECONVERGENT B4 ;  /* 0x0000000000047941 */ /* 0x000fea0003800200 */
.L_x_2138:
        /* <DEDUP_REMOVED lines=25> */
.L_x_2141:
[----:B------:R-:W-:Y:S05]  /*7ba80*/  BSYNC.RECONVERGENT B4 ;  /* 0x0000000000047941 */ /* 0x000fea0003800200 */
.L_x_2140:
        /* <DEDUP_REMOVED lines=25> */
.L_x_2143:
[----:B------:R-:W-:Y:S05]  /*7bc20*/  BSYNC.RECONVERGENT B4 ;  /* 0x0000000000047941 */ /* 0x000fea0003800200 */
.L_x_2142:
        /* <DEDUP_REMOVED lines=27> */
.L_x_2145:
[----:B------:R-:W-:Y:S05]  /*7bde0*/  BSYNC.RECONVERGENT B4 ;  /* 0x0000000000047941 */ /* 0x000fea0003800200 */
.L_x_2144:
        /* <DEDUP_REMOVED lines=25> */
.L_x_2147:
[----:B------:R-:W-:Y:S05]  /*7bf80*/  BSYNC.RECONVERGENT B4 ;  /* 0x0000000000047941 */ /* 0x000fea0003800200 */
.L_x_2146:
        /* <DEDUP_REMOVED lines=23> */
.L_x_2149:
[----:B------:R-:W-:Y:S05]  /*7c100*/  BSYNC.RECONVERGENT B4 ;  /* 0x0000000000047941 */ /* 0x000fea0003800200 */
.L_x_2148:
        /* <DEDUP_REMOVED lines=21> */
.L_x_2151:
[----:B------:R-:W-:Y:S05]  /*7c260*/  BSYNC.RECONVERGENT B4 ;  /* 0x0000000000047941 */ /* 0x000fea0003800200 */
.L_x_2150:
        /* <DEDUP_REMOVED lines=34> */
.L_x_2153:
[----:B------:R-:W-:Y:S05]  /*7c490*/  BSYNC.RECONVERGENT B4 ;  /* 0x0000000000047941 */ /* 0x000fea0003800200 */
.L_x_2152:
        /* <DEDUP_REMOVED lines=25> */
.L_x_2155:
[----:B------:R-:W-:Y:S05]  /*7c630*/  BSYNC.RECONVERGENT B4 ;  /* 0x0000000000047941 */ /* 0x000fea0003800200 */
.L_x_2154:
        /* <DEDUP_REMOVED lines=25> */
.L_x_2157:
[----:B------:R-:W-:Y:S05]  /*7c7d0*/  BSYNC.RECONVERGENT B4 ;  /* 0x0000000000047941 */ /* 0x000fea0003800200 */
.L_x_2156:
        /* <DEDUP_REMOVED lines=25> */
.L_x_2159:
[----:B------:R-:W-:Y:S05]  /*7c970*/  BSYNC.RECONVERGENT B4 ;  /* 0x0000000000047941 */ /* 0x000fea0003800200 */
.L_x_2158:
        /* <DEDUP_REMOVED lines=25> */
.L_x_2161:
[----:B------:R-:W-:Y:S05]  /*7cb10*/  BSYNC.RECONVERGENT B4 ;  /* 0x0000000000047941 */ /* 0x000fea0003800200 */
.L_x_2160:
        /* <DEDUP_REMOVED lines=23> */
.L_x_2163:
[----:B------:R-:W-:Y:S05]  /*7cc90*/  BSYNC.RECONVERGENT B4 ;  /* 0x0000000000047941 */ /* 0x000fea0003800200 */
.L_x_2162:
        /* <DEDUP_REMOVED lines=26> */
.L_x_2164:
        /* <DEDUP_REMOVED lines=16> */
.L_x_2166:
[----:B------:R-:W-:Y:S05]  /*7cf40*/  BSYNC.RECONVERGENT B0 ;  /* 0x0000000000007941 */ /* 0x000fea0003800200 */
.L_x_2165:
[----:B------:R-:W-:Y:S01]  /*7cf50*/  BSSY.RECONVERGENT B0, `(.L_x_2167) ;  /* 0x0000005000007945 */ /* 0x000fe20003800200 */
[----:B------:R-:W-:Y:S01]  /*7cf60*/  IMAD.MOV.U32 R7, RZ, RZ, R27 ;  /* 0x000000ffff077224 */ /* 0x000fe200078e001b */
[----:B------:R-:W-:Y:S01]  /*7cf70*/  MOV R0, 0x7cfa0 ;  /* 0x0007cfa000007802 */ /* 0x000fe20000000f00 */
[----:B------:R-:W-:-:S07]  /*7cf80*/  IMAD.MOV.U32 R5, RZ, RZ, 0x40000000 ;  /* 0x40000000ff057424 */ /* 0x000fce00078e00ff */
[----:B------:R-:W-:Y:S05]  /*7cf90*/  CALL.REL.NOINC `($_Z9addKernelP9basic_run$__internal_accurate_pow) ;  /* 0x0000044400e87944 */ /* 0x000fea0003c00000 */
[----:B------:R-:W-:Y:S05]  /*7cfa0*/  BSYNC.RECONVERGENT B0 ;  /* 0x0000000000007941 */ /* 0x000fea0003800200 */
.L_x_2167:
        /* <DEDUP_REMOVED lines=19> */
.L_x_2169:
[----:B------:R-:W-:Y:S05]  /*7d0e0*/  BSYNC.RECONVERGENT B0 ;  /* 0x0000000000007941 */ /* 0x000fea0003800200 */
.L_x_2168:
        /* <DEDUP_REMOVED lines=8> */
.L_x_2170:
        /* <DEDUP_REMOVED lines=15> */
.L_x_2172:
[----:B------:R-:W-:Y:S05]  /*7d260*/  BSYNC.RECONVERGENT B0 ;  /* 0x0000000000007941 */ /* 0x000fea0003800200 */
.L_x_2171:
        /* <DEDUP_REMOVED lines=27> */
.L_x_2174:
[----:B------:R-:W-:Y:S05]  /*7d420*/  BSYNC.RECONVERGENT B4 ;  /* 0x0000000000047941 */ /* 0x000fea0003800200 */
.L_x_2173:
        /* <DEDUP_REMOVED lines=23> */
.L_x_2176:
[----:B------:R-:W-:Y:S05]  /*7d5a0*/  BSYNC.RECONVERGENT B4 ;  /* 0x0000000000047941 */ /* 0x000fea0003800200 */
.L_x_2175:
        /* <DEDUP_REMOVED lines=23> */
.L_x_2178:
[----:B------:R-:W-:Y:S05]  /*7d720*/  BSYNC.RECONVERGENT B4 ;  /* 0x0000000000047941 */ /* 0x000fea0003800200 */
.L_x_2177:
        /* <DEDUP_REMOVED lines=23> */
.L_x_2180:
[----:B------:R-:W-:Y:S05]  /*7d8a0*/  BSYNC.RECONVERGENT B4 ;  /* 0x0000000000047941 */ /* 0x000fea0003800200 */
.L_x_2179:
        /* <DEDUP_REMOVED lines=25> */
.L_x_2182:
[----:B------:R-:W-:Y:S05]  /*7da40*/  BSYNC.RECONVERGENT B4 ;  /* 0x0000000000047941 */ /* 0x000fea0003800200 */
.L_x_2181:
        /* <DEDUP_REMOVED lines=25> */
.L_x_2184:
[----:B------:R-:W-:Y:S05]  /*7dbe0*/  BSYNC.RECONVERGENT B4 ;  /* 0x0000000000047941 */ /* 0x000fea0003800200 */
.L_x_2183:
        /* <DEDUP_REMOVED lines=27> */
.L_x_2186:
[----:B------:R-:W-:Y:S05]  /*7dda0*/  BSYNC.RECONVERGENT B4 ;  /* 0x0000000000047941 */ /* 0x000fea0003800200 */
.L_x_2185:
        /* <DEDUP_REMOVED lines=23> */
.L_x_2188:
[----:B------:R-:W-:Y:S05]  /*7df20*/  BSYNC.RECONVERGENT B4 ;  /* 0x0000000000047941 */ /* 0x000fea0003800200 */
.L_x_2187:
        /* <DEDUP_REMOVED lines=25> */
.L_x_2190:
[----:B------:R-:W-:Y:S05]  /*7e0c0*/  BSYNC.RECONVERGENT B4 ;  /* 0x0000000000047941 */ /* 0x000fea0003800200 */
.L_x_2189:
        /* <DEDUP_REMOVED lines=25> */
.L_x_2192:
[----:B------:R-:W-:Y:S05]  /*7e260*/  BSYNC.RECONVERGENT B4 ;  /* 0x0000000000047941 */ /* 0x000fea0003800200 */
.L_x_2191:
        /* <DEDUP_REMOVED lines=27> */
.L_x_2194:
[----:B------:R-:W-:Y:S05]  /*7e420*/  BSYNC.RECONVERGENT B4 ;  /* 0x0000000000047941 */ /* 0x000fea0003800200 */
.L_x_2193:
        /* <DEDUP_REMOVED lines=25> */
.L_x_2196:
[----:B------:R-:W-:Y:S05]  /*7e5c0*/  BSYNC.RECONVERGENT B4 ;  /* 0x0000000000047941 */ /* 0x000fea0003800200 */
.L_x_2195:
        /* <DEDUP_REMOVED lines=23> */
.L_x_2198:
[----:B------:R-:W-:Y:S05]  /*7e740*/  BSYNC.RECONVERGENT B4 ;  /* 0x0000000000047941 */ /* 0x000fea0003800200 */
.L_x_2197:
        /* <DEDUP_REMOVED lines=21> */
.L_x_2200:
[----:B------:R-:W-:Y:S05]  /*7e8a0*/  BSYNC.RECONVERGENT B4 ;  /* 0x0000000000047941 */ /* 0x000fea0003800200 */
.L_x_2199:
        /* <DEDUP_REMOVED lines=34> */
.L_x_2202:
[----:B------:R-:W-:Y:S05]  /*7ead0*/  BSYNC.RECONVERGENT B4 ;  /* 0x0000000000047941 */ /* 0x000fea0003800200 */
.L_x_2201:
        /* <DEDUP_REMOVED lines=25> */
.L_x_2204:
[----:B------:R-:W-:Y:S05]  /*7ec70*/  BSYNC.RECONVERGENT B4 ;  /* 0x0000000000047941 */ /* 0x000fea0003800200 */
.L_x_2203:
        /* <DEDUP_REMOVED lines=25> */
.L_x_2206:
[----:B------:R-:W-:Y:S05]  /*7ee10*/  BSYNC.RECONVERGENT B4 ;  /* 0x0000000000047941 */ /* 0x000fea0003800200 */
.L_x_2205:
        /* <DEDUP_REMOVED lines=25> */
.L_x_2208:
[----:B------:R-:W-:Y:S05]  /*7efb0*/  BSYNC.RECONVERGENT B4 ;  /* 0x0000000000047941 */ /* 0x000fea0003800200 */
.L_x_2207:
        /* <DEDUP_REMOVED lines=25> */
.L_x_2210:
[----:B------:R-:W-:Y:S05]  /*7f150*/  BSYNC.RECONVERGENT B4 ;  /* 0x0000000000047941 */ /* 0x000fea0003800200 */
.L_x_2209:
        /* <DEDUP_REMOVED lines=23> */
.L_x_2212:
[----:B------:R-:W-:Y:S05]  /*7f2d0*/  BSYNC.RECONVERGENT B4 ;  /* 0x0000000000047941 */ /* 0x000fea0003800200 */
.L_x_2211:
        /* <DEDUP_REMOVED lines=15> */
[----:B------:R-:W-:-:S10]  /*7f3d0*/  MOV R5, 0x40000000 ;  /* 0x4000000000057802 */ /* 0x000fd40000000f00 */
[----:B------:R-:W-:Y:S05]  /*7f3e0*/  CALL.REL.NOINC `($_Z9addKernelP9basic_run$__internal_accurate_pow) ;  /* 0x0000042000d47944 */ /* 0x000fea0003c00000 */
[----:B------:R-:W-:Y:S05]  /*7f3f0*/  BSYNC.RECONVERGENT B0 ;  /* 0x0000000000007941 */ /* 0x000fea0003800200 */
.L_x_2213:
        /* <DEDUP_REMOVED lines=16> */
.L_x_2215:
[----:B------:R-:W-:Y:S05]  /*7f500*/  BSYNC.RECONVERGENT B0 ;  /* 0x0000000000007941 */ /* 0x000fea0003800200 */
.L_x_2214:
[----:B------:R-:W-:Y:S01]  /*7f510*/  BSSY.RECONVERGENT B0, `(.L_x_2216) ;  /* 0x0000005000007945 */ /* 0x000fe20003800200 */
[----:B------:R-:W-:Y:S01]  /*7f520*/  MOV R7, R27 ;  /* 0x0000001b00077202 */ /* 0x000fe20000000f00 */
[----:B------:R-:W-:Y:S01]  /*7f530*/  IMAD.MOV.U32 R5, RZ, RZ, 0x40000000 ;  /* 0x40000000ff057424 */ /* 0x000fe200078e00ff */
[----:B------:R-:W-:-:S07]  /*7f540*/  MOV R0, 0x7f560 ;  /* 0x0007f56000007802 */ /* 0x000fce0000000f00 */
[----:B------:R-:W-:Y:S05]  /*7f550*/  CALL.REL.NOINC `($_Z9addKernelP9basic_run$__internal_accurate_pow) ;  /* 0x0000042000787944 */ /* 0x000fea0003c00000 */
[----:B------:R-:W-:Y:S05]  /*7f560*/  BSYNC.RECONVERGENT B0 ;  /* 0x0000000000007941 */ /* 0x000fea0003800200 */
.L_x_2216:
        /* <DEDUP_REMOVED lines=19> */
.L_x_2218:
[----:B------:R-:W-:Y:S05]  /*7f6a0*/  BSYNC.RECONVERGENT B0 ;  /* 0x0000000000007941 */ /* 0x000fea0003800200 */
.L_x_2217:
        /* <DEDUP_REMOVED lines=8> */
.L_x_2219:
        /* <DEDUP_REMOVED lines=15> */
.L_x_2221:
[----:B------:R-:W-:Y:S05]  /*7f820*/  BSYNC.RECONVERGENT B0 ;  /* 0x0000000000007941 */ /* 0x000fea0003800200 */
.L_x_2220:
        /* <DEDUP_REMOVED lines=27> */
.L_x_2223:
[----:B------:R-:W-:Y:S05]  /*7f9e0*/  BSYNC.RECONVERGENT B4 ;  /* 0x0000000000047941 */ /* 0x000fea0003800200 */
.L_x_2222:
        /* <DEDUP_REMOVED lines=23> */
.L_x_2225:
[----:B------:R-:W-:Y:S05]  /*7fb60*/  BSYNC.RECONVERGENT B4 ;  /* 0x0000000000047941 */ /* 0x000fea0003800200 */
.L_x_2224:
        /* <DEDUP_REMOVED lines=23> */
.L_x_2227:
[----:B------:R-:W-:Y:S05]  /*7fce0*/  BSYNC.RECONVERGENT B4 ;  /* 0x0000000000047941 */ /* 0x000fea0003800200 */
.L_x_2226:
        /* <DEDUP_REMOVED lines=23> */
.L_x_2229:
[----:B------:R-:W-:Y:S05]  /*7fe60*/  BSYNC.RECONVERGENT B4 ;  /* 0x0000000000047941 */ /* 0x000fea0003800200 */
.L_x_2228:
        /* <DEDUP_REMOVED lines=25> */
.L_x_2231:
[----:B------:R-:W-:Y:S05]  /*80000*/  BSYNC.RECONVERGENT B4 ;  /* 0x0000000000047941 */ /* 0x000fea0003800200 */
.L_x_2230:
        /* <DEDUP_REMOVED lines=25> */
.L_x_2233:
[----:B------:R-:W-:Y:S05]  /*801a0*/  BSYNC.RECONVERGENT B4 ;  /* 0x0000000000047941 */ /* 0x000fea0003800200 */
.L_x_2232:
        /* <DEDUP_REMOVED lines=27> */
.L_x_2235:
[----:B------:R-:W-:Y:S05]  /*80360*/  BSYNC.RECONVERGENT B4 ;  /* 0x0000000000047941 */ /* 0x000fea0003800200 */
.L_x_2234:
        /* <DEDUP_REMOVED lines=23> */
.L_x_2237:
[----:B------:R-:W-:Y:S05]  /*804e0*/  BSYNC.RECONVERGENT B4 ;  /* 0x0000000000047941 */ /* 0x000fea0003800200 */
.L_x_2236:
        /* <DEDUP_REMOVED lines=25> */
.L_x_2239:
[----:B------:R-:W-:Y:S05]  /*80680*/  BSYNC.RECONVERGENT B4 ;  /* 0x0000000000047941 */ /* 0x000fea0003800200 */
.L_x_2238:
        /* <DEDUP_REMOVED lines=25> */
.L_x_2241:
[----:B------:R-:W-:Y:S05]  /*80820*/  BSYNC.RECONVERGENT B4 ;  /* 0x0000000000047941 */ /* 0x000fea0003800200 */
.L_x_2240:
        /* <DEDUP_REMOVED lines=25> */
.L_x_2243:
[----:B------:R-:W-:Y:S05]  /*809c0*/  BSYNC.RECONVERGENT B4 ;  /* 0x0000000000047941 */ /* 0x000fea0003800200 */
.L_x_2242:
        /* <DEDUP_REMOVED lines=25> */
.L_x_2245:
[----:B------:R-:W-:Y:S05]  /*80b60*/  BSYNC.RECONVERGENT B4 ;  /* 0x0000000000047941 */ /* 0x000fea0003800200 */
.L_x_2244:
        /* <DEDUP_REMOVED lines=23> */
.L_x_2247:
[----:B------:R-:W-:Y:S05]  /*80ce0*/  BSYNC.RECONVERGENT B4 ;  /* 0x0000000000047941 */ /* 0x000fea0003800200 */
.L_x_2246:
        /* <DEDUP_REMOVED lines=21> */
.L_x_2249:
[----:B------:R-:W-:Y:S05]  /*80e40*/  BSYNC.RECONVERGENT B4 ;  /* 0x0000000000047941 */ /* 0x000fea0003800200 */
.L_x_2248:
        /* <DEDUP_REMOVED lines=32> */
.L_x_2251:
[----:B------:R-:W-:Y:S05]  /*81050*/  BSYNC.RECONVERGENT B4 ;  /* 0x0000000000047941 */ /* 0x000fea0003800200 */
.L_x_2250:
        /* <DEDUP_REMOVED lines=25> */
.L_x_2253:
[----:B------:R-:W-:Y:S05]  /*811f0*/  BSYNC.RECONVERGENT B4 ;  /* 0x0000000000047941 */ /* 0x000fea0003800200 */
.L_x_2252:
        /* <DEDUP_REMOVED lines=25> */
.L_x_2255:
[----:B------:R-:W-:Y:S05]  /*81390*/  BSYNC.RECONVERGENT B4 ;  /* 0x0000000000047941 */ /* 0x000fea0003800200 */
.L_x_2254:
        /* <DEDUP_REMOVED lines=25> */
.L_x_2257:
[----:B------:R-:W-:Y:S05]  /*81530*/  BSYNC.RECONVERGENT B4 ;  /* 0x0000000000047941 */ /* 0x000fea0003800200 */
.L_x_2256:
        /* <DEDUP_REMOVED lines=25> */
.L_x_2259:
[----:B------:R-:W-:Y:S05]  /*816d0*/  BSYNC.RECONVERGENT B4 ;  /* 0x0000000000047941 */ /* 0x000fea0003800200 */
.L_x_2258:
        /* <DEDUP_REMOVED lines=23> */
.L_x_2261:
[----:B------:R-:W-:Y:S05]  /*81850*/  BSYNC.RECONVERGENT B4 ;  /* 0x0000000000047941 */ /* 0x000fea0003800200 */
.L_x_2260:
[----:B------:R-:W-:Y:S02]  /*81860*/  DADD R10, R64, R10 ;  /* 0x00000000400a7229 */ /* 0x000fe4000000000a */
[----:B------:R-:W-:Y:S02]  /*81870*/  DADD R12, R72, R12 ;  /* 0x00000000480c7229 */ /* 0x000fe4000000000c */
[----:B------:R-:W-:Y:S02]  /*81880*/  DADD R14, R70, R14 ;  /* 0x00000000460e7229 */ /* 0x000fe4000000000e */
[----:B------:R-:W-:Y:S02]  /*81890*/  DADD R52, R54, R52 ;  /* 0x0000000036347229 */ /* 0x000fe40000000034 */
[----:B------:R-:W-:Y:S02]  /*818a0*/  DADD R50, R24, R50 ;  /* 0x0000000018327229 */ /* 0x000fe40000000032 */
[----:B------:R-:W-:-:S11]  /*818b0*/  DADD R48, R22, R4 ;  /* 0x0000000016307229 */ /* 0x000fd60000000004 */
.L_x_1840:
[----:B------:R-:W-:Y:S05]  /*818c0*/  BSYNC.RECONVERGENT B1 ;  /* 0x0000000000017941 */ /* 0x000fea0003800200 */
.L_x_1706:
        /* <DEDUP_REMOVED lines=15> */
.L_x_1705:
[----:B------:R-:W-:Y:S05]  /*819c0*/  BSYNC.RECONVERGENT B3 ;  /* 0x0000000000037941 */ /* 0x000fea0003800200 */
.L_x_1704:
[----:B-----5:R-:W2:Y:S04]  /*819d0*/  LD.E R3, desc[UR8][R58.64+0x2efb0] ;  /* 0x02efb0083a037980 */ /* 0x020ea8000c101900 */
[----:B------:R-:W2:Y:S01]  /*819e0*/  LD.E R0, desc[UR8][R58.64+0xe4] ;  /* 0x0000e4083a007980 */ /* 0x000ea2000c101900 */
[----:B------:R-:W-:Y:S01]  /*819f0*/  BSSY.RECONVERGENT B0, `(.L_x_2263) ;  /* 0x000001d000007945 */ /* 0x000fe20003800200 */
[----:B--2---:R-:W-:-:S13]  /*81a00*/  ISETP.GT.AND P0, PT, R3, R0, PT ;  /* 0x000000000300720c */ /* 0x004fda0003f04270 */
[----:B------:R-:W-:Y:S05]  /*81a10*/  @!P0 BRA `(.L_x_2264) ;  /* 0x0000000000688947 */ /* 0x000fea0003800000 */
[----:B------:R-:W-:Y:S01]  /*81a20*/  BSSY.RECONVERGENT B1, `(.L_x_2264) ;  /* 0x0000019000017945 */ /* 0x000fe20003800200 */
.L_x_2265:
        /* <DEDUP_REMOVED lines=25> */
.L_x_2264:
[----:B------:R-:W-:Y:S05]  /*81bc0*/  BSYNC.RECONVERGENT B0 ;  /* 0x0000000000007941 */ /* 0x000fea0003800200 */
.L_x_2263:
        /* <DEDUP_REMOVED lines=9> */
[----:B------:R1:W-:Y:S02]  /*81c60*/  ST.E.64 desc[UR8][R58.64+0x178], R48 ;  /* 0x000178303a007985 */ /* 0x0003e4000c101b08 */
.L_x_1703:
[----:B------:R-:W-:Y:S05]  /*81c70*/  BSYNC.RECONVERGENT B2 ;  /* 0x0000000000027941 */ /* 0x000fea0003800200 */
.L_x_1103:
[----:B------:R-:W2:Y:S04]  /*81c80*/  LDG.E.64 R4, desc[UR8][R8.64+0x104108] ;  /* 0x1041080808047981 */ /* 0x000ea8000c1e1b00 */
[----:B------:R-:W3:Y:S04]  /*81c90*/  LDG.E.64 R24, desc[UR8][R8.64+0x2f038] ;  /* 0x02f0380808187981 */ /* 0x000ee8000c1e1b00 */
[----:B------:R-:W4:Y:S04]  /*81ca0*/  LDG.E.64 R22, desc[UR8][R8.64+0x2efc0] ;  /* 0x02efc00808167981 */ /* 0x000f28000c1e1b00 */
[----:B--2---:R-:W2:Y:S04]  /*81cb0*/  LD.E R3, desc[UR8][R4.64+0x2efb0] ;  /* 0x02efb00804037980 */ /* 0x004ea8000c101900 */
[----:B--2---:R-:W-:Y:S04]  /*81cc0*/  STG.E desc[UR8][R8.64+0x1040fc], R3 ;  /* 0x1040fc0308007986 */ /* 0x004fe8000c101908 */
[----:B------:R-:W2:Y:S04]  /*81cd0*/  LD.E R17, desc[UR8][R4.64+0xe4] ;  /* 0x0000e40804117980 */ /* 0x000ea8000c101900 */
[----:B--2---:R2:W-:Y:S04]  /*81ce0*/  STG.E desc[UR8][R8.64+0x104100], R17 ;  /* 0x1041001108007986 */ /* 0x0045e8000c101908 */
[----:B------:R-:W5:Y:S04]  /*81cf0*/  LD.E R19, desc[UR8][R4.64+0x14c] ;  /* 0x00014c0804137980 */ /* 0x000f68000c101900 */
[----:B-----5:R5:W-:Y:S04]  /*81d00*/  STG.E desc[UR8][R8.64+0x104104], R19 ;  /* 0x1041041308007986 */ /* 0x020be8000c101908 */
[----:B------:R-:W3:Y:S04]  /*81d10*/  LD.E.64 R6, desc[UR8][R4.64+0x88] ;  /* 0x0000880804067980 */ /* 0x000ee8000c101b00 */
[----:B---3--:R3:W-:Y:S04]  /*81d20*/  STG.E.64 desc[UR8][R8.64+0xee888], R6 ;  /* 0x0ee8880608007986 */ /* 0x0087e8000c101b08 */
[----:B01----:R-:W4:Y:S04]  /*81d30*/  LD.E.64 R10, desc[UR8][R4.64+0xf0] ;  /* 0x0000f008040a7980 */ /* 0x003f28000c101b00 */
[----:B----4-:R-:W-:Y:S04]  /*81d40*/  STG.E.64 desc[UR8][R8.64+0xee890], R10 ;  /* 0x0ee8900a08007986 */ /* 0x010fe8000c101b08 */
[----:B------:R0:W-:Y:S04]  /*81d50*/  STG.E.64 desc[UR8][R8.64+0xee898], R10 ;  /* 0x0ee8980a08007986 */ /* 0x0001e8000c101b08 */
[----:B------:R-:W4:Y:S04]  /*81d60*/  LD.E.64 R12, desc[UR8][R4.64+0x90] ;  /* 0x00009008040c7980 */ /* 0x000f28000c101b00 */
[----:B----4-:R1:W-:Y:S04]  /*81d70*/  STG.E.64 desc[UR8][R8.64+0xee8a0], R12 ;  /* 0x0ee8a00c08007986 */ /* 0x0103e8000c101b08 */
[----:B------:R-:W4:Y:S04]  /*81d80*/  LD.E.64 R14, desc[UR8][R4.64+0xf8] ;  /* 0x0000f808040e7980 */ /* 0x000f28000c101b00 */
[----:B----4-:R4:W-:Y:S04]  /*81d90*/  STG.E.64 desc[UR8][R8.64+0xee8a8], R14 ;  /* 0x0ee8a80e08007986 */ /* 0x0109e8000c101b08 */
[----:B--2---:R-:W2:Y:S04]  /*81da0*/  LD.E.64 R16, desc[UR8][R4.64+0xb8] ;  /* 0x0000b80804107980 */ /* 0x004ea8000c101b00 */
[----:B--2---:R2:W-:Y:S04]  /*81db0*/  STG.E.64 desc[UR8][R8.64+0xee8b8], R16 ;  /* 0x0ee8b81008007986 */ /* 0x0045e8000c101b08 */
[----:B-----5:R-:W5:Y:S04]  /*81dc0*/  LD.E.64 R18, desc[UR8][R4.64+0xb0] ;  /* 0x0000b00804127980 */ /* 0x020f68000c101b00 */
[----:B-----5:R5:W-:Y:S04]  /*81dd0*/  STG.E.64 desc[UR8][R8.64+0xee8b0], R18 ;  /* 0x0ee8b01208007986 */ /* 0x020be8000c101b08 */
[----:B---3--:R-:W3:Y:S04]  /*81de0*/  LD.E.64 R6, desc[UR8][R4.64+0x120] ;  /* 0x0001200804067980 */ /* 0x008ee8000c101b00 */
[----:B---3--:R3:W-:Y:S04]  /*81df0*/  STG.E.64 desc[UR8][R8.64+0xee8c8], R6 ;  /* 0x0ee8c80608007986 */ /* 0x0087e8000c101b08 */
[----:B0-----:R-:W4:Y:S04]  /*81e00*/  LD.E.64 R10, desc[UR8][R4.64+0x118] ;  /* 0x00011808040a7980 */ /* 0x001f28000c101b00 */
[----:B----4-:R-:W-:Y:S04]  /*81e10*/  STG.E.64 desc[UR8][R8.64+0xee8c0], R10 ;  /* 0x0ee8c00a08007986 */ /* 0x010fe8000c101b08 */
[----:B-1----:R-:W4:Y:S04]  /*81e20*/  LD.E.64 R12, desc[UR8][R4.64+0xc8] ;  /* 0x0000c808040c7980 */ /* 0x002f28000c101b00 */
[----:B------:R-:W2:Y:S04]  /*81e30*/  LD.E.64 R20, desc[UR8][R4.64+0xd0] ;  /* 0x0000d00804147980 */ /* 0x000ea8000c101b00 */
[----:B------:R-:W5:Y:S04]  /*81e40*/  LD.E.64 R14, desc[UR8][R4.64+0xd8] ;  /* 0x0000d808040e7980 */ /* 0x000f68000c101b00 */
[----:B----4-:R-:W-:Y:S04]  /*81e50*/  STG.E.64 desc[UR8][R8.64+0xee8d0], R12 ;  /* 0x0ee8d00c08007986 */ /* 0x010fe8000c101b08 */
[----:B--2---:R0:W-:Y:S04]  /*81e60*/  STG.E.64 desc[UR8][R8.64+0xee8d8], R20 ;  /* 0x0ee8d81408007986 */ /* 0x0041e8000c101b08 */
[----:B-----5:R1:W-:Y:S04]  /*81e70*/  STG.E.64 desc[UR8][R8.64+0xee8e0], R14 ;  /* 0x0ee8e00e08007986 */ /* 0x0203e8000c101b08 */
[----:B------:R-:W2:Y:S04]  /*81e80*/  LD.E.64 R16, desc[UR8][R4.64+0x130] ;  /* 0x0001300804107980 */ /* 0x000ea8000c101b00 */
[----:B------:R-:W4:Y:S04]  /*81e90*/  LD.E.64 R18, desc[UR8][R4.64+0x138] ;  /* 0x0001380804127980 */ /* 0x000f28000c101b00 */
[----:B---3--:R-:W3:Y:S04]  /*81ea0*/  LD.E.64 R6, desc[UR8][R4.64+0x140] ;  /* 0x0001400804067980 */ /* 0x008ee8000c101b00 */
[----:B0-----:R-:W5:Y:S04]  /*81eb0*/  LDG.E.64 R20, desc[UR8][R8.64+0x2efc8] ;  /* 0x02efc80808147981 */ /* 0x001f68000c1e1b00 */
[----:B--2---:R0:W-:Y:S04]  /*81ec0*/  STG.E.64 desc[UR8][R8.64+0xee8e8], R16 ;  /* 0x0ee8e81008007986 */ /* 0x0041e8000c101b08 */
[----:B----4-:R-:W-:Y:S04]  /*81ed0*/  STG.E.64 desc[UR8][R8.64+0xee8f0], R18 ;  /* 0x0ee8f01208007986 */ /* 0x010fe8000c101b08 */
[----:B---3--:R2:W-:Y:S04]  /*81ee0*/  STG.E.64 desc[UR8][R8.64+0xee8f8], R6 ;  /* 0x0ee8f80608007986 */ /* 0x0085e8000c101b08 */
[----:B------:R-:W3:Y:S01]  /*81ef0*/  LD.E.64 R10, desc[UR8][R4.64+0xa8] ;  /* 0x0000a808040a7980 */ /* 0x000ee2000c101b00 */
[----:B-1----:R-:W0:Y:S01]  /*81f00*/  MUFU.RCP64H R15, R25 ;  /* 0x00000019000f7308 */ /* 0x002e220000001800 */
[----:B------:R-:W-:-:S06]  /*81f10*/  IMAD.MOV.U32 R14, RZ, RZ, 0x1 ;  /* 0x00000001ff0e7424 */ /* 0x000fcc00078e00ff */
[----:B0-----:R-:W-:-:S08]  /*81f20*/  DFMA R16, -R24, R14, 1 ;  /* 0x3ff000001810742b */ /* 0x001fd0000000010e */
[----:B------:R-:W-:-:S08]  /*81f30*/  DFMA R16, R16, R16, R16 ;  /* 0x000000101010722b */ /* 0x000fd00000000010 */
[----:B------:R-:W-:Y:S01]  /*81f40*/  DFMA R16, R14, R16, R14 ;  /* 0x000000100e10722b */ /* 0x000fe2000000000e */
[----:B---3--:R0:W-:Y:S04]  /*81f50*/  STG.E.64 desc[UR8][R8.64+0xee900], R10 ;  /* 0x0ee9000a08007986 */ /* 0x0081e8000c101b08 */
[----:B------:R1:W3:Y:S03]  /*81f60*/  LD.E.64 R12, desc[UR8][R4.64+0x110] ;  /* 0x00011008040c7980 */ /* 0x0002e6000c101b00 */
[----:B--2---:R-:W-:Y:S02]  /*81f70*/  DFMA R6, -R24, R16, 1 ;  /* 0x3ff000001806742b */ /* 0x004fe40000000110 */
[----:B-----5:R-:W-:-:S06]  /*81f80*/  DADD R20, -R22, R20 ;  /* 0x0000000016147229 */ /* 0x020fcc0000000114 */
[----:B------:R-:W-:-:S08]  /*81f90*/  DFMA R6, R16, R6, R16 ;  /* 0x000000061006722b */ /* 0x000fd00000000010 */
[----:B------:R-:W-:Y:S01]  /*81fa0*/  DMUL R14, R20, R6 ;  /* 0x00000006140e7228 */ /* 0x000fe20000000000 */
[----:B------:R-:W2:Y:S07]  /*81fb0*/  S2R R3, SR_TID.X ;  /* 0x0000000000037919 */ /* 0x000eae0000002100 */
[----:B-1----:R-:W-:Y:S01]  /*81fc0*/  DFMA R4, -R24, R14, R20 ;  /* 0x0000000e1804722b */ /* 0x002fe20000000114 */
[----:B------:R-:W2:Y:S07]  /*81fd0*/  S2UR UR5, SR_CTAID.X ;  /* 0x00000000000579c3 */ /* 0x000eae0000002500 */
[----:B------:R-:W-:Y:S01]  /*81fe0*/  DFMA R4, R6, R4, R14 ;  /* 0x000000040604722b */ /* 0x000fe2000000000e */
[----:B------:R-:W2:Y:S01]  /*81ff0*/  LDC R76, c[0x0][0x360] ;  /* 0x0000d800ff4c7b82 */ /* 0x000ea20000000800 */
[----:B------:R0:W-:Y:S01]  /*82000*/  STG.E.64 desc[UR8][R8.64+0x10fd18], R22 ;  /* 0x10fd181608007986 */ /* 0x0001e2000c101b08 */
[----:B------:R-:W-:-:S07]  /*82010*/  FSETP.GEU.AND P1, PT, |R21|, 6.5827683646048100446e-37, PT ;  /* 0x036000001500780b */ /* 0x000fce0003f2e200 */
[----:B------:R-:W-:-:S05]  /*82020*/  FFMA R0, RZ, R25, R5 ;  /* 0x00000019ff007223 */ /* 0x000fca0000000005 */
[----:B------:R-:W-:Y:S01]  /*82030*/  FSETP.GT.AND P0, PT, |R0|, 1.469367938527859385e-39, PT ;  /* 0x001000000000780b */ /* 0x000fe20003f04200 */
[----:B------:R-:W-:Y:S01]  /*82040*/  BSSY.RECONVERGENT B1, `(.L_x_2266) ;  /* 0x000000a000017945 */ /* 0x000fe20003800200 */
[----:B--2---:R-:W-:Y:S01]  /*82050*/  IMAD R76, R76, UR5, R3 ;  /* 0x000000054c4c7c24 */ /* 0x004fe2000f8e0203 */
[----:B---3--:R0:W-:Y:S10]  /*82060*/  STG.E.64 desc[UR8][R8.64+0xee908], R12 ;  /* 0x0ee9080c08007986 */ /* 0x0081f4000c101b08 */
[----:B------:R-:W-:Y:S05]  /*82070*/  @P0 BRA P1, `(.L_x_2267) ;  /* 0x0000000000180947 */ /* 0x000fea0000800000 */
[----:B------:R-:W-:Y:S01]  /*82080*/  MOV R4, R24 ;  /* 0x0000001800047202 */ /* 0x000fe20000000f00 */
[----:B------:R-:W-:Y:S01]  /*82090*/  IMAD.MOV.U32 R5, RZ, RZ, R25 ;  /* 0x000000ffff057224 */ /* 0x000fe200078e0019 */
[----:B------:R-:W-:Y:S01]  /*820a0*/  MOV R0, 0x820e0 ;  /* 0x000820e000007802 */ /* 0x000fe20000000f00 */
[----:B------:R-:W-:Y:S02]  /*820b0*/  IMAD.MOV.U32 R28, RZ, RZ, R20 ;  /* 0x000000ffff1c7224 */ /* 0x000fe400078e0014 */
[----:B------:R-:W-:-:S07]  /*820c0*/  IMAD.MOV.U32 R29, RZ, RZ, R21 ;  /* 0x000000ffff1d7224 */ /* 0x000fce00078e0015 */
[----:B0-----:R-:W-:Y:S05]  /*820d0*/  CALL.REL.NOINC `($__internal_1_$__cuda_sm20_div_rn_f64_full) ;  /* 0x000003ec00607944 */ /* 0x001fea0003c00000 */
.L_x_2267:
[----:B------:R-:W-:Y:S05]  /*820e0*/  BSYNC.RECONVERGENT B1 ;  /* 0x0000000000017941 */ /* 0x000fea0003800200 */
.L_x_2266:
[----:B------:R-:W1:Y:S01]  /*820f0*/  F2I.F64.TRUNC R4, R4 ;  /* 0x0000000400047311 */ /* 0x000e62000030d100 */
[----:B------:R-:W-:Y:S01]  /*82100*/  DADD R20, R20, R20 ;  /* 0x0000000014147229 */ /* 0x000fe20000000014 */
[----:B------:R2:W-:Y:S01]  /*82110*/  STG.E desc[UR8][R8.64+0x2f048], RZ ;  /* 0x02f048ff08007986 */ /* 0x0005e2000c101908 */
[----:B------:R-:W-:Y:S03]  /*82120*/  BSSY.RECONVERGENT B4, `(.L_x_2268) ;  /* 0x0003e9a000047945 */ /* 0x000fe60003800200 */
[----:B------:R2:W-:Y:S04]  /*82130*/  STG.E desc[UR8][R8.64+0x2f050], RZ ;  /* 0x02f050ff08007986 */ /* 0x0005e8000c101908 */
[----:B------:R2:W-:Y:S01]  /*82140*/  STG.E.64 desc[UR8][R8.64+0x10fd20], R20 ;  /* 0x10fd201408007986 */ /* 0x0005e2000c101b08 */
[----:B-1----:R-:W-:-:S02]  /*82150*/  IADD3 R3, PT, PT, R4, 0x2, RZ ;  /* 0x0000000204037810 */ /* 0x002fc40007ffe0ff */
[----:B------:R-:W-:-:S03]  /*82160*/  ISETP.GE.AND P0, PT, R4, -0x1, PT ;  /* 0xffffffff0400780c */ /* 0x000fc60003f06270 */
[----:B------:R2:W-:Y:S04]  /*82170*/  STG.E desc[UR8][R8.64+0x2f040], R3 ;  /* 0x02f0400308007986 */ /* 0x0005e8000c101908 */
[----:B------:R2:W-:Y:S06]  /*82180*/  STG.E desc[UR8][R8.64+0x10fd28], R3 ;  /* 0x10fd280308007986 */ /* 0x0005ec000c101908 */
[----:B------:R-:W-:Y:S05]  /*82190*/  @!P0 BRA `(.L_x_2269) ;  /* 0x000003e800488947 */ /* 0x000fea0003800000 */
[----:B------:R-:W1:Y:S01]  /*821a0*/  LDC.64 R78, c[0x0][0x380] ;  /* 0x0000e000ff4e7b82 */ /* 0x000e620000000a00 */
[C---:B------:R-:W-:Y:S02]  /*821b0*/  IADD3 R74, P0, PT, R8.reuse, 0xb0008, RZ ;  /* 0x000b0008084a7810 */ /* 0x040fe40007f1e0ff */
[----:B------:R-:W-:-:S03]  /*821c0*/  IADD3 R64, P1, PT, R8, 0xd7158, RZ ;  /* 0x000d715808407810 */ /* 0x000fc60007f3e0ff */
[--C-:B------:R-:W-:Y:S02]  /*821d0*/  IMAD.X R75, RZ, RZ, R9.reuse, P0 ;  /* 0x000000ffff4b7224 */ /* 0x100fe400000e0609 */
[----:B------:R-:W-:Y:S02]  /*821e0*/  IMAD.X R65, RZ, RZ, R9, P1 ;  /* 0x000000ffff417224 */ /* 0x000fe400008e0609 */
[----:B-1----:R-:W-:-:S07]  /*821f0*/  IMAD.WIDE R78, R76, 0x10fd30, R78 ;  /* 0x0010fd304c4e7825 */ /* 0x002fce00078e024e */
.L_x_3455:
[----:B-1----:R-:W3:Y:S04]  /*82200*/  LDG.E.64 R4, desc[UR8][R8.64+0x70] ;  /* 0x0000700808047981 */ /* 0x002ee8000c1e1b00 */
[----:B------:R-:W4:Y:S04]  /*82210*/  LDG.E.64 R6, desc[UR8][R8.64+0x104108] ;  /* 0x1041080808067981 */ /* 0x000f28000c1e1b00 */
[----:B---3--:R1:W-:Y:S04]  /*82220*/  STG.E.64 desc[UR8][R8.64+0x2f038], R4 ;  /* 0x02f0380408007986 */ /* 0x0083e8000c101b08 */
[----:B----4-:R-:W3:Y:S01]  /*82230*/  LD.E R0, desc[UR8][R6.64+0x78] ;  /* 0x0000780806007980 */ /* 0x010ee2000c101900 */
[----:B------:R-:W-:Y:S01]  /*82240*/  BSSY.RECONVERGENT B3, `(.L_x_2270) ;  /* 0x0003e02000037945 */ /* 0x000fe20003800200 */
[----:B---3--:R-:W-:-:S13]  /*82250*/  ISETP.NE.AND P0, PT, R0, 0x2, PT ;  /* 0x000000020000780c */ /* 0x008fda0003f05270 */
[----:B-1----:R-:W-:Y:S05]  /*82260*/  @!P0 BRA `(.L_x_2271) ;  /* 0x0000029400308947 */ /* 0x002fea0003800000 */
[----:B------:R-:W-:Y:S01]  /*82270*/  ISETP.NE.AND P0, PT, R0, 0x1, PT ;  /* 0x000000010000780c */ /* 0x000fe20003f05270 */
[----:B------:R-:W-:-:S12]  /*82280*/  BSSY.RECONVERGENT B2, `(.L_x_2272) ;  /* 0x0002949000027945 */ /* 0x000fd80003800200 */
[----:B------:R-:W-:Y:S05]  /*82290*/  @!P0 BRA `(.L_x_2273) ;  /* 0x000000f800b08947 */ /* 0x000fea0003800000 */
[----:B------:R-:W-:Y:S01]  /*822a0*/  ISETP.NE.AND P0, PT, R0, RZ, PT ;  /* 0x000000ff0000720c */ /* 0x000fe20003f05270 */
[----:B------:R-:W-:-:S12]  /*822b0*/  BSSY.RECONVERGENT B1, `(.L_x_2274) ;  /* 0x0000fa9000017945 */ /* 0x000fd80003800200 */
[----:B------:R-:W-:Y:S05]  /*822c0*/  @P0 BRA `(.L_x_2275) ;  /* 0x000000f8009c0947 */ /* 0x000fea0003800000 */
[----:B--2---:R-:W2:Y:S01]  /*822d0*/  LD.E R3, desc[UR8][R6.64+0x2efb0] ;  /* 0x02efb00806037980 */ /* 0x004ea2000c101900 */
[----:B------:R-:W-:Y:S01]  /*822e0*/  BSSY.RECONVERGENT B0, `(.L_x_2276) ;  /* 0x0000016000007945 */ /* 0x000fe20003800200 */
[----:B0-----:R-:W-:Y:S01]  /*822f0*/  IMAD.MOV.U32 R23, RZ, RZ, RZ ;  /* 0x000000ffff177224 */ /* 0x001fe200078e00ff */
[C---:B--2---:R-:W-:Y:S01]  /*82300*/  ISETP.NE.AND P0, PT, R3.reuse, RZ, PT ;  /* 0x000000ff0300720c */ /* 0x044fe20003f05270 */
[----:B------:R-:W-:-:S12]  /*82310*/  IMAD.WIDE R24, R3, 0x30, RZ ;  /* 0x0000003003187825 */ /* 0x000fd800078e02ff */
[----:B------:R-:W-:Y:S05]  /*82320*/  @!P0 BRA `(.L_x_2277) ;  /* 0x0000000000448947 */ /* 0x000fea0003800000 */
[----:B------:R-:W-:Y:S01]  /*82330*/  BSSY.RECONVERGENT B5, `(.L_x_2278) ;  /* 0x000000e000057945 */ /* 0x000fe20003800200 */
[----:B------:R-:W-:Y:S01]  /*82340*/  MOV R13, RZ ;  /* 0x000000ff000d7202 */ /* 0x000fe20000000f00 */
[----:B------:R-:W-:-:S07]  /*82350*/  IMAD.MOV.U32 R15, RZ, RZ, RZ ;  /* 0x000000ffff0f7224 */ /* 0x000fce00078e00ff */
.L_x_2279:
[----:B------:R-:W-:-:S05]  /*82360*/  IADD3 R4, P0, PT, R6, R13, RZ ;  /* 0x0000000d06047210 */ /* 0x000fca0007f1e0ff */
[----:B0-----:R-:W-:-:S06]  /*82370*/  IMAD.X R5, R7, 0x1, R15, P0 ;  /* 0x0000000107057824 */ /* 0x001fcc00000e060f */
[----:B------:R-:W2:Y:S01]  /*82380*/  LD.E.U8 R5, desc[UR8][R4.64+0x150] ;  /* 0x0001500804057980 */ /* 0x000ea2000c101100 */
[----:B------:R-:W-:-:S05]  /*82390*/  IADD3 R10, P0, PT, R8, R13, RZ ;  /* 0x0000000d080a7210 */ /* 0x000fca0007f1e0ff */
[----:B------:R-:W-:Y:S01]  /*823a0*/  IMAD.X R11, R9, 0x1, R15, P0 ;  /* 0x00000001090b7824 */ /* 0x000fe200000e060f */
[----:B------:R-:W-:-:S04]  /*823b0*/  IADD3 R13, P0, PT, R13, 0x1, RZ ;  /* 0x000000010d0d7810 */ /* 0x000fc80007f1e0ff */
[----:B------:R-:W-:Y:S02]  /*823c0*/  IADD3.X R15, PT, PT, RZ, R15, RZ, P0, !PT ;  /* 0x0000000fff0f7210 */ /* 0x000fe400007fe4ff */
[----:B------:R-:W-:-:S04]  /*823d0*/  ISETP.GE.U32.AND P0, PT, R13, R24, PT ;  /* 0x000000180d00720c */ /* 0x000fc80003f06070 */
[----:B------:R-:W-:Y:S01]  /*823e0*/  ISETP.GE.U32.AND.EX P0, PT, R15, R25, PT, P0 ;  /* 0x000000190f00720c */ /* 0x000fe20003f06100 */
[----:B--2---:R0:W-:-:S12]  /*823f0*/  STG.E.U8 desc[UR8][R10.64+0xb0008], R5 ;  /* 0x0b0008050a007986 */ /* 0x0041d8000c101108 */
[----:B------:R-:W-:Y:S05]  /*82400*/  @!P0 BRA `(.L_x_2279) ;  /* 0xfffffffc00d48947 */ /* 0x000fea000383ffff */
[----:B------:R-:W-:Y:S05]  /*82410*/  BSYNC.RECONVERGENT B5 ;  /* 0x0000000000057941 */ /* 0x000fea0003800200 */
.L_x_2278:
[----:B0-----:R-:W2:Y:S04]  /*82420*/  LDG.E.64 R4, desc[UR8][R8.64+0x104108] ;  /* 0x1041080808047981 */ /* 0x001ea8000c1e1b00 */
[----:B--2---:R0:W5:Y:S02]  /*82430*/  LD.E R23, desc[UR8][R4.64+0x2efb0] ;  /* 0x02efb00804177980 */ /* 0x004164000c101900 */
.L_x_2277:
[----:B------:R-:W-:Y:S05]  /*82440*/  BSYNC.RECONVERGENT B0 ;  /* 0x0000000000007941 */ /* 0x000fea0003800200 */
.L_x_2276:
[----:B-----5:R-:W-:Y:S01]  /*82450*/  ISETP.GE.AND P0, PT, R23, 0x1, PT ;  /* 0x000000011700780c */ /* 0x020fe20003f06270 */
[----:B------:R-:W-:-:S12]  /*82460*/  BSSY.RECONVERGENT B5, `(.L_x_2280) ;  /* 0x00002aa000057945 */ /* 0x000fd80003800200 */
[----:B------:R-:W-:Y:S05]  /*82470*/  @!P0 BRA `(.L_x_2281) ;  /* 0x0000002800a08947 */ /* 0x000fea0003800000 */
[----:B------:R-:W-:-:S05]  /*82480*/  IMAD.WIDE R16, R23, 0x30, R74 ;  /* 0x0000003017107825 */ /* 0x000fca00078e024a */
[----:B------:R-:W2:Y:S04]  /*82490*/  LDG.E.64 R10, desc[UR8][R16.64+-0x30] ;  /* 0xffffd008100a7981 */ /* 0x000ea8000c1e1b00 */
[----:B------:R1:W5:Y:S04]  /*824a0*/  LDG.E.64 R12, desc[UR8][R16.64+-0x28] ;  /* 0xffffd808100c7981 */ /* 0x000368000c1e1b00 */
[----:B------:R1:W5:Y:S01]  /*824b0*/  LDG.E.64 R14, desc[UR8][R16.64+-0x20] ;  /* 0xffffe008100e7981 */ /* 0x000362000c1e1b00 */
[----:B------:R-:W-:Y:S01]  /*824c0*/  BSSY.RECONVERGENT B0, `(.L_x_2282) ;  /* 0x0000005000007945 */ /* 0x000fe20003800200 */
[----:B0-----:R-:W-:Y:S01]  /*824d0*/  IMAD.MOV.U32 R5, RZ, RZ, 0x40000000 ;  /* 0x40000000ff057424 */ /* 0x001fe200078e00ff */
[----:B------:R-:W-:Y:S01]  /*824e0*/  MOV R0, 0x82510 ;  /* 0x0008251000007802 */ /* 0x000fe20000000f00 */
[----:B-12---:R-:W-:-:S11]  /*824f0*/  DADD R6, -RZ, |R10| ;  /* 0x00000000ff067229 */ /* 0x006fd6000000050a */
[----:B-----5:R-:W-:Y:S05]  /*82500*/  CALL.REL.NOINC `($_Z9addKernelP9basic_run$__internal_accurate_pow) ;  /* 0x000003f0008c7944 */ /* 0x020fea0003c00000 */
[----:B------:R-:W-:Y:S05]  /*82510*/  BSYNC.RECONVERGENT B0 ;  /* 0x0000000000007941 */ /* 0x000fea0003800200 */
.L_x_2282:
[C---:B------:R-:W-:Y:S01]  /*82520*/  DSETP.NEU.AND P0, PT, R10.reuse, RZ, PT ;  /* 0x000000ff0a00722a */ /* 0x040fe20003f0d000 */
[----:B------:R-:W-:Y:S01]  /*82530*/  LOP3.LUT R2, R2, 0xfffffff7, RZ, 0xc0, !PT ;  /* 0xfffffff702027812 */ /* 0x000fe200078ec0ff */
[C---:B------:R-:W-:Y:S01]  /*82540*/  DSETP.NAN.AND P2, PT, R10.reuse, R10, PT ;  /* 0x0000000a0a00722a */ /* 0x040fe20003f48000 */
[----:B------:R-:W-:Y:S01]  /*82550*/  BSSY.RECONVERGENT B0, `(.L_x_2283) ;  /* 0x0000017000007945 */ /* 0x000fe20003800200 */
[C---:B------:R-:W-:Y:S01]  /*82560*/  DADD R6, R10.reuse, 2 ;  /* 0x400000000a067429 */ /* 0x040fe20000000000 */
[----:B------:R-:W-:Y:S01]  /*82570*/  IMAD.MOV.U32 R21, RZ, RZ, R5 ;  /* 0x000000ffff157224 */ /* 0x000fe200078e0005 */
[C---:B------:R-:W-:Y:S01]  /*82580*/  DSETP.NEU.AND P1, PT, |R10|.reuse, +INF , PT ;  /* 0x7ff000000a00742a */ /* 0x040fe20003f2d200 */
[----:B------:R-:W-:Y:S01]  /*82590*/  MOV R20, R4 ;  /* 0x0000000400147202 */ /* 0x000fe20000000f00 */
[----:B------:R-:W-:Y:S01]  /*825a0*/  DADD R16, -RZ, |R12| ;  /* 0x00000000ff107229 */ /* 0x000fe2000000050c */
[----:B------:R-:W-:Y:S01]  /*825b0*/  IMAD.MOV.U32 R5, RZ, RZ, 0x40000000 ;  /* 0x40000000ff057424 */ /* 0x000fe200078e00ff */
[----:B------:R-:W-:Y:S01]  /*825c0*/  DSETP.NEU.AND P6, PT, R10, 1, PT ;  /* 0x3ff000000a00742a */ /* 0x000fe20003fcd000 */
[----:B------:R-:W-:Y:S01]  /*825d0*/  IMAD.MOV.U32 R22, RZ, RZ, RZ ;  /* 0x000000ffff167224 */ /* 0x000fe200078e00ff */
[----:B------:R-:W-:-:S02]  /*825e0*/  MOV R0, 0x826c0 ;  /* 0x000826c000007802 */ /* 0x000fc40000000f00 */
[----:B------:R-:W-:Y:S02]  /*825f0*/  @P0 LOP3.LUT R2, R2, 0x8, RZ, 0xfc, !PT ;  /* 0x0000000802020812 */ /* 0x000fe400078efcff */
[----:B------:R-:W-:Y:S02]  /*82600*/  LOP3.LUT R6, R7, 0x7ff00000, RZ, 0xc0, !PT ;  /* 0x7ff0000007067812 */ /* 0x000fe400078ec0ff */
[----:B------:R-:W-:Y:S01]  /*82610*/  LOP3.LUT R2, R2, 0xfffffffd, RZ, 0xc0, !PT ;  /* 0xfffffffd02027812 */ /* 0x000fe200078ec0ff */
[----:B------:R-:W-:Y:S01]  /*82620*/  IMAD.MOV.U32 R7, RZ, RZ, R17 ;  /* 0x000000ffff077224 */ /* 0x000fe200078e0011 */
[----:B------:R-:W-:Y:S01]  /*82630*/  ISETP.NE.AND P0, PT, R6, 0x7ff00000, PT ;  /* 0x7ff000000600780c */ /* 0x000fe20003f05270 */
[----:B------:R-:W-:Y:S01]  /*82640*/  IMAD.MOV.U32 R6, RZ, RZ, R16 ;  /* 0x000000ffff067224 */ /* 0x000fe200078e0010 */
[----:B------:R-:W-:Y:S01]  /*82650*/  @P2 LOP3.LUT R2, R2, 0x2, RZ, 0xfc, !PT ;  /* 0x0000000202022812 */ /* 0x000fe200078efcff */
[----:B------:R-:W-:-:S03]  /*82660*/  DADD R16, R10, 2 ;  /* 0x400000000a107429 */ /* 0x000fc60000000000 */
[----:B------:R-:W-:-:S04]  /*82670*/  LOP3.LUT R2, R2, 0xfffffffe, RZ, 0xc0, !PT ;  /* 0xfffffffe02027812 */ /* 0x000fc800078ec0ff */
[----:B------:R-:W-:-:S04]  /*82680*/  @P1 LOP3.LUT R2, R2, 0x1, RZ, 0xfc, !PT ;  /* 0x0000000102021812 */ /* 0x000fc800078efcff */
[----:B------:R-:W-:-:S04]  /*82690*/  LOP3.LUT R2, R2, 0xfffffffb, RZ, 0xc0, !PT ;  /* 0xfffffffb02027812 */ /* 0x000fc800078ec0ff */
[----:B------:R-:W-:-:S07]  /*826a0*/  @P0 LOP3.LUT R2, R2, 0x4, RZ, 0xfc, !PT ;  /* 0x0000000402020812 */ /* 0x000fce00078efcff */
[----:B------:R-:W-:Y:S05]  /*826b0*/  CALL.REL.NOINC `($_Z9addKernelP9basic_run$__internal_accurate_pow) ;  /* 0x000003f000207944 */ /* 0x000fea0003c00000 */
[----:B------:R-:W-:Y:S05]  /*826c0*/  BSYNC.RECONVERGENT B0 ;  /* 0x0000000000007941 */ /* 0x000fea0003800200 */
.L_x_2283:
[C---:B------:R-:W-:Y:S01]  /*826d0*/  DADD R6, R12.reuse, 2 ;  /* 0x400000000c067429 */ /* 0x040fe20000000000 */
[----:B------:R-:W-:Y:S01]  /*826e0*/  BSSY.RECONVERGENT B0, `(.L_x_2284) ;  /* 0x0000010000007945 */ /* 0x000fe20003800200 */
[----:B------:R-:W-:Y:S01]  /*826f0*/  DADD R18, -RZ, |R14| ;  /* 0x00000000ff127229 */ /* 0x000fe2000000050e */
[----:B------:R-:W-:Y:S01]  /*82700*/  IMAD.MOV.U32 R45, RZ, RZ, R5 ;  /* 0x000000ffff2d7224 */ /* 0x000fe200078e0005 */
[C---:B------:R-:W-:Y:S01]  /*82710*/  DSETP.NEU.AND P5, PT, R12.reuse, RZ, PT ;  /* 0x000000ff0c00722a */ /* 0x040fe20003fad000 */
[----:B------:R-:W-:Y:S01]  /*82720*/  IMAD.MOV.U32 R44, RZ, RZ, R4 ;  /* 0x000000ffff2c7224 */ /* 0x000fe200078e0004 */
[C---:B------:R-:W-:Y:S01]  /*82730*/  DSETP.NAN.AND P3, PT, R12.reuse, R12, PT ;  /* 0x0000000c0c00722a */ /* 0x040fe20003f68000 */
[----:B------:R-:W-:Y:S01]  /*82740*/  MOV R5, 0x40000000 ;  /* 0x4000000000057802 */ /* 0x000fe20000000f00 */
[C---:B------:R-:W-:Y:S02]  /*82750*/  DSETP.NEU.AND P2, PT, |R12|.reuse, +INF , PT ;  /* 0x7ff000000c00742a */ /* 0x040fe40003f4d200 */
[----:B------:R-:W-:Y:S01]  /*82760*/  LOP3.LUT R0, R7, 0x7ff00000, RZ, 0xc0, !PT ;  /* 0x7ff0000007007812 */ /* 0x000fe200078ec0ff */
[C---:B------:R-:W-:Y:S01]  /*82770*/  DSETP.NEU.AND P0, PT, R12.reuse, 1, PT ;  /* 0x3ff000000c00742a */ /* 0x040fe20003f0d000 */
[----:B------:R-:W-:Y:S01]  /*82780*/  MOV R6, R18 ;  /* 0x0000001200067202 */ /* 0x000fe20000000f00 */
[----:B------:R-:W-:Y:S01]  /*82790*/  IMAD.MOV.U32 R7, RZ, RZ, R19 ;  /* 0x000000ffff077224 */ /* 0x000fe200078e0013 */
[----:B------:R-:W-:Y:S01]  /*827a0*/  DADD R18, R12, 2 ;  /* 0x400000000c127429 */ /* 0x000fe20000000000 */
[----:B------:R-:W-:-:S02]  /*827b0*/  ISETP.NE.AND P4, PT, R0, 0x7ff00000, PT ;  /* 0x7ff000000000780c */ /* 0x000fc40003f85270 */
[----:B------:R-:W-:-:S11]  /*827c0*/  MOV R0, 0x827e0 ;  /* 0x000827e000007802 */ /* 0x000fd60000000f00 */
[----:B------:R-:W-:Y:S05]  /*827d0*/  CALL.REL.NOINC `($_Z9addKernelP9basic_run$__internal_accurate_pow) ;  /* 0x000003ec00d87944 */ /* 0x000fea0003c00000 */
[----:B------:R-:W-:Y:S05]  /*827e0*/  BSYNC.RECONVERGENT B0 ;  /* 0x0000000000007941 */ /* 0x000fea0003800200 */
.L_x_2284:
[----:B------:R-:W-:Y:S01]  /*827f0*/  P2R R0, PR, RZ, 0x1 ;  /* 0x00000001ff007803 */ /* 0x000fe20000000000 */
[----:B------:R-:W-:Y:S01]  /*82800*/  DADD R6, R14, 2 ;  /* 0x400000000e067429 */ /* 0x000fe20000000000 */
[----:B------:R-:W-:Y:S01]  /*82810*/  LOP3.LUT P0, RZ, R2, 0x8, RZ, 0xc0, !PT ;  /* 0x0000000802ff7812 */ /* 0x000fe2000780c0ff */
[----:B------:R-:W-:Y:S01]  /*82820*/  BSSY.RECONVERGENT B6, `(.L_x_2285) ;  /* 0x000003e000067945 */ /* 0x000fe20003800200 */
[----:B------:R-:W-:Y:S01]  /*82830*/  FSEL R27, R45, RZ, P5 ;  /* 0x000000ff2d1b7208 */ /* 0x000fe20002800000 */
[----:B------:R-:W-:Y:S01]  /*82840*/  IMAD.WIDE R48, R23, 0x8, R64 ;  /* 0x0000000817307825 */ /* 0x000fe200078e0240 */
[----:B------:R-:W-:Y:S02]  /*82850*/  FSEL R31, R21, RZ, P0 ;  /* 0x000000ff151f7208 */ /* 0x000fe40000000000 */
[----:B------:R-:W-:Y:S02]  /*82860*/  FSEL R21, R44, RZ, P5 ;  /* 0x000000ff2c157208 */ /* 0x000fe40002800000 */
[----:B------:R-:W-:-:S02]  /*82870*/  FSEL R29, R20, RZ, P0 ;  /* 0x000000ff141d7208 */ /* 0x000fc40000000000 */
[----:B------:R-:W-:Y:S02]  /*82880*/  FSEL R20, R18, R21, P3 ;  /* 0x0000001512147208 */ /* 0x000fe40001800000 */
[----:B------:R-:W-:Y:S02]  /*82890*/  FSEL R18, R19, R27, P3 ;  /* 0x0000001b13127208 */ /* 0x000fe40001800000 */
[C---:B------:R-:W-:Y:S02]  /*828a0*/  LOP3.LUT P3, RZ, R2.reuse, 0x4, RZ, 0xc0, !PT ;  /* 0x0000000402ff7812 */ /* 0x040fe4000786c0ff */
[----:B------:R-:W-:Y:S02]  /*828b0*/  LOP3.LUT P1, RZ, R2, 0x2, RZ, 0xc0, !PT ;  /* 0x0000000202ff7812 */ /* 0x000fe4000782c0ff */
[----:B------:R-:W-:Y:S02]  /*828c0*/  ISETP.NE.AND P0, PT, R0, RZ, PT ;  /* 0x000000ff0000720c */ /* 0x000fe40003f05270 */
[----:B------:R-:W-:-:S02]  /*828d0*/  FSEL R26, R16, R29, P1 ;  /* 0x0000001d101a7208 */ /* 0x000fc40000800000 */
[----:B------:R-:W-:Y:S01]  /*828e0*/  FSEL R0, R17, R31, P1 ;  /* 0x0000001f11007208 */ /* 0x000fe20000800000 */
[C---:B------:R-:W-:Y:S01]  /*828f0*/  DSETP.NEU.AND P1, PT, R14.reuse, RZ, PT ;  /* 0x000000ff0e00722a */ /* 0x040fe20003f2d000 */
[----:B------:R-:W-:Y:S01]  /*82900*/  LOP3.LUT P5, RZ, R2, 0x1, RZ, 0xc0, !PT ;  /* 0x0000000102ff7812 */ /* 0x000fe200078ac0ff */
[C---:B------:R-:W-:Y:S01]  /*82910*/  DADD R16, R14.reuse, 2 ;  /* 0x400000000e107429 */ /* 0x040fe20000000000 */
[----:B------:R-:W-:Y:S02]  /*82920*/  LOP3.LUT R6, R7, 0x7ff00000, RZ, 0xc0, !PT ;  /* 0x7ff0000007067812 */ /* 0x000fe400078ec0ff */
[----:B------:R-:W-:Y:S02]  /*82930*/  @!P3 FSEL R29, R26, RZ, P5 ;  /* 0x000000ff1a1db208 */ /* 0x000fe40002800000 */
[----:B------:R-:W-:Y:S01]  /*82940*/  @!P3 FSEL R31, R0, +QNAN , P5 ;  /* 0x7ff00000001fb808 */ /* 0x000fe20002800000 */
[----:B------:R-:W-:Y:S01]  /*82950*/  DSETP.NAN.AND P5, PT, R14, R14, PT ;  /* 0x0000000e0e00722a */ /* 0x000fe20003fa8000 */
[----:B------:R-:W-:Y:S01]  /*82960*/  ISETP.NE.AND P3, PT, R6, 0x7ff00000, PT ;  /* 0x7ff000000600780c */ /* 0x000fe20003f65270 */
[----:B------:R-:W-:Y:S01]  /*82970*/  IMAD.MOV.U32 R6, RZ, RZ, 0x0 ;  /* 0x00000000ff067424 */ /* 0x000fe200078e00ff */
[----:B------:R-:W-:-:S02]  /*82980*/  FSEL R7, R4, RZ, P1 ;  /* 0x000000ff04077208 */ /* 0x000fc40000800000 */
[----:B------:R-:W-:Y:S01]  /*82990*/  FSEL R19, R5, RZ, P1 ;  /* 0x000000ff05137208 */ /* 0x000fe20000800000 */
[----:B------:R-:W-:Y:S01]  /*829a0*/  DSETP.NEU.AND P1, PT, |R14|, +INF , PT ;  /* 0x7ff000000e00742a */ /* 0x000fe20003f2d200 */
[----:B------:R-:W-:Y:S02]  /*829b0*/  @!P4 FSEL R21, R20, RZ, P2 ;  /* 0x000000ff1415c208 */ /* 0x000fe40001000000 */
[----:B------:R-:W-:Y:S02]  /*829c0*/  @!P4 FSEL R27, R18, +QNAN , P2 ;  /* 0x7ff00000121bc808 */ /* 0x000fe40001000000 */
[----:B------:R-:W-:Y:S02]  /*829d0*/  FSEL R0, R16, R7, P5 ;  /* 0x0000000710007208 */ /* 0x000fe40002800000 */
[----:B------:R-:W-:Y:S02]  /*829e0*/  FSEL R16, R17, R19, P5 ;  /* 0x0000001311107208 */ /* 0x000fe40002800000 */
[----:B------:R-:W-:-:S02]  /*829f0*/  FSEL R44, R29, RZ, P6 ;  /* 0x000000ff1d2c7208 */ /* 0x000fc40003000000 */
[----:B------:R-:W-:Y:S02]  /*82a00*/  FSEL R45, R31, 1.875, P6 ;  /* 0x3ff000001f2d7808 */ /* 0x000fe40003000000 */
[----:B------:R-:W-:Y:S02]  /*82a10*/  FSEL R4, R21, RZ, P0 ;  /* 0x000000ff15047208 */ /* 0x000fe40000000000 */
[----:B------:R-:W-:Y:S01]  /*82a20*/  FSEL R5, R27, 1.875, P0 ;  /* 0x3ff000001b057808 */ /* 0x000fe20000000000 */
[----:B------:R-:W-:Y:S01]  /*82a30*/  DSETP.NEU.AND P0, PT, R14, 1, PT ;  /* 0x3ff000000e00742a */ /* 0x000fe20003f0d000 */
[----:B------:R-:W-:Y:S02]  /*82a40*/  @!P3 FSEL R7, R0, RZ, P1 ;  /* 0x000000ff0007b208 */ /* 0x000fe40000800000 */
[----:B------:R-:W-:Y:S02]  /*82a50*/  @!P3 FSEL R19, R16, +QNAN , P1 ;  /* 0x7ff000001013b808 */ /* 0x000fe40000800000 */
[----:B------:R-:W-:Y:S01]  /*82a60*/  DADD R44, R44, R4 ;  /* 0x000000002c2c7229 */ /* 0x000fe20000000004 */
[----:B------:R-:W-:Y:S01]  /*82a70*/  FSEL R4, R7, RZ, P0 ;  /* 0x000000ff07047208 */ /* 0x000fe20000000000 */
[----:B------:R-:W-:Y:S01]  /*82a80*/  IMAD.MOV.U32 R7, RZ, RZ, 0x3fd80000 ;  /* 0x3fd80000ff077424 */ /* 0x000fe200078e00ff */
        /* <DEDUP_REMOVED lines=23> */
.L_x_2286:
[----:B------:R-:W-:Y:S05]  /*82c00*/  BSYNC.RECONVERGENT B6 ;  /* 0x0000000000067941 */ /* 0x000fea0003800200 */
.L_x_2285:
[----:B-1----:R-:W-:-:S05]  /*82c10*/  IMAD.WIDE.U32 R16, R22, 0x30, R8 ;  /* 0x0000003016107825 */ /* 0x002fca00078e0008 */
[----:B------:R-:W2:Y:S01]  /*82c20*/  LDG.E.64 R18, desc[UR8][R16.64+0xb0008] ;  /* 0x0b00080810127981 */ /* 0x000ea2000c1e1b00 */
[----:B------:R-:W-:Y:S01]  /*82c30*/  BSSY.RECONVERGENT B0, `(.L_x_2287) ;  /* 0x0000006000007945 */ /* 0x000fe20003800200 */
[----:B------:R-:W-:Y:S01]  /*82c40*/  IMAD.MOV.U32 R5, RZ, RZ, 0x40000000 ;  /* 0x40000000ff057424 */ /* 0x000fe200078e00ff */
[----:B------:R-:W-:Y:S01]  /*82c50*/  MOV R0, 0x82c90 ;  /* 0x00082c9000007802 */ /* 0x000fe20000000f00 */
[----:B--2---:R-:W-:-:S08]  /*82c60*/  DADD R18, -R10, R18 ;  /* 0x000000000a127229 */ /* 0x004fd00000000112 */
[----:B------:R-:W-:-:S11]  /*82c70*/  DADD R6, -RZ, |R18| ;  /* 0x00000000ff067229 */ /* 0x000fd60000000512 */
[----:B------:R-:W-:Y:S05]  /*82c80*/  CALL.REL.NOINC `($_Z9addKernelP9basic_run$__internal_accurate_pow) ;  /* 0x000003e800ac7944 */ /* 0x000fea0003c00000 */
[----:B------:R-:W-:Y:S05]  /*82c90*/  BSYNC.RECONVERGENT B0 ;  /* 0x0000000000007941 */ /* 0x000fea0003800200 */
.L_x_2287:
[----:B------:R-:W2:Y:S01]  /*82ca0*/  LDG.E.64 R20, desc[UR8][R16.64+0xb0010] ;  /* 0x0b00100810147981 */ /* 0x000ea2000c1e1b00 */
        /* <DEDUP_REMOVED lines=8> */
[----:B--2---:R-:W-:-:S08]  /*82d30*/  DADD R20, -R12, R20 ;  /* 0x000000000c147229 */ /* 0x004fd00000000114 */
        /* <DEDUP_REMOVED lines=9> */
.L_x_2289:
[----:B------:R-:W-:Y:S05]  /*82dd0*/  BSYNC.RECONVERGENT B0 ;  /* 0x0000000000007941 */ /* 0x000fea0003800200 */
.L_x_2288:
[----:B------:R-:W-:Y:S01]  /*82de0*/  BSSY.RECONVERGENT B0, `(.L_x_2290) ;  /* 0x0000007000007945 */ /* 0x000fe20003800200 */
[----:B------:R-:W-:Y:S01]  /*82df0*/  FSEL R51, R5, 1.875, P2 ;  /* 0x3ff0000005337808 */ /* 0x000fe20001000000 */
[----:B------:R-:W-:Y:S01]  /*82e00*/  IMAD.MOV.U32 R7, RZ, RZ, R27 ;  /* 0x000000ffff077224 */ /* 0x000fe200078e001b */
[----:B------:R-:W-:Y:S02]  /*82e10*/  FSEL R50, R4, RZ, P2 ;  /* 0x000000ff04327208 */ /* 0x000fe40001000000 */
[----:B------:R-:W-:Y:S02]  /*82e20*/  MOV R5, 0x40000000 ;  /* 0x4000000000057802 */ /* 0x000fe40000000f00 */
[----:B------:R-:W-:-:S07]  /*82e30*/  MOV R0, 0x82e50 ;  /* 0x00082e5000007802 */ /* 0x000fce0000000f00 */
[----:B------:R-:W-:Y:S05]  /*82e40*/  CALL.REL.NOINC `($_Z9addKernelP9basic_run$__internal_accurate_pow) ;  /* 0x000003e8003c7944 */ /* 0x000fea0003c00000 */
[----:B------:R-:W-:Y:S05]  /*82e50*/  BSYNC.RECONVERGENT B0 ;  /* 0x0000000000007941 */ /* 0x000fea0003800200 */
.L_x_2290:
        /* <DEDUP_REMOVED lines=10> */
[----:B------:R-:W-:-:S04]  /*82f00*/  DADD R6, -RZ, |R18| ;  /* 0x00000000ff067229 */ /* 0x000fc80000000512 */
[----:B------:R-:W-:Y:S07]  /*82f10*/  @P1 BRA `(.L_x_2292) ;  /* 0x0000000000181947 */ /* 0x000fee0003800000 */
[----:B------:R-:W-:-:S14]  /*82f20*/  DSETP.NAN.AND P0, PT, R20, R20, PT ;  /* 0x000000141400722a */ /* 0x000fdc0003f08000 */
[----:B------:R-:W-:Y:S01]  /*82f30*/  @P0 DADD R4, R20, 2 ;  /* 0x4000000014040429 */ /* 0x000fe20000000000 */
[----:B------:R-:W-:Y:S10]  /*82f40*/  @P0 BRA `(.L_x_2292) ;  /* 0x00000000000c0947 */ /* 0x000ff40003800000 */
[----:B------:R-:W-:-:S14]  /*82f50*/  DSETP.NEU.AND P0, PT, |R20|, +INF , PT ;  /* 0x7ff000001400742a */ /* 0x000fdc0003f0d200 */
[----:B------:R-:W-:Y:S02]  /*82f60*/  @!P0 IMAD.MOV.U32 R4, RZ, RZ, 0x0 ;  /* 0x00000000ff048424 */ /* 0x000fe400078e00ff */
[----:B------:R-:W-:-:S07]  /*82f70*/  @!P0 IMAD.MOV.U32 R5, RZ, RZ, 0x7ff00000 ;  /* 0x7ff00000ff058424 */ /* 0x000fce00078e00ff */
.L_x_2292:
[----:B------:R-:W-:Y:S05]  /*82f80*/  BSYNC.RECONVERGENT B0 ;  /* 0x0000000000007941 */ /* 0x000fea0003800200 */
.L_x_2291:
        /* <DEDUP_REMOVED lines=8> */
.L_x_2293:
        /* <DEDUP_REMOVED lines=15> */
.L_x_2295:
[----:B------:R-:W-:Y:S05]  /*83100*/  BSYNC.RECONVERGENT B0 ;  /* 0x0000000000007941 */ /* 0x000fea0003800200 */
.L_x_2294:
[----:B------:R-:W-:Y:S01]  /*83110*/  FSEL R4, R4, RZ, P2 ;  /* 0x000000ff04047208 */ /* 0x000fe20001000000 */
[----:B------:R-:W-:Y:S01]  /*83120*/  IMAD.WIDE.U32 R18, R22, -0x28, R16 ;  /* 0xffffffd816127825 */ /* 0x000fe200078e0010 */
[----:B------:R-:W-:-:S03]  /*83130*/  FSEL R5, R5, 1.875, P2 ;  /* 0x3ff0000005057808 */ /* 0x000fc60001000000 */
[----:B------:R-:W-:Y:S02]  /*83140*/  IMAD.IADD R21, R19, 0x1, -R22 ;  /* 0x0000000113157824 */ /* 0x000fe400078e0a16 */
[----:B------:R-:W-:Y:S01]  /*83150*/  IMAD.MOV.U32 R20, RZ, RZ, R18 ;  /* 0x000000ffff147224 */ /* 0x000fe200078e0012 */
[----:B------:R-:W-:-:S07]  /*83160*/  DADD R50, R50, R4 ;  /* 0x0000000032327229 */ /* 0x000fce0000000004 */
[----:B------:R0:W-:Y:S04]  /*83170*/  STG.E.64 desc[UR8][R20.64+0xc7738], R50 ;  /* 0x0c77383214007986 */ /* 0x0001e8000c101b08 */
[----:B------:R-:W2:Y:S01]  /*83180*/  LDG.E.64 R54, desc[UR8][R16.64+0xb0008] ;  /* 0x0b00080810367981 */ /* 0x000ea2000c1e1b00 */
[----:B------:R-:W-:Y:S01]  /*83190*/  BSSY.RECONVERGENT B0, `(.L_x_2296) ;  /* 0x0000005000007945 */ /* 0x000fe20003800200 */
[----:B------:R-:W-:Y:S02]  /*831a0*/  MOV R5, 0x40000000 ;  /* 0x4000000000057802 */ /* 0x000fe40000000f00 */
[----:B------:R-:W-:Y:S01]  /*831b0*/  MOV R0, 0x831e0 ;  /* 0x000831e000007802 */ /* 0x000fe20000000f00 */
[----:B0-2---:R-:W-:-:S11]  /*831c0*/  DADD R6, -RZ, |R54| ;  /* 0x00000000ff067229 */ /* 0x005fd60000000536 */
[----:B------:R-:W-:Y:S05]  /*831d0*/  CALL.REL.NOINC `($_Z9addKernelP9basic_run$__internal_accurate_pow) ;  /* 0x000003e400587944 */ /* 0x000fea0003c00000 */
[----:B------:R-:W-:Y:S05]  /*831e0*/  BSYNC.RECONVERGENT B0 ;  /* 0x0000000000007941 */ /* 0x000fea0003800200 */
.L_x_2296:
        /* <DEDUP_REMOVED lines=9> */
[----:B--2---:R-:W-:-:S10]  /*83280*/  DADD R26, -RZ, |R52| ;  /* 0x00000000ff1a7229 */ /* 0x004fd40000000534 */
        /* <DEDUP_REMOVED lines=8> */
.L_x_2298:
[----:B------:R-:W-:Y:S05]  /*83310*/  BSYNC.RECONVERGENT B0 ;  /* 0x0000000000007941 */ /* 0x000fea0003800200 */
.L_x_2297:
[----:B------:R-:W-:Y:S01]  /*83320*/  BSSY.RECONVERGENT B0, `(.L_x_2299) ;  /* 0x0000007000007945 */ /* 0x000fe20003800200 */
[----:B------:R-:W-:Y:S01]  /*83330*/  FSEL R55, R5, 1.875, P2 ;  /* 0x3ff0000005377808 */ /* 0x000fe20001000000 */
[----:B------:R-:W-:Y:S01]  /*83340*/  IMAD.MOV.U32 R5, RZ, RZ, 0x40000000 ;  /* 0x40000000ff057424 */ /* 0x000fe200078e00ff */
[----:B------:R-:W-:Y:S02]  /*83350*/  FSEL R54, R4, RZ, P2 ;  /* 0x000000ff04367208 */ /* 0x000fe40001000000 */
[----:B------:R-:W-:Y:S02]  /*83360*/  MOV R7, R27 ;  /* 0x0000001b00077202 */ /* 0x000fe40000000f00 */
[----:B------:R-:W-:-:S07]  /*83370*/  MOV R0, 0x83390 ;  /* 0x0008339000007802 */ /* 0x000fce0000000f00 */
[----:B------:R-:W-:Y:S05]  /*83380*/  CALL.REL.NOINC `($_Z9addKernelP9basic_run$__internal_accurate_pow) ;  /* 0x000003e000ec7944 */ /* 0x000fea0003c00000 */
[----:B------:R-:W-:Y:S05]  /*83390*/  BSYNC.RECONVERGENT B0 ;  /* 0x0000000000007941 */ /* 0x000fea0003800200 */
.L_x_2299:
        /* <DEDUP_REMOVED lines=9> */
[----:B--2---:R-:W-:-:S12]  /*83430*/  DADD R6, -RZ, |R56| ;  /* 0x00000000ff067229 */ /* 0x004fd80000000538 */
[----:B------:R-:W-:Y:S05]  /*83440*/  @P1 BRA `(.L_x_2301) ;  /* 0x0000000000181947 */ /* 0x000fea0003800000 */
[----:B------:R-:W-:-:S14]  /*83450*/  DSETP.NAN.AND P0, PT, R52, R52, PT ;  /* 0x000000343400722a */ /* 0x000fdc0003f08000 */
[----:B------:R-:W-:Y:S01]  /*83460*/  @P0 DADD R4, R52, 2 ;  /* 0x4000000034040429 */ /* 0x000fe20000000000 */
[----:B------:R-:W-:Y:S10]  /*83470*/  @P0 BRA `(.L_x_2301) ;  /* 0x00000000000c0947 */ /* 0x000ff40003800000 */
[----:B------:R-:W-:-:S14]  /*83480*/  DSETP.NEU.AND P0, PT, |R52|, +INF , PT ;  /* 0x7ff000003400742a */ /* 0x000fdc0003f0d200 */
[----:B------:R-:W-:Y:S02]  /*83490*/  @!P0 IMAD.MOV.U32 R4, RZ, RZ, 0x0 ;  /* 0x00000000ff048424 */ /* 0x000fe400078e00ff */
[----:B------:R-:W-:-:S07]  /*834a0*/  @!P0 IMAD.MOV.U32 R5, RZ, RZ, 0x7ff00000 ;  /* 0x7ff00000ff058424 */ /* 0x000fce00078e00ff */
.L_x_2301:
[----:B------:R-:W-:Y:S05]  /*834b0*/  BSYNC.RECONVERGENT B0 ;  /* 0x0000000000007941 */ /* 0x000fea0003800200 */
.L_x_2300:
        /* <DEDUP_REMOVED lines=8> */
.L_x_2302:
[----:B------:R-:W0:Y:S01]  /*83540*/  MUFU.RSQ64H R31, R51 ;  /* 0x00000033001f7308 */ /* 0x000e220000001c00 */
[C---:B------:R-:W-:Y:S01]  /*83550*/  DADD R6, R56.reuse, 2 ;  /* 0x4000000038067429 */ /* 0x040fe20000000000 */
[----:B------:R-:W-:Y:S01]  /*83560*/  VIADD R30, R51, 0xfcb00000 ;  /* 0xfcb00000331e7836 */ /* 0x000fe20000000000 */
[C---:B------:R-:W-:Y:S01]  /*83570*/  DSETP.NEU.AND P0, PT, R56.reuse, RZ, PT ;  /* 0x000000ff3800722a */ /* 0x040fe20003f0d000 */
[----:B------:R-:W-:Y:S01]  /*83580*/  BSSY.RECONVERGENT B0, `(.L_x_2303) ;  /* 0x0000013000007945 */ /* 0x000fe20003800200 */
[----:B------:R-:W-:Y:S02]  /*83590*/  DSETP.NEU.AND P2, PT, R56, 1, PT ;  /* 0x3ff000003800742a */ /* 0x000fe40003f4d000 */
[----:B------:R-:W-:Y:S02]  /*835a0*/  IMAD.MOV.U32 R6, RZ, RZ, 0x0 ;  /* 0x00000000ff067424 */ /* 0x000fe400078e00ff */
[----:B------:R-:W-:Y:S02]  /*835b0*/  FSEL R4, R4, RZ, P0 ;  /* 0x000000ff04047208 */ /* 0x000fe40000000000 */
[----:B------:R-:W-:Y:S01]  /*835c0*/  LOP3.LUT R0, R7, 0x7ff00000, RZ, 0xc0, !PT ;  /* 0x7ff0000007007812 */ /* 0x000fe200078ec0ff */
[----:B------:R-:W-:Y:S01]  /*835d0*/  IMAD.MOV.U32 R7, RZ, RZ, 0x3fd80000 ;  /* 0x3fd80000ff077424 */ /* 0x000fe200078e00ff */
[----:B------:R-:W-:-:S02]  /*835e0*/  FSEL R5, R5, RZ, P0 ;  /* 0x000000ff05057208 */ /* 0x000fc40000000000 */
[----:B------:R-:W-:Y:S01]  /*835f0*/  ISETP.NE.AND P1, PT, R0, 0x7ff00000, PT ;  /* 0x7ff000000000780c */ /* 0x000fe20003f25270 */
[----:B0-----:R-:W-:-:S08]  /*83600*/  DMUL R26, R30, R30 ;  /* 0x0000001e1e1a7228 */ /* 0x001fd00000000000 */
[----:B------:R-:W-:-:S08]  /*83610*/  DFMA R26, R50, -R26, 1 ;  /* 0x3ff00000321a742b */ /* 0x000fd0000000081a */
[----:B------:R-:W-:Y:S02]  /*83620*/  DFMA R6, R26, R6, 0.5 ;  /* 0x3fe000001a06742b */ /* 0x000fe40000000006 */
[----:B------:R-:W-:Y:S01]  /*83630*/  DMUL R26, R30, R26 ;  /* 0x0000001a1e1a7228 */ /* 0x000fe20000000000 */
[----:B------:R-:W-:Y:S10]  /*83640*/  @P1 BRA `(.L_x_2304) ;  /* 0x0000000000181947 */ /* 0x000ff40003800000 */
[----:B------:R-:W-:-:S14]  /*83650*/  DSETP.NAN.AND P0, PT, R56, R56, PT ;  /* 0x000000383800722a */ /* 0x000fdc0003f08000 */
[----:B------:R-:W-:Y:S01]  /*83660*/  @P0 DADD R4, R56, 2 ;  /* 0x4000000038040429 */ /* 0x000fe20000000000 */
[----:B------:R-:W-:Y:S10]  /*83670*/  @P0 BRA `(.L_x_2304) ;  /* 0x00000000000c0947 */ /* 0x000ff40003800000 */
[----:B------:R-:W-:-:S14]  /*83680*/  DSETP.NEU.AND P0, PT, |R56|, +INF , PT ;  /* 0x7ff000003800742a */ /* 0x000fdc0003f0d200 */
[----:B------:R-:W-:Y:S01]  /*83690*/  @!P0 MOV R4, 0x0 ;  /* 0x0000000000048802 */ /* 0x000fe20000000f00 */
[----:B------:R-:W-:-:S07]  /*836a0*/  @!P0 IMAD.MOV.U32 R5, RZ, RZ, 0x7ff00000 ;  /* 0x7ff00000ff058424 */ /* 0x000fce00078e00ff */
.L_x_2304:
[----:B------:R-:W-:Y:S05]  /*836b0*/  BSYNC.RECONVERGENT B0 ;  /* 0x0000000000007941 */ /* 0x000fea0003800200 */
.L_x_2303:
[----:B------:R-:W-:Y:S01]  /*836c0*/  FSEL R4, R4, RZ, P2 ;  /* 0x000000ff04047208 */ /* 0x000fe20001000000 */
[----:B------:R-:W-:Y:S01]  /*836d0*/  DFMA R28, R6, R26, R30 ;  /* 0x0000001a061c722b */ /* 0x000fe2000000001e */
[----:B------:R-:W-:Y:S01]  /*836e0*/  FSEL R5, R5, 1.875, P2 ;  /* 0x3ff0000005057808 */ /* 0x000fe20001000000 */
[----:B------:R0:W-:Y:S01]  /*836f0*/  STG.E.64 desc[UR8][R20.64+0xcf448], R44 ;  /* 0x0cf4482c14007986 */ /* 0x0001e2000c101b08 */
[----:B------:R-:W-:Y:S01]  /*83700*/  ISETP.GE.U32.AND P0, PT, R30, 0x7ca00000, PT ;  /* 0x7ca000001e00780c */ /* 0x000fe20003f06070 */
[----:B------:R-:W-:Y:S03]  /*83710*/  BSSY.RECONVERGENT B6, `(.L_x_2305) ;  /* 0x0000012000067945 */ /* 0x000fe60003800200 */
[----:B------:R-:W-:Y:S02]  /*83720*/  DADD R54, R54, R4 ;  /* 0x0000000036367229 */ /* 0x000fe40000000004 */
[----:B------:R-:W-:Y:S01]  /*83730*/  DMUL R32, R50, R28 ;  /* 0x0000001c32207228 */ /* 0x000fe20000000000 */
[----:B------:R-:W-:-:S02]  /*83740*/  VIADD R27, R29, 0xfff00000 ;  /* 0xfff000001d1b7836 */ /* 0x000fc40000000000 */
[----:B------:R-:W-:Y:S02]  /*83750*/  IMAD.MOV.U32 R26, RZ, RZ, R28 ;  /* 0x000000ffff1a7224 */ /* 0x000fe400078e001c */
[----:B------:R0:W-:Y:S03]  /*83760*/  STG.E.64 desc[UR8][R20.64+0xcb5c0], R54 ;  /* 0x0cb5c03614007986 */ /* 0x0001e6000c101b08 */
        /* <DEDUP_REMOVED lines=11> */
[----:B0-----:R-:W-:Y:S05]  /*83820*/  CALL.REL.NOINC `($__internal_2_$__cuda_sm20_dsqrt_rn_f64_mediumpath_v1) ;  /* 0x000003dc00207944 */ /* 0x001fea0003c00000 */
.L_x_2306:
[----:B------:R-:W-:Y:S05]  /*83830*/  BSYNC.RECONVERGENT B6 ;  /* 0x0000000000067941 */ /* 0x000fea0003800200 */
.L_x_2305:
[----:B------:R-:W1:Y:S01]  /*83840*/  MUFU.RSQ64H R31, R55 ;  /* 0x00000037001f7308 */ /* 0x000e620000001c00 */
[----:B------:R-:W-:Y:S01]  /*83850*/  VIADD R30, R55, 0xfcb00000 ;  /* 0xfcb00000371e7836 */ /* 0x000fe20000000000 */
[----:B------:R-:W-:Y:S01]  /*83860*/  MOV R26, 0x0 ;  /* 0x00000000001a7802 */ /* 0x000fe20000000f00 */
[----:B------:R-:W-:Y:S01]  /*83870*/  IMAD.MOV.U32 R27, RZ, RZ, 0x3fd80000 ;  /* 0x3fd80000ff1b7424 */ /* 0x000fe200078e00ff */
[----:B------:R2:W-:Y:S01]  /*83880*/  STG.E.64 desc[UR8][R20.64+0xd7158], R6 ;  /* 0x0d71580614007986 */ /* 0x0005e2000c101b08 */
[----:B------:R-:W-:Y:S01]  /*83890*/  BSSY.RECONVERGENT B6, `(.L_x_2307) ;  /* 0x0000014000067945 */ /* 0x000fe20003800200 */
[----:B------:R-:W-:Y:S01]  /*838a0*/  ISETP.GE.U32.AND P0, PT, R30, 0x7ca00000, PT ;  /* 0x7ca000001e00780c */ /* 0x000fe20003f06070 */
[----:B-1----:R-:W-:-:S08]  /*838b0*/  DMUL R4, R30, R30 ;  /* 0x0000001e1e047228 */ /* 0x002fd00000000000 */
        /* <DEDUP_REMOVED lines=8> */
[----:B--2---:R-:W-:Y:S01]  /*83940*/  DFMA R6, R32, R26, R28 ;  /* 0x0000001a2006722b */ /* 0x004fe2000000001c */
[----:B------:R-:W-:Y:S10]  /*83950*/  @!P0 BRA `(.L_x_2308) ;  /* 0x00000000001c8947 */ /* 0x000ff40003800000 */
[----:B------:R-:W-:Y:S01]  /*83960*/  MOV R26, R4 ;  /* 0x00000004001a7202 */ /* 0x000fe20000000f00 */
[----:B------:R-:W-:Y:S01]  /*83970*/  IMAD.MOV.U32 R4, RZ, RZ, R54 ;  /* 0x000000ffff047224 */ /* 0x000fe200078e0036 */
[----:B------:R-:W-:Y:S01]  /*83980*/  MOV R7, R33 ;  /* 0x0000002100077202 */ /* 0x000fe20000000f00 */
[----:B------:R-:W-:Y:S01]  /*83990*/  IMAD.MOV.U32 R5, RZ, RZ, R55 ;  /* 0x000000ffff057224 */ /* 0x000fe200078e0037 */
[----:B------:R-:W-:Y:S01]  /*839a0*/  MOV R0, 0x839d0 ;  /* 0x000839d000007802 */ /* 0x000fe20000000f00 */
[----:B------:R-:W-:-:S07]  /*839b0*/  IMAD.MOV.U32 R6, RZ, RZ, R32 ;  /* 0x000000ffff067224 */ /* 0x000fce00078e0020 */
[----:B0-----:R-:W-:Y:S05]  /*839c0*/  CALL.REL.NOINC `($__internal_2_$__cuda_sm20_dsqrt_rn_f64_mediumpath_v1) ;  /* 0x000003d800b87944 */ /* 0x001fea0003c00000 */
.L_x_2308:
[----:B------:R-:W-:Y:S05]  /*839d0*/  BSYNC.RECONVERGENT B6 ;  /* 0x0000000000067941 */ /* 0x000fea0003800200 */
.L_x_2307:
[----:B------:R-:W-:Y:S01]  /*839e0*/  IMAD.MOV.U32 R34, RZ, RZ, 0x0 ;  /* 0x00000000ff227424 */ /* 0x000fe200078e00ff */
[----:B------:R1:W-:Y:S01]  /*839f0*/  STG.E.64 desc[UR8][R20.64+0xd32d0], R6 ;  /* 0x0d32d00614007986 */ /* 0x0003e2000c101b08 */
[----:B------:R-:W-:-:S03]  /*83a00*/  IMAD.MOV.U32 R35, RZ, RZ, 0x3ff00000 ;  /* 0x3ff00000ff237424 */ /* 0x000fc600078e00ff */
[----:B------:R2:W-:Y:S04]  /*83a10*/  STG.E.64 desc[UR8][R20.64+0xdafe0], R46 ;  /* 0x0dafe02e14007986 */ /* 0x0005e8000c101b08 */
[----:B------:R2:W-:Y:S04]  /*83a20*/  STG.E.64 desc[UR8][R48.64+-0x8], R34 ;  /* 0xfffff82230007986 */ /* 0x0005e8000c101b08 */
[----:B------:R-:W3:Y:S04]  /*83a30*/  LDG.E.64 R28, desc[UR8][R8.64+0x104108] ;  /* 0x10410808081c7981 */ /* 0x000ee8000c1e1b00 */
[----:B------:R-:W4:Y:S04]  /*83a40*/  LDG.E.64 R4, desc[UR8][R20.64+0xcb5c0] ;  /* 0x0cb5c00814047981 */ /* 0x000f28000c1e1b00 */
[----:B------:R-:W1:Y:S04]  /*83a50*/  LDG.E.64 R26, desc[UR8][R8.64+0xee888] ;  /* 0x0ee88808081a7981 */ /* 0x000e68000c1e1b00 */
[----:B---3--:R-:W4:Y:S01]  /*83a60*/  LD.E.64 R28, desc[UR8][R28.64+0x90] ;  /* 0x000090081c1c7980 */ /* 0x008f22000c101b00 */
[----:B------:R-:W-:Y:S01]  /*83a70*/  BSSY.RECONVERGENT B6, `(.L_x_2309) ;  /* 0x0000015000067945 */ /* 0x000fe20003800200 */
[----:B----4-:R-:W-:-:S06]  /*83a80*/  DADD R32, R4, R28 ;  /* 0x0000000004207229 */ /* 0x010fcc000000001c */
[----:B------:R-:W3:Y:S01]  /*83a90*/  MUFU.RCP64H R5, R33 ;  /* 0x0000002100057308 */ /* 0x000ee20000001800 */
[----:B------:R-:W-:-:S06]  /*83aa0*/  IMAD.MOV.U32 R4, RZ, RZ, 0x1 ;  /* 0x00000001ff047424 */ /* 0x000fcc00078e00ff */
[----:B---3--:R-:W-:-:S08]  /*83ab0*/  DFMA R30, -R32, R4, 1 ;  /* 0x3ff00000201e742b */ /* 0x008fd00000000104 */
[----:B------:R-:W-:-:S08]  /*83ac0*/  DFMA R30, R30, R30, R30 ;  /* 0x0000001e1e1e722b */ /* 0x000fd0000000001e */
[----:B------:R-:W-:-:S08]  /*83ad0*/  DFMA R30, R4, R30, R4 ;  /* 0x0000001e041e722b */ /* 0x000fd00000000004 */
[----:B------:R-:W-:-:S08]  /*83ae0*/  DFMA R4, -R32, R30, 1 ;  /* 0x3ff000002004742b */ /* 0x000fd0000000011e */
[----:B------:R-:W-:-:S08]  /*83af0*/  DFMA R4, R30, R4, R30 ;  /* 0x000000041e04722b */ /* 0x000fd0000000001e */
[----:B-1----:R-:W-:-:S08]  /*83b00*/  DMUL R6, R26, -R4 ;  /* 0x800000041a067228 */ /* 0x002fd00000000000 */
[----:B------:R-:W-:-:S08]  /*83b10*/  DFMA R28, -R32, R6, -R26 ;  /* 0x00000006201c722b */ /* 0x000fd0000000091a */
[----:B------:R-:W-:Y:S02]  /*83b20*/  DFMA R4, R4, R28, R6 ;  /* 0x0000001c0404722b */ /* 0x000fe40000000006 */
[----:B------:R-:W-:-:S08]  /*83b30*/  DADD R28, -RZ, -R26 ;  /* 0x00000000ff1c7229 */ /* 0x000fd0000000091a */
[----:B------:R-:W-:Y:S02]  /*83b40*/  FFMA R0, RZ, R33, R5 ;  /* 0x00000021ff007223 */ /* 0x000fe40000000005 */
[----:B------:R-:W-:-:S03]  /*83b50*/  FSETP.GEU.AND P1, PT, |R29|, 6.5827683646048100446e-37, PT ;  /* 0x036000001d00780b */ /* 0x000fc60003f2e200 */
[----:B------:R-:W-:-:S13]  /*83b60*/  FSETP.GT.AND P0, PT, |R0|, 1.469367938527859385e-39, PT ;  /* 0x001000000000780b */ /* 0x000fda0003f04200 */
[----:B--2---:R-:W-:Y:S05]  /*83b70*/  @P0 BRA P1, `(.L_x_2310) ;  /* 0x0000000000100947 */ /* 0x004fea0000800000 */
[----:B------:R-:W-:Y:S01]  /*83b80*/  MOV R4, R32 ;  /* 0x0000002000047202 */ /* 0x000fe20000000f00 */
[----:B------:R-:W-:Y:S01]  /*83b90*/  IMAD.MOV.U32 R5, RZ, RZ, R33 ;  /* 0x000000ffff057224 */ /* 0x000fe200078e0021 */
[----:B------:R-:W-:-:S07]  /*83ba0*/  MOV R0, 0x83bc0 ;  /* 0x00083bc000007802 */ /* 0x000fce0000000f00 */
[----:B0-----:R-:W-:Y:S05]  /*83bb0*/  CALL.REL.NOINC `($__internal_1_$__cuda_sm20_div_rn_f64_full) ;  /* 0x000003d000a87944 */ /* 0x001fea0003c00000 */
.L_x_2310:
[----:B------:R-:W-:Y:S05]  /*83bc0*/  BSYNC.RECONVERGENT B6 ;  /* 0x0000000000067941 */ /* 0x000fea0003800200 */
.L_x_2309:
[----:B------:R1:W-:Y:S04]  /*83bd0*/  STG.E.64 desc[UR8][R20.64+0xdee68], R4 ;  /* 0x0dee680414007986 */ /* 0x0003e8000c101b08 */
[----:B------:R-:W2:Y:S04]  /*83be0*/  LDG.E.64 R28, desc[UR8][R8.64+0x104108] ;  /* 0x10410808081c7981 */ /* 0x000ea8000c1e1b00 */
[----:B------:R-:W3:Y:S04]  /*83bf0*/  LDG.E.64 R26, desc[UR8][R20.64+0xc7738] ;  /* 0x0c773808141a7981 */ /* 0x000ee8000c1e1b00 */
[----:B------:R-:W4:Y:S04]  /*83c00*/  LDG.E.64 R6, desc[UR8][R8.64+0xee890] ;  /* 0x0ee8900808067981 */ /* 0x000f28000c1e1b00 */
[----:B--2---:R-:W3:Y:S01]  /*83c10*/  LD.E.64 R28, desc[UR8][R28.64+0xf8] ;  /* 0x0000f8081c1c7980 */ /* 0x004ee2000c101b00 */
[----:B------:R-:W-:Y:S01]  /*83c20*/  BSSY.RECONVERGENT B6, `(.L_x_2311) ;  /* 0x0000015000067945 */ /* 0x000fe20003800200 */
[----:B---3--:R-:W-:-:S06]  /*83c30*/  DADD R32, R26, R28 ;  /* 0x000000001a207229 */ /* 0x008fcc000000001c */
[----:B------:R-:W2:Y:S01]  /*83c40*/  MUFU.RCP64H R27, R33 ;  /* 0x00000021001b7308 */ /* 0x000ea20000001800 */
[----:B------:R-:W-:-:S06]  /*83c50*/  IMAD.MOV.U32 R26, RZ, RZ, 0x1 ;  /* 0x00000001ff1a7424 */ /* 0x000fcc00078e00ff */
[----:B--2---:R-:W-:-:S08]  /*83c60*/  DFMA R30, -R32, R26, 1 ;  /* 0x3ff00000201e742b */ /* 0x004fd0000000011a */
[----:B------:R-:W-:-:S08]  /*83c70*/  DFMA R30, R30, R30, R30 ;  /* 0x0000001e1e1e722b */ /* 0x000fd0000000001e */
[----:B------:R-:W-:-:S08]  /*83c80*/  DFMA R30, R26, R30, R26 ;  /* 0x0000001e1a1e722b */ /* 0x000fd0000000001a */
[----:B-1----:R-:W-:-:S08]  /*83c90*/  DFMA R4, -R32, R30, 1 ;  /* 0x3ff000002004742b */ /* 0x002fd0000000011e */
[----:B------:R-:W-:-:S08]  /*83ca0*/  DFMA R4, R30, R4, R30 ;  /* 0x000000041e04722b */ /* 0x000fd0000000001e */
[----:B----4-:R-:W-:-:S08]  /*83cb0*/  DMUL R26, R6, -R4 ;  /* 0x80000004061a7228 */ /* 0x010fd00000000000 */
[----:B------:R-:W-:-:S08]  /*83cc0*/  DFMA R28, -R32, R26, -R6 ;  /* 0x0000001a201c722b */ /* 0x000fd00000000906 */
[----:B------:R-:W-:Y:S02]  /*83cd0*/  DFMA R4, R4, R28, R26 ;  /* 0x0000001c0404722b */ /* 0x000fe4000000001a */
[----:B------:R-:W-:-:S08]  /*83ce0*/  DADD R28, -RZ, -R6 ;  /* 0x00000000ff1c7229 */ /* 0x000fd00000000906 */
[----:B------:R-:W-:Y:S02]  /*83cf0*/  FFMA R0, RZ, R33, R5 ;  /* 0x00000021ff007223 */ /* 0x000fe40000000005 */
[----:B------:R-:W-:-:S03]  /*83d00*/  FSETP.GEU.AND P1, PT, |R29|, 6.5827683646048100446e-37, PT ;  /* 0x036000001d00780b */ /* 0x000fc60003f2e200 */
[----:B------:R-:W-:-:S13]  /*83d10*/  FSETP.GT.AND P0, PT, |R0|, 1.469367938527859385e-39, PT ;  /* 0x001000000000780b */ /* 0x000fda0003f04200 */
[----:B------:R-:W-:Y:S05]  /*83d20*/  @P0 BRA P1, `(.L_x_2312) ;  /* 0x0000000000100947 */ /* 0x000fea0000800000 */
[----:B------:R-:W-:Y:S01]  /*83d30*/  IMAD.MOV.U32 R4, RZ, RZ, R32 ;  /* 0x000000ffff047224 */ /* 0x000fe200078e0020 */
[----:B------:R-:W-:Y:S02]  /*83d40*/  MOV R5, R33 ;  /* 0x0000002100057202 */ /* 0x000fe40000000f00 */
[----:B------:R-:W-:-:S07]  /*83d50*/  MOV R0, 0x83d70 ;  /* 0x00083d7000007802 */ /* 0x000fce0000000f00 */
[----:B0-----:R-:W-:Y:S05]  /*83d60*/  CALL.REL.NOINC `($__internal_1_$__cuda_sm20_div_rn_f64_full) ;  /* 0x000003d0003c7944 */ /* 0x001fea0003c00000 */
.L_x_2312:
[----:B------:R-:W-:Y:S05]  /*83d70*/  BSYNC.RECONVERGENT B6 ;  /* 0x0000000000067941 */ /* 0x000fea0003800200 */
.L_x_2311:
        /* <DEDUP_REMOVED lines=23> */
[----:B------:R-:W-:Y:S01]  /*83ef0*/  MOV R0, 0x83f20 ;  /* 0x00083f2000007802 */ /* 0x000fe20000000f00 */
[----:B------:R-:W-:-:S07]  /*83f00*/  IMAD.MOV.U32 R5, RZ, RZ, R33 ;  /* 0x000000ffff057224 */ /* 0x000fce00078e0021 */
[----:B0-----:R-:W-:Y:S05]  /*83f10*/  CALL.REL.NOINC `($__internal_1_$__cuda_sm20_div_rn_f64_full) ;  /* 0x000003cc00d07944 */ /* 0x001fea0003c00000 */
.L_x_2314:
[----:B------:R-:W-:Y:S05]  /*83f20*/  BSYNC.RECONVERGENT B6 ;  /* 0x0000000000067941 */ /* 0x000fea0003800200 */
.L_x_2313:
[----:B------:R1:W-:Y:S04]  /*83f30*/  STG.E.64 desc[UR8][R20.64+0xe6b78], R4 ;  /* 0x0e6b780414007986 */ /* 0x0003e8000c101b08 */
[----:B------:R-:W2:Y:S04]  /*83f40*/  LDG.E.64 R26, desc[UR8][R16.64+0xb0020] ;  /* 0x0b002008101a7981 */ /* 0x000ea8000c1e1b00 */
[----:B------:R-:W3:Y:S04]  /*83f50*/  LDG.E.64 R28, desc[UR8][R16.64+0xb0028] ;  /* 0x0b002808101c7981 */ /* 0x000ee8000c1e1b00 */
[----:B------:R-:W4:Y:S01]  /*83f60*/  LDG.E.64 R30, desc[UR8][R16.64+0xb0030] ;  /* 0x0b003008101e7981 */ /* 0x000f22000c1e1b00 */
[----:B------:R-:W-:Y:S01]  /*83f70*/  MOV R6, R18 ;  /* 0x0000001200067202 */ /* 0x000fe20000000f00 */
[----:B------:R-:W-:Y:S01]  /*83f80*/  IMAD.MOV.U32 R7, RZ, RZ, R21 ;  /* 0x000000ffff077224 */ /* 0x000fe200078e0015 */
[----:B------:R-:W-:-:S03]  /*83f90*/  UMOV UR5, URZ ;  /* 0x000000ff00057c82 */ /* 0x000fc60008000000 */
[----:B------:R-:W-:-:S04]  /*83fa0*/  IMAD.WIDE.U32 R6, R22, 0x28, R6 ;  /* 0x0000002816067825 */ /* 0x000fc800078e0006 */
[----:B------:R-:W-:-:S05]  /*83fb0*/  VIADD R7, R7, UR5 ;  /* 0x0000000507077c36 */ /* 0x000fca0008000000 */
[----:B--2---:R-:W-:Y:S04]  /*83fc0*/  STG.E.64 desc[UR8][R6.64+0x988d8], R26 ;  /* 0x0988d81a06007986 */ /* 0x004fe8000c101b08 */
[----:B---3--:R2:W-:Y:S04]  /*83fd0*/  STG.E.64 desc[UR8][R6.64+0x988e0], R28 ;  /* 0x0988e01c06007986 */ /* 0x0085e8000c101b08 */
[----:B----4-:R3:W-:Y:S04]  /*83fe0*/  STG.E.64 desc[UR8][R6.64+0x988e8], R30 ;  /* 0x0988e81e06007986 */ /* 0x0107e8000c101b08 */
[----:B------:R-:W4:Y:S04]  /*83ff0*/  LDG.E.64 R60, desc[UR8][R20.64+0xd32d0] ;  /* 0x0d32d008143c7981 */ /* 0x000f28000c1e1b00 */
[----:B-1----:R-:W2:Y:S04]  /*84000*/  LDG.E.64 R4, desc[UR8][R20.64+0xdee68] ;  /* 0x0dee680814047981 */ /* 0x002ea8000c1e1b00 */
[----:B------:R-:W2:Y:S04]  /*84010*/  LDG.E.64 R52, desc[UR8][R16.64+0xb0008] ;  /* 0x0b00080810347981 */ /* 0x000ea8000c1e1b00 */
[----:B------:R-:W5:Y:S04]  /*84020*/  LDG.E.64 R56, desc[UR8][R16.64+0xb0010] ;  /* 0x0b00100810387981 */ /* 0x000f68000c1e1b00 */
[----:B0-----:R-:W3:Y:S01]  /*84030*/  LDG.E.64 R54, desc[UR8][R16.64+0xb0018] ;  /* 0x0b00180810367981 */ /* 0x001ee2000c1e1b00 */
[----:B------:R-:W-:Y:S01]  /*84040*/  IMAD.MOV.U32 R18, RZ, RZ, 0x1 ;  /* 0x00000001ff127424 */ /* 0x000fe200078e00ff */
[----:B------:R-:W-:Y:S01]  /*84050*/  BSSY.RECONVERGENT B6, `(.L_x_2315) ;  /* 0x0000017000067945 */ /* 0x000fe20003800200 */
[----:B----4-:R-:W0:Y:S01]  /*84060*/  MUFU.RCP64H R19, R61 ;  /* 0x0000003d00137308 */ /* 0x010e220000001800 */
[----:B--2---:R-:W-:-:S02]  /*84070*/  DMUL R28, R4, R52 ;  /* 0x00000034041c7228 */ /* 0x004fc40000000000 */
[C---:B-----5:R-:W-:Y:S02]  /*84080*/  DMUL R50, R4.reuse, R56 ;  /* 0x0000003804327228 */ /* 0x060fe40000000000 */
[----:B---3--:R-:W-:Y:S02]  /*84090*/  DMUL R58, R4, R54 ;  /* 0x00000036043a7228 */ /* 0x008fe40000000000 */
[----:B0-----:R-:W-:-:S04]  /*840a0*/  DFMA R32, -R60, R18, 1 ;  /* 0x3ff000003c20742b */ /* 0x001fc80000000112 */
[----:B------:R-:W-:-:S04]  /*840b0*/  FSETP.GEU.AND P1, PT, |R29|, 6.5827683646048100446e-37, PT ;  /* 0x036000001d00780b */ /* 0x000fc80003f2e200 */
        /* <DEDUP_REMOVED lines=16> */
.L_x_2316:
[----:B------:R-:W-:Y:S05]  /*841c0*/  BSYNC.RECONVERGENT B6 ;  /* 0x0000000000067941 */ /* 0x000fea0003800200 */
.L_x_2315:
        /* <DEDUP_REMOVED lines=23> */
.L_x_2318:
[----:B------:R-:W-:Y:S05]  /*84340*/  BSYNC.RECONVERGENT B6 ;  /* 0x0000000000067941 */ /* 0x000fea0003800200 */
.L_x_2317:
        /* <DEDUP_REMOVED lines=23> */
.L_x_2320:
[----:B------:R-:W-:Y:S05]  /*844c0*/  BSYNC.RECONVERGENT B6 ;  /* 0x0000000000067941 */ /* 0x000fea0003800200 */
.L_x_2319:
[----:B------:R-:W2:Y:S04]  /*844d0*/  LDG.E.64 R58, desc[UR8][R20.64+0xd7158] ;  /* 0x0d715808143a7981 */ /* 0x000ea8000c1e1b00 */
[----:B------:R-:W3:Y:S01]  /*844e0*/  LDG.E.64 R4, desc[UR8][R20.64+0xe2cf0] ;  /* 0x0e2cf00814047981 */ /* 0x000ee2000c1e1b00 */
[----:B------:R-:W-:Y:S01]  /*844f0*/  IMAD.MOV.U32 R6, RZ, RZ, 0x1 ;  /* 0x00000001ff067424 */ /* 0x000fe200078e00ff */
[----:B------:R-:W-:Y:S01]  /*84500*/  DADD R52, -R10, R52 ;  /* 0x000000000a347229 */ /* 0x000fe20000000134 */
[----:B------:R-:W-:Y:S01]  /*84510*/  BSSY.RECONVERGENT B6, `(.L_x_2321) ;  /* 0x0000019000067945 */ /* 0x000fe20003800200 */
[----:B------:R-:W-:Y:S02]  /*84520*/  DADD R56, -R12, R56 ;  /* 0x000000000c387229 */ /* 0x000fe40000000138 */
[----:B------:R-:W-:Y:S01]  /*84530*/  DADD R54, -R14, R54 ;  /* 0x000000000e367229 */ /* 0x000fe20000000136 */
[----:B--2---:R-:W0:Y:S03]  /*84540*/  MUFU.RCP64H R7, R59 ;  /* 0x0000003b00077308 */ /* 0x004e260000001800 */
[----:B---3--:R-:W-:-:S02]  /*84550*/  DMUL R28, R52, R4 ;  /* 0x00000004341c7228 */ /* 0x008fc40000000000 */
[-C--:B------:R-:W-:Y:S02]  /*84560*/  DMUL R56, R56, R4.reuse ;  /* 0x0000000438387228 */ /* 0x080fe40000000000 */
[----:B------:R-:W-:-:S06]  /*84570*/  DMUL R60, R54, R4 ;  /* 0x00000004363c7228 */ /* 0x000fcc0000000000 */
        /* <DEDUP_REMOVED lines=18> */
.L_x_2322:
[----:B------:R-:W-:Y:S05]  /*846a0*/  BSYNC.RECONVERGENT B6 ;  /* 0x0000000000067941 */ /* 0x000fea0003800200 */
.L_x_2321:
        /* <DEDUP_REMOVED lines=23> */
.L_x_2324:
[----:B------:R-:W-:Y:S05]  /*84820*/  BSYNC.RECONVERGENT B6 ;  /* 0x0000000000067941 */ /* 0x000fea0003800200 */
.L_x_2323:
        /* <DEDUP_REMOVED lines=21> */
.L_x_2326:
[----:B------:R-:W-:Y:S05]  /*84980*/  BSYNC.RECONVERGENT B6 ;  /* 0x0000000000067941 */ /* 0x000fea0003800200 */
.L_x_2325:
[----:B------:R-:W2:Y:S04]  /*84990*/  LDG.E.64 R56, desc[UR8][R20.64+0xdafe0] ;  /* 0x0dafe00814387981 */ /* 0x000ea8000c1e1b00 */
[----:B------:R-:W3:Y:S01]  /*849a0*/  LDG.E.64 R6, desc[UR8][R20.64+0xe6b78] ;  /* 0x0e6b780814067981 */ /* 0x000ee2000c1e1b00 */
[----:B------:R-:W-:Y:S01]  /*849b0*/  IMAD.MOV.U32 R26, RZ, RZ, 0x1 ;  /* 0x00000001ff1a7424 */ /* 0x000fe200078e00ff */
[----:B------:R-:W-:Y:S01]  /*849c0*/  DADD R42, R54, R42 ;  /* 0x00000000362a7229 */ /* 0x000fe2000000002a */
[----:B------:R-:W-:Y:S01]  /*849d0*/  BSSY.RECONVERGENT B6, `(.L_x_2327) ;  /* 0x000001b000067945 */ /* 0x000fe20003800200 */
[----:B------:R-:W-:Y:S02]  /*849e0*/  DADD R52, R52, R18 ;  /* 0x0000000034347229 */ /* 0x000fe40000000012 */
[----:B------:R-:W-:Y:S01]  /*849f0*/  DADD R50, R4, R50 ;  /* 0x0000000004327229 */ /* 0x000fe20000000032 */
[----:B--2---:R-:W0:Y:S01]  /*84a00*/  MUFU.RCP64H R27, R57 ;  /* 0x00000039001b7308 */ /* 0x004e220000001800 */
        /* <DEDUP_REMOVED lines=23> */
.L_x_2328:
[----:B------:R-:W-:Y:S05]  /*84b80*/  BSYNC.RECONVERGENT B6 ;  /* 0x0000000000067941 */ /* 0x000fea0003800200 */
.L_x_2327:
        /* <DEDUP_REMOVED lines=23> */
.L_x_2330:
[----:B------:R-:W-:Y:S05]  /*84d00*/  BSYNC.RECONVERGENT B6 ;  /* 0x0000000000067941 */ /* 0x000fea0003800200 */
.L_x_2329:
        /* <DEDUP_REMOVED lines=21> */
.L_x_2332:
[----:B------:R-:W-:Y:S05]  /*84e60*/  BSYNC.RECONVERGENT B6 ;  /* 0x0000000000067941 */ /* 0x000fea0003800200 */
.L_x_2331:
[----:B------:R-:W-:Y:S01]  /*84e70*/  DADD R20, R52, R20 ;  /* 0x0000000034147229 */ /* 0x000fe20000000014 */
[----:B------:R-:W-:Y:S01]  /*84e80*/  VIADD R22, R22, 0x1 ;  /* 0x0000000116167836 */ /* 0x000fe20000000000 */
[----:B------:R-:W-:Y:S02]  /*84e90*/  DADD R18, R42, R18 ;  /* 0x000000002a127229 */ /* 0x000fe40000000012 */
[----:B------:R-:W-:Y:S02]  /*84ea0*/  DADD R4, R50, R4 ;  /* 0x0000000032047229 */ /* 0x000fe40000000004 */
[----:B------:R-:W-:Y:S01]  /*84eb0*/  ISETP.NE.AND P0, PT, R22, R23, PT ;  /* 0x000000171600720c */ /* 0x000fe20003f05270 */
[----:B------:R1:W-:Y:S04]  /*84ec0*/  STG.E.64 desc[UR8][R16.64+0x988f0], R20 ;  /* 0x0988f01410007986 */ /* 0x0003e8000c101b08 */
[----:B------:R1:W-:Y:S04]  /*84ed0*/  STG.E.64 desc[UR8][R16.64+0x988f8], R18 ;  /* 0x0988f81210007986 */ /* 0x0003e8000c101b08 */
[----:B------:R1:W-:Y:S04]  /*84ee0*/  STG.E.64 desc[UR8][R16.64+0x98900], R4 ;  /* 0x0989000410007986 */ /* 0x0003e8000c101b08 */
[----:B------:R-:W-:Y:S05]  /*84ef0*/  @P0 BRA `(.L_x_2285) ;  /* 0xffffffdc00440947 */ /* 0x000fea000383ffff */
.L_x_2281:
[----:B------:R-:W-:Y:S05]  /*84f00*/  BSYNC.RECONVERGENT B5 ;  /* 0x0000000000057941 */ /* 0x000fea0003800200 */
.L_x_2280:
[----:B------:R-:W-:Y:S01]  /*84f10*/  ISETP.GE.AND P0, PT, R3, 0x1, PT ;  /* 0x000000010300780c */ /* 0x000fe20003f06270 */
[----:B------:R-:W-:-:S12]  /*84f20*/  BSSY.RECONVERGENT B5, `(.L_x_2333) ;  /* 0x00000db000057945 */ /* 0x000fd80003800200 */
[----:B------:R-:W-:Y:S05]  /*84f30*/  @!P0 BRA `(.L_x_2334) ;  /* 0x0000000c00648947 */ /* 0x000fea0003800000 */
[----:B------:R-:W-:-:S07]  /*84f40*/  IMAD.MOV.U32 R52, RZ, RZ, RZ ;  /* 0x000000ffff347224 */ /* 0x000fce00078e00ff */
.L_x_2347:
[----:B------:R-:W2:Y:S01]  /*84f50*/  LDG.E.64 R54, desc[UR8][R8.64+0x104108] ;  /* 0x1041080808367981 */ /* 0x000ea2000c1e1b00 */
[----:B-1-3--:R-:W-:-:S05]  /*84f60*/  IMAD.WIDE.U32 R20, R52, 0x30, R8 ;  /* 0x0000003034147825 */ /* 0x00afca00078e0008 */
[----:B------:R-:W3:Y:S04]  /*84f70*/  LDG.E.64 R50, desc[UR8][R20.64+0x988d8] ;  /* 0x0988d80814327981 */ /* 0x000ee8000c1e1b00 */
[----:B------:R-:W4:Y:S04]  /*84f80*/  LDG.E.64 R48, desc[UR8][R20.64+0x988e0] ;  /* 0x0988e00814307981 */ /* 0x000f28000c1e1b00 */
[----:B------:R-:W5:Y:S04]  /*84f90*/  LDG.E.64 R46, desc[UR8][R20.64+0x988e8] ;  /* 0x0988e808142e7981 */ /* 0x000f68000c1e1b00 */
[----:B------:R-:W5:Y:S04]  /*84fa0*/  LDG.E.64 R42, desc[UR8][R20.64+0x988f0] ;  /* 0x0988f008142a7981 */ /* 0x000f68000c1e1b00 */
[----:B------:R-:W5:Y:S04]  /*84fb0*/  LDG.E.64 R22, desc[UR8][R20.64+0x988f8] ;  /* 0x0988f80814167981 */ /* 0x000f68000c1e1b00 */
[----:B------:R-:W5:Y:S01]  /*84fc0*/  LDG.E.64 R44, desc[UR8][R20.64+0x98900] ;  /* 0x09890008142c7981 */ /* 0x000f62000c1e1b00 */
[----:B------:R-:W0:Y:S01]  /*84fd0*/  MUFU.RCP64H R7, 6 ;  /* 0x4018000000077908 */ /* 0x000e220000001800 */
[----:B------:R-:W-:Y:S01]  /*84fe0*/  MOV R10, 0x0 ;  /* 0x00000000000a7802 */ /* 0x000fe20000000f00 */
[----:B------:R-:W-:-:S02]  /*84ff0*/  IMAD.MOV.U32 R11, RZ, RZ, 0x3ff00000 ;  /* 0x3ff00000ff0b7424 */ /* 0x000fc400078e00ff */
[----:B------:R-:W-:Y:S01]  /*85000*/  IMAD.MOV.U32 R6, RZ, RZ, 0x1 ;  /* 0x00000001ff067424 */ /* 0x000fe200078e00ff */
[----:B--2---:R1:W3:Y:S05]  /*85010*/  LD.E.64 R56, desc[UR8][R54.64+0x2f038] ;  /* 0x02f0380836387980 */ /* 0x0042ea000c101b00 */
[----:B0-----:R-:W-:-:S08]  /*85020*/  DFMA R4, R6, -6, R10 ;  /* 0xc01800000604782b */ /* 0x001fd0000000000a */
[----:B------:R-:W-:-:S08]  /*85030*/  DFMA R4, R4, R4, R4 ;  /* 0x000000040404722b */ /* 0x000fd00000000004 */
[----:B------:R-:W-:-:S08]  /*85040*/  DFMA R4, R6, R4, R6 ;  /* 0x000000040604722b */ /* 0x000fd00000000006 */
[----:B------:R-:W-:-:S08]  /*85050*/  DFMA R6, R4, -6, R10 ;  /* 0xc01800000406782b */ /* 0x000fd0000000000a */
[----:B------:R-:W-:Y:S01]  /*85060*/  DFMA R6, R4, R6, R4 ;  /* 0x000000060406722b */ /* 0x000fe20000000004 */
[----:B------:R-:W-:Y:S01]  /*85070*/  BSSY.RECONVERGENT B6, `(.L_x_2335) ;  /* 0x0000015000067945 */ /* 0x000fe20003800200 */
[----:B-1----:R-:W-:Y:S01]  /*85080*/  IMAD.WIDE.U32 R54, R52, 0x30, R54 ;  /* 0x0000003034367825 */ /* 0x002fe200078e0036 */
[----:B---3--:R-:W-:-:S08]  /*85090*/  DMUL R28, R56, R50 ;  /* 0x00000032381c7228 */ /* 0x008fd00000000000 */
[----:B------:R-:W-:-:S08]  /*850a0*/  DMUL R10, R28, R6 ;  /* 0x000000061c0a7228 */ /* 0x000fd00000000000 */
[----:B------:R-:W-:-:S08]  /*850b0*/  DFMA R4, R10, -6, R28 ;  /* 0xc01800000a04782b */ /* 0x000fd0000000001c */
[----:B------:R-:W-:Y:S01]  /*850c0*/  DFMA R10, R6, R4, R10 ;  /* 0x00000004060a722b */ /* 0x000fe2000000000a */
[----:B------:R-:W-:-:S09]  /*850d0*/  FSETP.GEU.AND P1, PT, |R29|, 6.5827683646048100446e-37, PT ;  /* 0x036000001d00780b */ /* 0x000fd20003f2e200 */
[----:B------:R-:W-:-:S05]  /*850e0*/  FFMA R0, RZ, 2.375, R11 ;  /* 0x40180000ff007823 */ /* 0x000fca000000000b */
[----:B------:R-:W-:Y:S01]  /*850f0*/  FSETP.GT.AND P0, PT, |R0|, 1.469367938527859385e-39, PT ;  /* 0x001000000000780b */ /* 0x000fe20003f04200 */
[C---:B----4-:R-:W-:Y:S02]  /*85100*/  DMUL R14, R56.reuse, R48 ;  /* 0x00000030380e7228 */ /* 0x050fe40000000000 */
[C---:B-----5:R-:W-:Y:S02]  /*85110*/  DMUL R16, R56.reuse, R46 ;  /* 0x0000002e38107228 */ /* 0x060fe40000000000 */
[C---:B------:R-:W-:Y:S02]  /*85120*/  DMUL R18, R56.reuse, R42 ;  /* 0x0000002a38127228 */ /* 0x040fe40000000000 */
[C---:B------:R-:W-:Y:S02]  /*85130*/  DMUL R58, R56.reuse, R22 ;  /* 0x00000016383a7228 */ /* 0x040fe40000000000 */
[----:B------:R-:W-:-:S04]  /*85140*/  DMUL R56, R56, R44 ;  /* 0x0000002c38387228 */ /* 0x000fc80000000000 */
[----:B------:R-:W-:Y:S07]  /*85150*/  @P0 BRA P1, `(.L_x_2336) ;  /* 0x0000000000180947 */ /* 0x000fee0000800000 */
[----:B------:R-:W-:Y:S01]  /*85160*/  IMAD.MOV.U32 R4, RZ, RZ, RZ ;  /* 0x000000ffff047224 */ /* 0x000fe200078e00ff */
[----:B------:R-:W-:Y:S02]  /*85170*/  MOV R5, 0x40180000 ;  /* 0x4018000000057802 */ /* 0x000fe40000000f00 */
[----:B------:R-:W-:-:S07]  /*85180*/  MOV R0, 0x851a0 ;  /* 0x000851a000007802 */ /* 0x000fce0000000f00 */
[----:B------:R-:W-:Y:S05]  /*85190*/  CALL.REL.NOINC `($__internal_1_$__cuda_sm20_div_rn_f64_full) ;  /* 0x000003bc00307944 */ /* 0x000fea0003c00000 */
[----:B------:R-:W-:Y:S02]  /*851a0*/  IMAD.MOV.U32 R10, RZ, RZ, R4 ;  /* 0x000000ffff0a7224 */ /* 0x000fe400078e0004 */
[----:B------:R-:W-:-:S07]  /*851b0*/  IMAD.MOV.U32 R11, RZ, RZ, R5 ;  /* 0x000000ffff0b7224 */ /* 0x000fce00078e0005 */
.L_x_2336:
[----:B------:R-:W-:Y:S05]  /*851c0*/  BSYNC.RECONVERGENT B6 ;  /* 0x0000000000067941 */ /* 0x000fea0003800200 */
.L_x_2335:
[----:B------:R-:W0:Y:S01]  /*851d0*/  MUFU.RCP64H R5, 6 ;  /* 0x4018000000057908 */ /* 0x000e220000001800 */
[----:B------:R-:W-:Y:S01]  /*851e0*/  IMAD.MOV.U32 R6, RZ, RZ, 0x0 ;  /* 0x00000000ff067424 */ /* 0x000fe200078e00ff */
[----:B------:R-:W-:Y:S01]  /*851f0*/  MOV R7, 0x3ff00000 ;  /* 0x3ff0000000077802 */ /* 0x000fe20000000f00 */
[----:B------:R-:W-:Y:S01]  /*85200*/  IMAD.MOV.U32 R4, RZ, RZ, 0x1 ;  /* 0x00000001ff047424 */ /* 0x000fe200078e00ff */
[----:B------:R-:W-:Y:S01]  /*85210*/  FSETP.GEU.AND P1, PT, |R15|, 6.5827683646048100446e-37, PT ;  /* 0x036000000f00780b */ /* 0x000fe20003f2e200 */
[----:B------:R-:W-:Y:S04]  /*85220*/  BSSY.RECONVERGENT B6, `(.L_x_2337) ;  /* 0x0000014000067945 */ /* 0x000fe80003800200 */
        /* <DEDUP_REMOVED lines=19> */
.L_x_2338:
[----:B------:R-:W-:Y:S05]  /*85360*/  BSYNC.RECONVERGENT B6 ;  /* 0x0000000000067941 */ /* 0x000fea0003800200 */
.L_x_2337:
[----:B------:R-:W0:Y:S01]  /*85370*/  MUFU.RCP64H R5, 6 ;  /* 0x4018000000057908 */ /* 0x000e220000001800 */
[----:B------:R-:W-:Y:S01]  /*85380*/  MOV R6, 0x0 ;  /* 0x0000000000067802 */ /* 0x000fe20000000f00 */
[----:B------:R-:W-:Y:S01]  /*85390*/  IMAD.MOV.U32 R7, RZ, RZ, 0x3ff00000 ;  /* 0x3ff00000ff077424 */ /* 0x000fe200078e00ff */
[----:B------:R-:W-:Y:S01]  /*853a0*/  FSETP.GEU.AND P1, PT, |R17|, 6.5827683646048100446e-37, PT ;  /* 0x036000001100780b */ /* 0x000fe20003f2e200 */
[----:B------:R-:W-:Y:S01]  /*853b0*/  IMAD.MOV.U32 R4, RZ, RZ, 0x1 ;  /* 0x00000001ff047424 */ /* 0x000fe200078e00ff */
[----:B------:R-:W-:Y:S05]  /*853c0*/  BSSY.RECONVERGENT B6, `(.L_x_2339) ;  /* 0x0000014000067945 */ /* 0x000fea0003800200 */
        /* <DEDUP_REMOVED lines=19> */
.L_x_2340:
[----:B------:R-:W-:Y:S05]  /*85500*/  BSYNC.RECONVERGENT B6 ;  /* 0x0000000000067941 */ /* 0x000fea0003800200 */
.L_x_2339:
[----:B------:R-:W0:Y:S01]  /*85510*/  MUFU.RCP64H R5, 6 ;  /* 0x4018000000057908 */ /* 0x000e220000001800 */
[----:B------:R-:W-:Y:S01]  /*85520*/  IMAD.MOV.U32 R6, RZ, RZ, 0x0 ;  /* 0x00000000ff067424 */ /* 0x000fe200078e00ff */
[----:B------:R-:W-:Y:S01]  /*85530*/  FSETP.GEU.AND P1, PT, |R19|, 6.5827683646048100446e-37, PT ;  /* 0x036000001300780b */ /* 0x000fe20003f2e200 */
[----:B------:R-:W-:Y:S01]  /*85540*/  IMAD.MOV.U32 R7, RZ, RZ, 0x3ff00000 ;  /* 0x3ff00000ff077424 */ /* 0x000fe200078e00ff */
[----:B------:R-:W-:Y:S01]  /*85550*/  BSSY.RECONVERGENT B6, `(.L_x_2341) ;  /* 0x0000015000067945 */ /* 0x000fe20003800200 */
[----:B------:R-:W-:-:S06]  /*85560*/  IMAD.MOV.U32 R4, RZ, RZ, 0x1 ;  /* 0x00000001ff047424 */ /* 0x000fcc00078e00ff */
        /* <DEDUP_REMOVED lines=19> */
.L_x_2342:
[----:B------:R-:W-:Y:S05]  /*856a0*/  BSYNC.RECONVERGENT B6 ;  /* 0x0000000000067941 */ /* 0x000fea0003800200 */
.L_x_2341:
[----:B------:R-:W0:Y:S01]  /*856b0*/  MUFU.RCP64H R5, 6 ;  /* 0x4018000000057908 */ /* 0x000e220000001800 */
[----:B------:R-:W-:Y:S02]  /*856c0*/  HFMA2 R4, -RZ, RZ, 0, 5.9604644775390625e-08 ;  /* 0x00000001ff047431 */ /* 0x000fe400000001ff */
        /* <DEDUP_REMOVED lines=23> */
.L_x_2344:
[----:B------:R-:W-:Y:S05]  /*85840*/  BSYNC.RECONVERGENT B6 ;  /* 0x0000000000067941 */ /* 0x000fea0003800200 */
.L_x_2343:
        /* <DEDUP_REMOVED lines=23> */
.L_x_2346:
[----:B------:R-:W-:Y:S05]  /*859c0*/  BSYNC.RECONVERGENT B6 ;  /* 0x0000000000067941 */ /* 0x000fea0003800200 */
.L_x_2345:
        /* <DEDUP_REMOVED lines=8> */
[----:B------:R0:W-:Y:S01]  /*85a50*/  STG.E.64 desc[UR8][R20.64+0x811a8], R6 ;  /* 0x0811a80614007986 */ /* 0x0001e2000c101b08 */
[----:B----4-:R-:W-:-:S03]  /*85a60*/  DADD R28, R28, R14 ;  /* 0x000000001c1c7229 */ /* 0x010fc6000000000e */
[----:B------:R1:W-:Y:S01]  /*85a70*/  STG.E.64 desc[UR8][R20.64+0x811b0], R26 ;  /* 0x0811b01a14007986 */ /* 0x0003e2000c101b08 */
[----:B-----5:R-:W-:-:S03]  /*85a80*/  DADD R30, R30, R16 ;  /* 0x000000001e1e7229 */ /* 0x020fc60000000010 */
[----:B------:R2:W-:Y:S01]  /*85a90*/  STG.E.64 desc[UR8][R20.64+0x811b8], R28 ;  /* 0x0811b81c14007986 */ /* 0x0005e2000c101b08 */
[----:B------:R-:W-:-:S03]  /*85aa0*/  DADD R32, R32, R18 ;  /* 0x0000000020207229 */ /* 0x000fc60000000012 */
[----:B------:R3:W-:Y:S01]  /*85ab0*/  STG.E.64 desc[UR8][R20.64+0x811c0], R30 ;  /* 0x0811c01e14007986 */ /* 0x0007e2000c101b08 */
[----:B------:R-:W-:-:S03]  /*85ac0*/  DADD R34, R34, R4 ;  /* 0x0000000022227229 */ /* 0x000fc60000000004 */
[----:B------:R3:W-:Y:S04]  /*85ad0*/  STG.E.64 desc[UR8][R20.64+0x811c8], R32 ;  /* 0x0811c82014007986 */ /* 0x0007e8000c101b08 */
[----:B------:R3:W-:Y:S04]  /*85ae0*/  STG.E.64 desc[UR8][R20.64+0x811d0], R34 ;  /* 0x0811d02214007986 */ /* 0x0007e8000c101b08 */
[----:B------:R-:W4:Y:S04]  /*85af0*/  LDG.E.64 R4, desc[UR8][R8.64+0x104108] ;  /* 0x1041080808047981 */ /* 0x000f28000c1e1b00 */
[----:B----4-:R-:W4:Y:S01]  /*85b00*/  LD.E.64 R12, desc[UR8][R4.64+0x2f038] ;  /* 0x02f03808040c7980 */ /* 0x010f22000c101b00 */
[----:B------:R-:W-:-:S05]  /*85b10*/  IMAD.WIDE.U32 R10, R52, 0x30, R4 ;  /* 0x00000030340a7825 */ /* 0x000fca00078e0004 */
[----:B------:R-:W5:Y:S04]  /*85b20*/  LD.E.64 R14, desc[UR8][R10.64+0x150] ;  /* 0x000150080a0e7980 */ /* 0x000f68000c101b00 */
[----:B------:R-:W3:Y:S04]  /*85b30*/  LD.E.64 R16, desc[UR8][R10.64+0x158] ;  /* 0x000158080a107980 */ /* 0x000ee8000c101b00 */
[----:B0-----:R-:W3:Y:S04]  /*85b40*/  LD.E.64 R6, desc[UR8][R10.64+0x160] ;  /* 0x000160080a067980 */ /* 0x001ee8000c101b00 */
[----:B------:R-:W3:Y:S04]  /*85b50*/  LD.E.64 R18, desc[UR8][R10.64+0x168] ;  /* 0x000168080a127980 */ /* 0x000ee8000c101b00 */
[----:B-1----:R-:W3:Y:S04]  /*85b60*/  LD.E.64 R26, desc[UR8][R10.64+0x170] ;  /* 0x000170080a1a7980 */ /* 0x002ee8000c101b00 */
[----:B--2---:R-:W2:Y:S01]  /*85b70*/  LD.E.64 R28, desc[UR8][R10.64+0x178] ;  /* 0x000178080a1c7980 */ /* 0x004ea2000c101b00 */
[----:B------:R-:W-:-:S05]  /*85b80*/  VIADD R52, R52, 0x1 ;  /* 0x0000000134347836 */ /* 0x000fca0000000000 */
[----:B------:R-:W-:Y:S01]  /*85b90*/  ISETP.NE.AND P0, PT, R52, R3, PT ;  /* 0x000000033400720c */ /* 0x000fe20003f05270 */
[-C--:B----4-:R-:W-:Y:S02]  /*85ba0*/  DMUL R50, R50, R12.reuse ;  /* 0x0000000c32327228 */ /* 0x090fe40000000000 */
[-C--:B------:R-:W-:Y:S02]  /*85bb0*/  DMUL R48, R48, R12.reuse ;  /* 0x0000000c30307228 */ /* 0x080fe40000000000 */
[-C--:B------:R-:W-:Y:S02]  /*85bc0*/  DMUL R46, R46, R12.reuse ;  /* 0x0000000c2e2e7228 */ /* 0x080fe40000000000 */
[-C--:B------:R-:W-:Y:S02]  /*85bd0*/  DMUL R42, R42, R12.reuse ;  /* 0x0000000c2a2a7228 */ /* 0x080fe40000000000 */
[-C--:B------:R-:W-:Y:S02]  /*85be0*/  DMUL R22, R22, R12.reuse ;  /* 0x0000000c16167228 */ /* 0x080fe40000000000 */
[----:B------:R-:W-:-:S02]  /*85bf0*/  DMUL R12, R44, R12 ;  /* 0x0000000c2c0c7228 */ /* 0x000fc40000000000 */
[----:B-----5:R-:W-:Y:S02]  /*85c00*/  DFMA R14, R50, 0.5, R14 ;  /* 0x3fe00000320e782b */ /* 0x020fe4000000000e */
[----:B---3--:R-:W-:Y:S02]  /*85c10*/  DFMA R16, R48, 0.5, R16 ;  /* 0x3fe000003010782b */ /* 0x008fe40000000010 */
[----:B------:R-:W-:Y:S02]  /*85c20*/  DFMA R6, R46, 0.5, R6 ;  /* 0x3fe000002e06782b */ /* 0x000fe40000000006 */
[----:B------:R-:W-:Y:S01]  /*85c30*/  DFMA R18, R42, 0.5, R18 ;  /* 0x3fe000002a12782b */ /* 0x000fe20000000012 */
[----:B------:R3:W-:Y:S01]  /*85c40*/  STG.E.64 desc[UR8][R20.64+0xb0008], R14 ;  /* 0x0b00080e14007986 */ /* 0x0007e2000c101b08 */
[----:B------:R-:W-:-:S03]  /*85c50*/  DFMA R22, R22, 0.5, R26 ;  /* 0x3fe000001616782b */ /* 0x000fc6000000001a */
[----:B------:R3:W-:Y:S01]  /*85c60*/  STG.E.64 desc[UR8][R20.64+0xb0010], R16 ;  /* 0x0b00101014007986 */ /* 0x0007e2000c101b08 */
[----:B--2---:R-:W-:-:S03]  /*85c70*/  DFMA R12, R12, 0.5, R28 ;  /* 0x3fe000000c0c782b */ /* 0x004fc6000000001c */
[----:B------:R3:W-:Y:S04]  /*85c80*/  STG.E.64 desc[UR8][R20.64+0xb0018], R6 ;  /* 0x0b00180614007986 */ /* 0x0007e8000c101b08 */
[----:B------:R3:W-:Y:S04]  /*85c90*/  STG.E.64 desc[UR8][R20.64+0xb0020], R18 ;  /* 0x0b00201214007986 */ /* 0x0007e8000c101b08 */
[----:B------:R3:W-:Y:S04]  /*85ca0*/  STG.E.64 desc[UR8][R20.64+0xb0028], R22 ;  /* 0x0b00281614007986 */ /* 0x0007e8000c101b08 */
[----:B------:R3:W-:Y:S01]  /*85cb0*/  STG.E.64 desc[UR8][R20.64+0xb0030], R12 ;  /* 0x0b00300c14007986 */ /* 0x0007e2000c101b08 */
[----:B------:R-:W-:Y:S05]  /*85cc0*/  @P0 BRA `(.L_x_2347) ;  /* 0xfffffff000a00947 */ /* 0x000fea000383ffff */
.L_x_2334:
[----:B------:R-:W-:Y:S05]  /*85cd0*/  BSYNC.RECONVERGENT B5 ;  /* 0x0000000000057941 */ /* 0x000fea0003800200 */
.L_x_2333:
[----:B01----:R-:W3:Y:S04]  /*85ce0*/  LDG.E.64 R4, desc[UR8][R8.64+0x104108] ;  /* 0x1041080808047981 */ /* 0x003ee8000c1e1b00 */
[----:B---3--:R-:W2:Y:S01]  /*85cf0*/  LD.E R23, desc[UR8][R4.64+0x2efb0] ;  /* 0x02efb00804177980 */ /* 0x008ea2000c101900 */
[----:B------:R-:W-:Y:S01]  /*85d00*/  BSSY.RECONVERGENT B5, `(.L_x_2348) ;  /* 0x00002a9000057945 */ /* 0x000fe20003800200 */
[----:B--2---:R-:W-:-:S13]  /*85d10*/  ISETP.GE.AND P0, PT, R23, 0x1, PT ;  /* 0x000000011700780c */ /* 0x004fda0003f06270 */
[----:B------:R-:W-:Y:S05]  /*85d20*/  @!P0 BRA `(.L_x_2349) ;  /* 0x0000002800988947 */ /* 0x000fea0003800000 */
[----:B------:R-:W-:-:S05]  /*85d30*/  IMAD.WIDE R16, R23, 0x30, R74 ;  /* 0x0000003017107825 */ /* 0x000fca00078e024a */
[----:B------:R-:W2:Y:S04]  /*85d40*/  LDG.E.64 R10, desc[UR8][R16.64+-0x30] ;  /* 0xffffd008100a7981 */ /* 0x000ea8000c1e1b00 */
[----:B------:R0:W5:Y:S04]  /*85d50*/  LDG.E.64 R12, desc[UR8][R16.64+-0x28] ;  /* 0xffffd808100c7981 */ /* 0x000168000c1e1b00 */
[----:B------:R0:W5:Y:S01]  /*85d60*/  LDG.E.64 R14, desc[UR8][R16.64+-0x20] ;  /* 0xffffe008100e7981 */ /* 0x000162000c1e1b00 */
[----:B------:R-:W-:Y:S01]  /*85d70*/  BSSY.RECONVERGENT B0, `(.L_x_2350) ;  /* 0x0000005000007945 */ /* 0x000fe20003800200 */
[----:B------:R-:W-:Y:S01]  /*85d80*/  IMAD.MOV.U32 R5, RZ, RZ, 0x40000000 ;  /* 0x40000000ff057424 */ /* 0x000fe200078e00ff */
[----:B------:R-:W-:Y:S01]  /*85d90*/  MOV R0, 0x85dc0 ;  /* 0x00085dc000007802 */ /* 0x000fe20000000f00 */
[----:B0-2---:R-:W-:-:S11]  /*85da0*/  DADD R6, -RZ, |R10| ;  /* 0x00000000ff067229 */ /* 0x005fd6000000050a */
[----:B-----5:R-:W-:Y:S05]  /*85db0*/  CALL.REL.NOINC `($_Z9addKernelP9basic_run$__internal_accurate_pow) ;  /* 0x000003b800607944 */ /* 0x020fea0003c00000 */
[----:B------:R-:W-:Y:S05]  /*85dc0*/  BSYNC.RECONVERGENT B0 ;  /* 0x0000000000007941 */ /* 0x000fea0003800200 */
.L_x_2350:
[C---:B------:R-:W-:Y:S01]  /*85dd0*/  DSETP.NEU.AND P0, PT, R10.reuse, RZ, PT ;  /* 0x000000ff0a00722a */ /* 0x040fe20003f0d000 */
[----:B------:R-:W-:Y:S01]  /*85de0*/  LOP3.LUT R2, R2, 0xfffffffd, RZ, 0xc0, !PT ;  /* 0xfffffffd02027812 */ /* 0x000fe200078ec0ff */
[C---:B------:R-:W-:Y:S01]  /*85df0*/  DSETP.NEU.AND P1, PT, |R10|.reuse, +INF , PT ;  /* 0x7ff000000a00742a */ /* 0x040fe20003f2d200 */
[----:B------:R-:W-:Y:S01]  /*85e00*/  BSSY.RECONVERGENT B0, `(.L_x_2351) ;  /* 0x0000015000007945 */ /* 0x000fe20003800200 */
[C---:B------:R-:W-:Y:S01]  /*85e10*/  DADD R6, R10.reuse, 2 ;  /* 0x400000000a067429 */ /* 0x040fe20000000000 */
[----:B------:R-:W-:Y:S01]  /*85e20*/  IMAD.MOV.U32 R21, RZ, RZ, R5 ;  /* 0x000000ffff157224 */ /* 0x000fe200078e0005 */
[----:B------:R-:W-:Y:S01]  /*85e30*/  DADD R16, -RZ, |R12| ;  /* 0x00000000ff107229 */ /* 0x000fe2000000050c */
[----:B------:R-:W-:Y:S01]  /*85e40*/  IMAD.MOV.U32 R20, RZ, RZ, R4 ;  /* 0x000000ffff147224 */ /* 0x000fe200078e0004 */
[C---:B------:R-:W-:Y:S01]  /*85e50*/  DSETP.NAN.AND P4, PT, R10.reuse, R10, PT ;  /* 0x0000000a0a00722a */ /* 0x040fe20003f88000 */
[----:B------:R-:W-:Y:S01]  /*85e60*/  MOV R5, 0x40000000 ;  /* 0x4000000000057802 */ /* 0x000fe20000000f00 */
[----:B------:R-:W-:Y:S01]  /*85e70*/  DADD R18, R10, 2 ;  /* 0x400000000a127429 */ /* 0x000fe20000000000 */
[----:B------:R-:W-:Y:S01]  /*85e80*/  IMAD.MOV.U32 R22, RZ, RZ, RZ ;  /* 0x000000ffff167224 */ /* 0x000fe200078e00ff */
[----:B------:R-:W-:-:S02]  /*85e90*/  MOV R0, 0x85f50 ;  /* 0x00085f5000007802 */ /* 0x000fc40000000f00 */
[----:B------:R-:W-:Y:S01]  /*85ea0*/  @P0 LOP3.LUT R2, R2, 0x2, RZ, 0xfc, !PT ;  /* 0x0000000202020812 */ /* 0x000fe200078efcff */
[----:B------:R-:W-:Y:S01]  /*85eb0*/  DSETP.NEU.AND P0, PT, R10, 1, PT ;  /* 0x3ff000000a00742a */ /* 0x000fe20003f0d000 */
[----:B------:R-:W-:Y:S01]  /*85ec0*/  LOP3.LUT R6, R7, 0x7ff00000, RZ, 0xc0, !PT ;  /* 0x7ff0000007067812 */ /* 0x000fe200078ec0ff */
[----:B------:R-:W-:Y:S01]  /*85ed0*/  IMAD.MOV.U32 R7, RZ, RZ, R17 ;  /* 0x000000ffff077224 */ /* 0x000fe200078e0011 */
[----:B------:R-:W-:Y:S02]  /*85ee0*/  LOP3.LUT R2, R2, 0xfffffff7, RZ, 0xc0, !PT ;  /* 0xfffffff702027812 */ /* 0x000fe400078ec0ff */
[----:B------:R-:W-:Y:S02]  /*85ef0*/  ISETP.NE.AND P2, PT, R6, 0x7ff00000, PT ;  /* 0x7ff000000600780c */ /* 0x000fe40003f45270 */
[----:B------:R-:W-:Y:S02]  /*85f00*/  @P1 LOP3.LUT R2, R2, 0x8, RZ, 0xfc, !PT ;  /* 0x0000000802021812 */ /* 0x000fe400078efcff */
[----:B------:R-:W-:-:S02]  /*85f10*/  MOV R6, R16 ;  /* 0x0000001000067202 */ /* 0x000fc40000000f00 */
[----:B------:R-:W-:-:S04]  /*85f20*/  LOP3.LUT R2, R2, 0xfffffffe, RZ, 0xc0, !PT ;  /* 0xfffffffe02027812 */ /* 0x000fc800078ec0ff */
[----:B------:R-:W-:-:S07]  /*85f30*/  @P0 LOP3.LUT R2, R2, 0x1, RZ, 0xfc, !PT ;  /* 0x0000000102020812 */ /* 0x000fce00078efcff */
[----:B------:R-:W-:Y:S05]  /*85f40*/  CALL.REL.NOINC `($_Z9addKernelP9basic_run$__internal_accurate_pow) ;  /* 0x000003b400fc7944 */ /* 0x000fea0003c00000 */
[----:B------:R-:W-:Y:S05]  /*85f50*/  BSYNC.RECONVERGENT B0 ;  /* 0x0000000000007941 */ /* 0x000fea0003800200 */
.L_x_2351:
[C---:B------:R-:W-:Y:S01]  /*85f60*/  DADD R6, R12.reuse, 2 ;  /* 0x400000000c067429 */ /* 0x040fe20000000000 */
[----:B------:R-:W-:Y:S01]  /*85f70*/  LOP3.LUT R2, R2, 0xfffffffb, RZ, 0xc0, !PT ;  /* 0xfffffffb02027812 */ /* 0x000fe200078ec0ff */
[C---:B------:R-:W-:Y:S01]  /*85f80*/  DSETP.NEU.AND P1, PT, |R12|.reuse, +INF , PT ;  /* 0x7ff000000c00742a */ /* 0x040fe20003f2d200 */
[----:B------:R-:W-:Y:S01]  /*85f90*/  BSSY.RECONVERGENT B0, `(.L_x_2352) ;  /* 0x0000010000007945 */ /* 0x000fe20003800200 */
[----:B------:R-:W-:Y:S01]  /*85fa0*/  DADD R16, -RZ, |R14| ;  /* 0x00000000ff107229 */ /* 0x000fe2000000050e */
[----:B------:R-:W-:Y:S01]  /*85fb0*/  IMAD.MOV.U32 R45, RZ, RZ, R5 ;  /* 0x000000ffff2d7224 */ /* 0x000fe200078e0005 */
[C---:B------:R-:W-:Y:S01]  /*85fc0*/  DSETP.NEU.AND P6, PT, R12.reuse, RZ, PT ;  /* 0x000000ff0c00722a */ /* 0x040fe20003fcd000 */
[----:B------:R-:W-:Y:S01]  /*85fd0*/  MOV R44, R4 ;  /* 0x00000004002c7202 */ /* 0x000fe20000000f00 */
[C---:B------:R-:W-:Y:S01]  /*85fe0*/  DSETP.NAN.AND P3, PT, R12.reuse, R12, PT ;  /* 0x0000000c0c00722a */ /* 0x040fe20003f68000 */
[----:B------:R-:W-:Y:S01]  /*85ff0*/  IMAD.MOV.U32 R5, RZ, RZ, 0x40000000 ;  /* 0x40000000ff057424 */ /* 0x000fe200078e00ff */
[----:B------:R-:W-:Y:S01]  /*86000*/  LOP3.LUT R0, R7, 0x7ff00000, RZ, 0xc0, !PT ;  /* 0x7ff0000007007812 */ /* 0x000fe200078ec0ff */
[----:B------:R-:W-:-:S03]  /*86010*/  DSETP.NEU.AND P5, PT, R12, 1, PT ;  /* 0x3ff000000c00742a */ /* 0x000fc60003fad000 */
[----:B------:R-:W-:Y:S01]  /*86020*/  IMAD.MOV.U32 R6, RZ, RZ, R16 ;  /* 0x000000ffff067224 */ /* 0x000fe200078e0010 */
[----:B------:R-:W-:Y:S01]  /*86030*/  ISETP.NE.AND P0, PT, R0, 0x7ff00000, PT ;  /* 0x7ff000000000780c */ /* 0x000fe20003f05270 */
[----:B------:R-:W-:Y:S01]  /*86040*/  IMAD.MOV.U32 R7, RZ, RZ, R17 ;  /* 0x000000ffff077224 */ /* 0x000fe200078e0011 */
[----:B------:R-:W-:Y:S01]  /*86050*/  DADD R16, R12, 2 ;  /* 0x400000000c107429 */ /* 0x000fe20000000000 */
[----:B------:R-:W-:Y:S02]  /*86060*/  @P1 LOP3.LUT R2, R2, 0x4, RZ, 0xfc, !PT ;  /* 0x0000000402021812 */ /* 0x000fe400078efcff */
[----:B------:R-:W-:-:S08]  /*86070*/  MOV R0, 0x86090 ;  /* 0x0008609000007802 */ /* 0x000fd00000000f00 */
[----:B------:R-:W-:Y:S05]  /*86080*/  CALL.REL.NOINC `($_Z9addKernelP9basic_run$__internal_accurate_pow) ;  /* 0x000003b400ac7944 */ /* 0x000fea0003c00000 */
[----:B------:R-:W-:Y:S05]  /*86090*/  BSYNC.RECONVERGENT B0 ;  /* 0x0000000000007941 */ /* 0x000fea0003800200 */
.L_x_2352:
[----:B------:R-:W-:Y:S01]  /*860a0*/  DSETP.NEU.AND P1, PT, R10, RZ, PT ;  /* 0x000000ff0a00722a */ /* 0x000fe20003f2d000 */
[----:B------:R-:W-:Y:S01]  /*860b0*/  FSEL R27, R45, RZ, P6 ;  /* 0x000000ff2d1b7208 */ /* 0x000fe20003000000 */
[C---:B------:R-:W-:Y:S01]  /*860c0*/  DADD R6, R14.reuse, 2 ;  /* 0x400000000e067429 */ /* 0x040fe20000000000 */
[----:B------:R-:W-:Y:S01]  /*860d0*/  BSSY.RECONVERGENT B6, `(.L_x_2353) ;  /* 0x000003c000067945 */ /* 0x000fe20003800200 */
[----:B------:R-:W-:Y:S01]  /*860e0*/  IMAD.WIDE R56, R23, 0x8, R64 ;  /* 0x0000000817387825 */ /* 0x000fe200078e0240 */
[----:B------:R-:W-:Y:S02]  /*860f0*/  FSEL R0, R17, R27, P3 ;  /* 0x0000001b11007208 */ /* 0x000fe40001800000 */
[----:B------:R-:W-:Y:S02]  /*86100*/  FSEL R29, R20, RZ, P1 ;  /* 0x000000ff141d7208 */ /* 0x000fe40000800000 */
[----:B------:R-:W-:Y:S01]  /*86110*/  FSEL R31, R21, RZ, P1 ;  /* 0x000000ff151f7208 */ /* 0x000fe20000800000 */
[----:B------:R-:W-:Y:S01]  /*86120*/  DSETP.NEU.AND P1, PT, R14, RZ, PT ;  /* 0x000000ff0e00722a */ /* 0x000fe20003f2d000 */
[----:B------:R-:W-:-:S02]  /*86130*/  FSEL R26, R18, R29, P4 ;  /* 0x0000001d121a7208 */ /* 0x000fc40002000000 */
[----:B------:R-:W-:Y:S01]  /*86140*/  FSEL R18, R19, R31, P4 ;  /* 0x0000001f13127208 */ /* 0x000fe20002000000 */
[----:B------:R-:W-:Y:S01]  /*86150*/  DSETP.NEU.AND P4, PT, |R10|, +INF , PT ;  /* 0x7ff000000a00742a */ /* 0x000fe20003f8d200 */
[----:B------:R-:W-:Y:S02]  /*86160*/  FSEL R21, R44, RZ, P6 ;  /* 0x000000ff2c157208 */ /* 0x000fe40003000000 */
[----:B------:R-:W-:Y:S02]  /*86170*/  LOP3.LUT R6, R7, 0x7ff00000, RZ, 0xc0, !PT ;  /* 0x7ff0000007067812 */ /* 0x000fe400078ec0ff */
[----:B------:R-:W-:Y:S01]  /*86180*/  FSEL R20, R16, R21, P3 ;  /* 0x0000001510147208 */ /* 0x000fe20001800000 */
[C---:B------:R-:W-:Y:S01]  /*86190*/  DADD R16, R14.reuse, 2 ;  /* 0x400000000e107429 */ /* 0x040fe20000000000 */
[----:B------:R-:W-:Y:S01]  /*861a0*/  @!P2 FSEL R29, R26, RZ, P4 ;  /* 0x000000ff1a1da208 */ /* 0x000fe20002000000 */
[----:B------:R-:W-:Y:S01]  /*861b0*/  DSETP.NAN.AND P3, PT, R14, R14, PT ;  /* 0x0000000e0e00722a */ /* 0x000fe20003f68000 */
[----:B------:R-:W-:Y:S01]  /*861c0*/  @!P2 FSEL R31, R18, +QNAN , P4 ;  /* 0x7ff00000121fa808 */ /* 0x000fe20002000000 */
[----:B------:R-:W-:Y:S01]  /*861d0*/  DSETP.NEU.AND P4, PT, |R12|, +INF , PT ;  /* 0x7ff000000c00742a */ /* 0x000fe20003f8d200 */
[----:B------:R-:W-:-:S02]  /*861e0*/  ISETP.NE.AND P2, PT, R6, 0x7ff00000, PT ;  /* 0x7ff000000600780c */ /* 0x000fc40003f45270 */
[----:B------:R-:W-:Y:S02]  /*861f0*/  FSEL R7, R4, RZ, P1 ;  /* 0x000000ff04077208 */ /* 0x000fe40000800000 */
[----:B------:R-:W-:Y:S01]  /*86200*/  FSEL R19, R5, RZ, P1 ;  /* 0x000000ff05137208 */ /* 0x000fe20000800000 */
[----:B------:R-:W-:Y:S01]  /*86210*/  DSETP.NEU.AND P1, PT, R14, 1, PT ;  /* 0x3ff000000e00742a */ /* 0x000fe20003f2d000 */
[----:B------:R-:W-:Y:S02]  /*86220*/  @!P0 FSEL R21, R20, RZ, P4 ;  /* 0x000000ff14158208 */ /* 0x000fe40002000000 */
[----:B------:R-:W-:Y:S01]  /*86230*/  @!P0 FSEL R27, R0, +QNAN , P4 ;  /* 0x7ff00000001b8808 */ /* 0x000fe20002000000 */
[----:B------:R-:W-:Y:S01]  /*86240*/  DSETP.NEU.AND P4, PT, R10, 1, PT ;  /* 0x3ff000000a00742a */ /* 0x000fe20003f8d000 */
[----:B------:R-:W-:Y:S01]  /*86250*/  FSEL R0, R16, R7, P3 ;  /* 0x0000000710007208 */ /* 0x000fe20001800000 */
[----:B------:R-:W-:Y:S01]  /*86260*/  DSETP.NEU.AND P0, PT, |R14|, +INF , PT ;  /* 0x7ff000000e00742a */ /* 0x000fe20003f0d200 */
[----:B------:R-:W-:-:S02]  /*86270*/  FSEL R16, R17, R19, P3 ;  /* 0x0000001311107208 */ /* 0x000fc40001800000 */
[----:B------:R-:W-:Y:S02]  /*86280*/  FSEL R4, R21, RZ, P5 ;  /* 0x000000ff15047208 */ /* 0x000fe40002800000 */
[----:B------:R-:W-:Y:S02]  /*86290*/  FSEL R44, R29, RZ, P4 ;  /* 0x000000ff1d2c7208 */ /* 0x000fe40002000000 */
[----:B------:R-:W-:Y:S02]  /*862a0*/  FSEL R45, R31, 1.875, P4 ;  /* 0x3ff000001f2d7808 */ /* 0x000fe40002000000 */
[----:B------:R-:W-:Y:S02]  /*862b0*/  FSEL R5, R27, 1.875, P5 ;  /* 0x3ff000001b057808 */ /* 0x000fe40002800000 */
[----:B------:R-:W-:Y:S02]  /*862c0*/  @!P2 FSEL R7, R0, RZ, P0 ;  /* 0x000000ff0007a208 */ /* 0x000fe40000000000 */
[----:B------:R-:W-:-:S02]  /*862d0*/  @!P2 FSEL R19, R16, +QNAN , P0 ;  /* 0x7ff000001013a808 */ /* 0x000fc40000000000 */
[----:B------:R-:W-:Y:S01]  /*862e0*/  DADD R44, R44, R4 ;  /* 0x000000002c2c7229 */ /* 0x000fe20000000004 */
[----:B------:R-:W-:Y:S02]  /*862f0*/  MOV R6, 0x0 ;  /* 0x0000000000067802 */ /* 0x000fe40000000f00 */
        /* <DEDUP_REMOVED lines=25> */
.L_x_2354:
[----:B------:R-:W-:Y:S05]  /*86490*/  BSYNC.RECONVERGENT B6 ;  /* 0x0000000000067941 */ /* 0x000fea0003800200 */
.L_x_2353:
[----:B0-----:R-:W-:-:S05]  /*864a0*/  IMAD.WIDE.U32 R16, R22, 0x30, R8 ;  /* 0x0000003016107825 */ /* 0x001fca00078e0008 */
        /* <DEDUP_REMOVED lines=8> */
.L_x_2355:
        /* <DEDUP_REMOVED lines=11> */
[----:B------:R-:W-:Y:S01]  /*865e0*/  IMAD.MOV.U32 R6, RZ, RZ, R26 ;  /* 0x000000ffff067224 */ /* 0x000fe200078e001a */
[----:B------:R-:W-:Y:S06]  /*865f0*/  @P1 BRA `(.L_x_2357) ;  /* 0x0000000000181947 */ /* 0x000fec0003800000 */
[----:B------:R-:W-:-:S14]  /*86600*/  DSETP.NAN.AND P0, PT, R18, R18, PT ;  /* 0x000000121200722a */ /* 0x000fdc0003f08000 */
[----:B------:R-:W-:Y:S01]  /*86610*/  @P0 DADD R4, R18, 2 ;  /* 0x4000000012040429 */ /* 0x000fe20000000000 */
[----:B------:R-:W-:Y:S10]  /*86620*/  @P0 BRA `(.L_x_2357) ;  /* 0x00000000000c0947 */ /* 0x000ff40003800000 */
[----:B------:R-:W-:-:S14]  /*86630*/  DSETP.NEU.AND P0, PT, |R18|, +INF , PT ;  /* 0x7ff000001200742a */ /* 0x000fdc0003f0d200 */
[----:B------:R-:W-:Y:S01]  /*86640*/  @!P0 IMAD.MOV.U32 R4, RZ, RZ, 0x0 ;  /* 0x00000000ff048424 */ /* 0x000fe200078e00ff */
[----:B------:R-:W-:-:S07]  /*86650*/  @!P0 MOV R5, 0x7ff00000 ;  /* 0x7ff0000000058802 */ /* 0x000fce0000000f00 */
.L_x_2357:
[----:B------:R-:W-:Y:S05]  /*86660*/  BSYNC.RECONVERGENT B0 ;  /* 0x0000000000007941 */ /* 0x000fea0003800200 */
.L_x_2356:
[----:B------:R-:W-:Y:S01]  /*86670*/  BSSY.RECONVERGENT B0, `(.L_x_2358) ;  /* 0x0000007000007945 */ /* 0x000fe20003800200 */
[----:B------:R-:W-:Y:S01]  /*86680*/  FSEL R49, R5, 1.875, P2 ;  /* 0x3ff0000005317808 */ /* 0x000fe20001000000 */
[----:B------:R-:W-:Y:S01]  /*86690*/  IMAD.MOV.U32 R7, RZ, RZ, R27 ;  /* 0x000000ffff077224 */ /* 0x000fe200078e001b */
[----:B------:R-:W-:Y:S01]  /*866a0*/  FSEL R48, R4, RZ, P2 ;  /* 0x000000ff04307208 */ /* 0x000fe20001000000 */
[----:B------:R-:W-:Y:S01]  /*866b0*/  IMAD.MOV.U32 R5, RZ, RZ, 0x40000000 ;  /* 0x40000000ff057424 */ /* 0x000fe200078e00ff */
[----:B------:R-:W-:-:S07]  /*866c0*/  MOV R0, 0x866e0 ;  /* 0x000866e000007802 */ /* 0x000fce0000000f00 */
[----:B------:R-:W-:Y:S05]  /*866d0*/  CALL.REL.NOINC `($_Z9addKernelP9basic_run$__internal_accurate_pow) ;  /* 0x000003b000187944 */ /* 0x000fea0003c00000 */
[----:B------:R-:W-:Y:S05]  /*866e0*/  BSYNC.RECONVERGENT B0 ;  /* 0x0000000000007941 */ /* 0x000fea0003800200 */
.L_x_2358:
        /* <DEDUP_REMOVED lines=16> */
[----:B------:R-:W-:Y:S01]  /*867f0*/  @!P0 IMAD.MOV.U32 R4, RZ, RZ, 0x0 ;  /* 0x00000000ff048424 */ /* 0x000fe200078e00ff */
[----:B------:R-:W-:-:S07]  /*86800*/  @!P0 MOV R5, 0x7ff00000 ;  /* 0x7ff0000000058802 */ /* 0x000fce0000000f00 */
.L_x_2360:
[----:B------:R-:W-:Y:S05]  /*86810*/  BSYNC.RECONVERGENT B0 ;  /* 0x0000000000007941 */ /* 0x000fea0003800200 */
.L_x_2359:
        /* <DEDUP_REMOVED lines=8> */
.L_x_2361:
        /* <DEDUP_REMOVED lines=15> */
.L_x_2363:
[----:B------:R-:W-:Y:S05]  /*86990*/  BSYNC.RECONVERGENT B0 ;  /* 0x0000000000007941 */ /* 0x000fea0003800200 */
.L_x_2362:
[----:B------:R-:W-:Y:S01]  /*869a0*/  FSEL R4, R4, RZ, P2 ;  /* 0x000000ff04047208 */ /* 0x000fe20001000000 */
[----:B------:R-:W-:Y:S01]  /*869b0*/  IMAD.WIDE.U32 R18, R22, -0x28, R16 ;  /* 0xffffffd816127825 */ /* 0x000fe200078e0010 */
[----:B------:R-:W-:-:S03]  /*869c0*/  FSEL R5, R5, 1.875, P2 ;  /* 0x3ff0000005057808 */ /* 0x000fc60001000000 */
[----:B------:R-:W-:Y:S01]  /*869d0*/  IMAD.MOV.U32 R20, RZ, RZ, R18 ;  /* 0x000000ffff147224 */ /* 0x000fe200078e0012 */
[----:B------:R-:W-:Y:S02]  /*869e0*/  IADD3 R21, PT, PT, R19, -R22, RZ ;  /* 0x8000001613157210 */ /* 0x000fe40007ffe0ff */
[----:B------:R-:W-:-:S07]  /*869f0*/  DADD R48, R48, R4 ;  /* 0x0000000030307229 */ /* 0x000fce0000000004 */
[----:B------:R0:W-:Y:S04]  /*86a00*/  STG.E.64 desc[UR8][R20.64+0xc7738], R48 ;  /* 0x0c77383014007986 */ /* 0x0001e8000c101b08 */
[----:B------:R-:W2:Y:S01]  /*86a10*/  LDG.E.64 R52, desc[UR8][R16.64+0xb0008] ;  /* 0x0b00080810347981 */ /* 0x000ea2000c1e1b00 */
[----:B------:R-:W-:Y:S01]  /*86a20*/  BSSY.RECONVERGENT B0, `(.L_x_2364) ;  /* 0x0000005000007945 */ /* 0x000fe20003800200 */
[----:B------:R-:W-:Y:S01]  /*86a30*/  IMAD.MOV.U32 R5, RZ, RZ, 0x40000000 ;  /* 0x40000000ff057424 */ /* 0x000fe200078e00ff */
[----:B------:R-:W-:Y:S01]  /*86a40*/  MOV R0, 0x86a70 ;  /* 0x00086a7000007802 */ /* 0x000fe20000000f00 */
[----:B0-2---:R-:W-:-:S11]  /*86a50*/  DADD R6, -RZ, |R52| ;  /* 0x00000000ff067229 */ /* 0x005fd60000000534 */
[----:B------:R-:W-:Y:S05]  /*86a60*/  CALL.REL.NOINC `($_Z9addKernelP9basic_run$__internal_accurate_pow) ;  /* 0x000003ac00347944 */ /* 0x000fea0003c00000 */
[----:B------:R-:W-:Y:S05]  /*86a70*/  BSYNC.RECONVERGENT B0 ;  /* 0x0000000000007941 */ /* 0x000fea0003800200 */
.L_x_2364:
        /* <DEDUP_REMOVED lines=16> */
[----:B------:R-:W-:Y:S01]  /*86b80*/  @!P0 MOV R4, 0x0 ;  /* 0x0000000000048802 */ /* 0x000fe20000000f00 */
[----:B------:R-:W-:-:S07]  /*86b90*/  @!P0 IMAD.MOV.U32 R5, RZ, RZ, 0x7ff00000 ;  /* 0x7ff00000ff058424 */ /* 0x000fce00078e00ff */
.L_x_2366:
[----:B------:R-:W-:Y:S05]  /*86ba0*/  BSYNC.RECONVERGENT B0 ;  /* 0x0000000000007941 */ /* 0x000fea0003800200 */
.L_x_2365:
        /* <DEDUP_REMOVED lines=8> */
.L_x_2367:
        /* <DEDUP_REMOVED lines=15> */
[----:B------:R-:W-:Y:S01]  /*86d20*/  @!P0 MOV R4, 0x0 ;  /* 0x0000000000048802 */ /* 0x000fe20000000f00 */
[----:B------:R-:W-:-:S07]  /*86d30*/  @!P0 IMAD.MOV.U32 R5, RZ, RZ, 0x7ff00000 ;  /* 0x7ff00000ff058424 */ /* 0x000fce00078e00ff */
.L_x_2369:
[----:B------:R-:W-:Y:S05]  /*86d40*/  BSYNC.RECONVERGENT B0 ;  /* 0x0000000000007941 */ /* 0x000fea0003800200 */
.L_x_2368:
        /* <DEDUP_REMOVED lines=8> */
.L_x_2370:
[----:B------:R-:W0:Y:S01]  /*86dd0*/  MUFU.RSQ64H R31, R49 ;  /* 0x00000031001f7308 */ /* 0x000e220000001c00 */
[C---:B------:R-:W-:Y:S01]  /*86de0*/  DADD R6, R54.reuse, 2 ;  /* 0x4000000036067429 */ /* 0x040fe20000000000 */
[----:B------:R-:W-:Y:S01]  /*86df0*/  VIADD R30, R49, 0xfcb00000 ;  /* 0xfcb00000311e7836 */ /* 0x000fe20000000000 */
[C---:B------:R-:W-:Y:S01]  /*86e00*/  DSETP.NEU.AND P0, PT, R54.reuse, RZ, PT ;  /* 0x000000ff3600722a */ /* 0x040fe20003f0d000 */
[----:B------:R-:W-:Y:S01]  /*86e10*/  BSSY.RECONVERGENT B0, `(.L_x_2371) ;  /* 0x0000013000007945 */ /* 0x000fe20003800200 */
[----:B------:R-:W-:Y:S02]  /*86e20*/  DSETP.NEU.AND P2, PT, R54, 1, PT ;  /* 0x3ff000003600742a */ /* 0x000fe40003f4d000 */
[----:B------:R-:W-:Y:S02]  /*86e30*/  MOV R6, 0x0 ;  /* 0x0000000000067802 */ /* 0x000fe40000000f00 */
        /* <DEDUP_REMOVED lines=14> */
[----:B------:R-:W-:Y:S02]  /*86f20*/  @!P0 IMAD.MOV.U32 R4, RZ, RZ, 0x0 ;  /* 0x00000000ff048424 */ /* 0x000fe400078e00ff */
[----:B------:R-:W-:-:S07]  /*86f30*/  @!P0 IMAD.MOV.U32 R5, RZ, RZ, 0x7ff00000 ;  /* 0x7ff00000ff058424 */ /* 0x000fce00078e00ff */
.L_x_2372:
[----:B------:R-:W-:Y:S05]  /*86f40*/  BSYNC.RECONVERGENT B0 ;  /* 0x0000000000007941 */ /* 0x000fea0003800200 */
.L_x_2371:
        /* <DEDUP_REMOVED lines=8> */
[----:B------:R-:W-:Y:S01]  /*86fd0*/  IADD3 R27, PT, PT, R29, -0x100000, RZ ;  /* 0xfff000001d1b7810 */ /* 0x000fe20007ffe0ff */
[----:B------:R-:W-:-:S03]  /*86fe0*/  IMAD.MOV.U32 R26, RZ, RZ, R28 ;  /* 0x000000ffff1a7224 */ /* 0x000fc600078e001c */
[----:B------:R0:W-:Y:S03]  /*86ff0*/  STG.E.64 desc[UR8][R20.64+0xcb5c0], R52 ;  /* 0x0cb5c03414007986 */ /* 0x0001e6000c101b08 */
        /* <DEDUP_REMOVED lines=11> */
[----:B0-----:R-:W-:Y:S05]  /*870b0*/  CALL.REL.NOINC `($__internal_2_$__cuda_sm20_dsqrt_rn_f64_mediumpath_v1) ;  /* 0x000003a000fc7944 */ /* 0x001fea0003c00000 */
.L_x_2374:
[----:B------:R-:W-:Y:S05]  /*870c0*/  BSYNC.RECONVERGENT B6 ;  /* 0x0000000000067941 */ /* 0x000fea0003800200 */
.L_x_2373:
[----:B------:R-:W1:Y:S01]  /*870d0*/  MUFU.RSQ64H R31, R53 ;  /* 0x00000035001f7308 */ /* 0x000e620000001c00 */
[----:B------:R-:W-:Y:S01]  /*870e0*/  VIADD R30, R53, 0xfcb00000 ;  /* 0xfcb00000351e7836 */ /* 0x000fe20000000000 */
[----:B------:R2:W-:Y:S01]  /*870f0*/  STG.E.64 desc[UR8][R20.64+0xd7158], R6 ;  /* 0x0d71580614007986 */ /* 0x0005e2000c101b08 */
[----:B------:R-:W-:Y:S01]  /*87100*/  IMAD.MOV.U32 R26, RZ, RZ, 0x0 ;  /* 0x00000000ff1a7424 */ /* 0x000fe200078e00ff */
[----:B------:R-:W-:Y:S01]  /*87110*/  BSSY.RECONVERGENT B6, `(.L_x_2375) ;  /* 0x0000015000067945 */ /* 0x000fe20003800200 */
[----:B------:R-:W-:Y:S01]  /*87120*/  IMAD.MOV.U32 R27, RZ, RZ, 0x3fd80000 ;  /* 0x3fd80000ff1b7424 */ /* 0x000fe200078e00ff */
[----:B------:R-:W-:Y:S01]  /*87130*/  ISETP.GE.U32.AND P0, PT, R30, 0x7ca00000, PT ;  /* 0x7ca000001e00780c */ /* 0x000fe20003f06070 */
[----:B-1----:R-:W-:-:S08]  /*87140*/  DMUL R4, R30, R30 ;  /* 0x0000001e1e047228 */ /* 0x002fd00000000000 */
        /* <DEDUP_REMOVED lines=8> */
[----:B--2---:R-:W-:Y:S01]  /*871d0*/  DFMA R6, R32, R26, R28 ;  /* 0x0000001a2006722b */ /* 0x004fe2000000001c */
[----:B------:R-:W-:Y:S10]  /*871e0*/  @!P0 BRA `(.L_x_2376) ;  /* 0x00000000001c8947 */ /* 0x000ff40003800000 */
[----:B------:R-:W-:Y:S01]  /*871f0*/  IMAD.MOV.U32 R26, RZ, RZ, R4 ;  /* 0x000000ffff1a7224 */ /* 0x000fe200078e0004 */
[----:B------:R-:W-:Y:S01]  /*87200*/  MOV R5, R53 ;  /* 0x0000003500057202 */ /* 0x000fe20000000f00 */
[----:B------:R-:W-:Y:S01]  /*87210*/  IMAD.MOV.U32 R4, RZ, RZ, R52 ;  /* 0x000000ffff047224 */ /* 0x000fe200078e0034 */
[----:B------:R-:W-:Y:S01]  /*87220*/  MOV R0, 0x87260 ;  /* 0x0008726000007802 */ /* 0x000fe20000000f00 */
[----:B------:R-:W-:Y:S02]  /*87230*/  IMAD.MOV.U32 R6, RZ, RZ, R32 ;  /* 0x000000ffff067224 */ /* 0x000fe400078e0020 */
[----:B------:R-:W-:-:S07]  /*87240*/  IMAD.MOV.U32 R7, RZ, RZ, R33 ;  /* 0x000000ffff077224 */ /* 0x000fce00078e0021 */
[----:B0-----:R-:W-:Y:S05]  /*87250*/  CALL.REL.NOINC `($__internal_2_$__cuda_sm20_dsqrt_rn_f64_mediumpath_v1) ;  /* 0x000003a000947944 */ /* 0x001fea0003c00000 */
.L_x_2376:
[----:B------:R-:W-:Y:S05]  /*87260*/  BSYNC.RECONVERGENT B6 ;  /* 0x0000000000067941 */ /* 0x000fea0003800200 */
.L_x_2375:
[----:B------:R-:W-:Y:S01]  /*87270*/  IMAD.MOV.U32 R34, RZ, RZ, 0x0 ;  /* 0x00000000ff227424 */ /* 0x000fe200078e00ff */
[----:B------:R-:W-:Y:S01]  /*87280*/  MOV R35, 0x3ff00000 ;  /* 0x3ff0000000237802 */ /* 0x000fe20000000f00 */
[----:B------:R1:W-:Y:S04]  /*87290*/  STG.E.64 desc[UR8][R20.64+0xd32d0], R6 ;  /* 0x0d32d00614007986 */ /* 0x0003e8000c101b08 */
        /* <DEDUP_REMOVED lines=23> */
[----:B------:R-:W-:Y:S01]  /*87410*/  IMAD.MOV.U32 R4, RZ, RZ, R32 ;  /* 0x000000ffff047224 */ /* 0x000fe200078e0020 */
[----:B------:R-:W-:Y:S01]  /*87420*/  MOV R0, 0x87450 ;  /* 0x0008745000007802 */ /* 0x000fe20000000f00 */
[----:B------:R-:W-:-:S07]  /*87430*/  IMAD.MOV.U32 R5, RZ, RZ, R33 ;  /* 0x000000ffff057224 */ /* 0x000fce00078e0021 */
[----:B0-----:R-:W-:Y:S05]  /*87440*/  CALL.REL.NOINC `($__internal_1_$__cuda_sm20_div_rn_f64_full) ;  /* 0x0000039800847944 */ /* 0x001fea0003c00000 */
.L_x_2378:
[----:B------:R-:W-:Y:S05]  /*87450*/  BSYNC.RECONVERGENT B6 ;  /* 0x0000000000067941 */ /* 0x000fea0003800200 */
.L_x_2377:
        /* <DEDUP_REMOVED lines=8> */
[----:B------:R-:W-:-:S06]  /*874e0*/  MOV R26, 0x1 ;  /* 0x00000001001a7802 */ /* 0x000fcc0000000f00 */
        /* <DEDUP_REMOVED lines=17> */
.L_x_2380:
[----:B------:R-:W-:Y:S05]  /*87600*/  BSYNC.RECONVERGENT B6 ;  /* 0x0000000000067941 */ /* 0x000fea0003800200 */
.L_x_2379:
        /* <DEDUP_REMOVED lines=22> */
[----:B------:R-:W-:Y:S01]  /*87770*/  MOV R4, R32 ;  /* 0x0000002000047202 */ /* 0x000fe20000000f00 */
[----:B------:R-:W-:Y:S01]  /*87780*/  IMAD.MOV.U32 R5, RZ, RZ, R33 ;  /* 0x000000ffff057224 */ /* 0x000fe200078e0021 */
[----:B------:R-:W-:-:S07]  /*87790*/  MOV R0, 0x877b0 ;  /* 0x000877b000007802 */ /* 0x000fce0000000f00 */
[----:B0-----:R-:W-:Y:S05]  /*877a0*/  CALL.REL.NOINC `($__internal_1_$__cuda_sm20_div_rn_f64_full) ;  /* 0x0000039400ac7944 */ /* 0x001fea0003c00000 */
.L_x_2382:
[----:B------:R-:W-:Y:S05]  /*877b0*/  BSYNC.RECONVERGENT B6 ;  /* 0x0000000000067941 */ /* 0x000fea0003800200 */
.L_x_2381:
[----:B------:R1:W-:Y:S04]  /*877c0*/  STG.E.64 desc[UR8][R20.64+0xe6b78], R4 ;  /* 0x0e6b780414007986 */ /* 0x0003e8000c101b08 */
[----:B------:R-:W2:Y:S04]  /*877d0*/  LDG.E.64 R26, desc[UR8][R16.64+0xb0020] ;  /* 0x0b002008101a7981 */ /* 0x000ea8000c1e1b00 */
[----:B------:R-:W3:Y:S04]  /*877e0*/  LDG.E.64 R28, desc[UR8][R16.64+0xb0028] ;  /* 0x0b002808101c7981 */ /* 0x000ee8000c1e1b00 */
[----:B------:R-:W4:Y:S01]  /*877f0*/  LDG.E.64 R30, desc[UR8][R16.64+0xb0030] ;  /* 0x0b003008101e7981 */ /* 0x000f22000c1e1b00 */
[----:B------:R-:W-:Y:S01]  /*87800*/  IMAD.MOV.U32 R6, RZ, RZ, R18 ;  /* 0x000000ffff067224 */ /* 0x000fe200078e0012 */
[----:B------:R-:W-:Y:S01]  /*87810*/  UMOV UR5, URZ ;  /* 0x000000ff00057c82 */ /* 0x000fe20008000000 */
[----:B------:R-:W-:-:S02]  /*87820*/  IMAD.MOV.U32 R7, RZ, RZ, R21 ;  /* 0x000000ffff077224 */ /* 0x000fc400078e0015 */
[----:B------:R-:W-:-:S05]  /*87830*/  IMAD.WIDE.U32 R6, R22, 0x28, R6 ;  /* 0x0000002816067825 */ /* 0x000fca00078e0006 */
[----:B------:R-:W-:-:S05]  /*87840*/  IADD3 R7, PT, PT, R7, UR5, RZ ;  /* 0x0000000507077c10 */ /* 0x000fca000fffe0ff */
        /* <DEDUP_REMOVED lines=32> */
.L_x_2384:
[----:B------:R-:W-:Y:S05]  /*87a50*/  BSYNC.RECONVERGENT B6 ;  /* 0x0000000000067941 */ /* 0x000fea0003800200 */
.L_x_2383:
        /* <DEDUP_REMOVED lines=23> */
.L_x_2386:
[----:B------:R-:W-:Y:S05]  /*87bd0*/  BSYNC.RECONVERGENT B6 ;  /* 0x0000000000067941 */ /* 0x000fea0003800200 */
.L_x_2385:
        /* <DEDUP_REMOVED lines=23> */
.L_x_2388:
[----:B------:R-:W-:Y:S05]  /*87d50*/  BSYNC.RECONVERGENT B6 ;  /* 0x0000000000067941 */ /* 0x000fea0003800200 */
.L_x_2387:
[----:B------:R-:W2:Y:S04]  /*87d60*/  LDG.E.64 R58, desc[UR8][R20.64+0xd7158] ;  /* 0x0d715808143a7981 */ /* 0x000ea8000c1e1b00 */
[----:B------:R-:W3:Y:S01]  /*87d70*/  LDG.E.64 R4, desc[UR8][R20.64+0xe2cf0] ;  /* 0x0e2cf00814047981 */ /* 0x000ee2000c1e1b00 */
[----:B------:R-:W-:Y:S01]  /*87d80*/  MOV R6, 0x1 ;  /* 0x0000000100067802 */ /* 0x000fe20000000f00 */
        /* <DEDUP_REMOVED lines=26> */
.L_x_2390:
[----:B------:R-:W-:Y:S05]  /*87f30*/  BSYNC.RECONVERGENT B6 ;  /* 0x0000000000067941 */ /* 0x000fea0003800200 */
.L_x_2389:
        /* <DEDUP_REMOVED lines=23> */
.L_x_2392:
[----:B------:R-:W-:Y:S05]  /*880b0*/  BSYNC.RECONVERGENT B6 ;  /* 0x0000000000067941 */ /* 0x000fea0003800200 */
.L_x_2391:
        /* <DEDUP_REMOVED lines=21> */
.L_x_2394:
[----:B------:R-:W-:Y:S05]  /*88210*/  BSYNC.RECONVERGENT B6 ;  /* 0x0000000000067941 */ /* 0x000fea0003800200 */
.L_x_2393:
        /* <DEDUP_REMOVED lines=31> */
.L_x_2396:
[----:B------:R-:W-:Y:S05]  /*88410*/  BSYNC.RECONVERGENT B6 ;  /* 0x0000000000067941 */ /* 0x000fea0003800200 */
.L_x_2395:
        /* <DEDUP_REMOVED lines=23> */
.L_x_2398:
[----:B------:R-:W-:Y:S05]  /*88590*/  BSYNC.RECONVERGENT B6 ;  /* 0x0000000000067941 */ /* 0x000fea0003800200 */
.L_x_2397:
        /* <DEDUP_REMOVED lines=21> */
.L_x_2400:
[----:B------:R-:W-:Y:S05]  /*886f0*/  BSYNC.RECONVERGENT B6 ;  /* 0x0000000000067941 */ /* 0x000fea0003800200 */
.L_x_2399:
[----:B------:R-:W-:Y:S01]  /*88700*/  DADD R20, R50, R20 ;  /* 0x0000000032147229 */ /* 0x000fe20000000014 */
[----:B------:R-:W-:Y:S01]  /*88710*/  IADD3 R22, PT, PT, R22, 0x1, RZ ;  /* 0x0000000116167810 */ /* 0x000fe20007ffe0ff */
[----:B------:R-:W-:Y:S02]  /*88720*/  DADD R18, R42, R18 ;  /* 0x000000002a127229 */ /* 0x000fe40000000012 */
[----:B------:R-:W-:Y:S01]  /*88730*/  DADD R4, R48, R4 ;  /* 0x0000000030047229 */ /* 0x000fe20000000004 */
[----:B------:R-:W-:Y:S02]  /*88740*/  ISETP.NE.AND P0, PT, R22, R23, PT ;  /* 0x000000171600720c */ /* 0x000fe40003f05270 */
[----:B------:R0:W-:Y:S04]  /*88750*/  STG.E.64 desc[UR8][R16.64+0x988f0], R20 ;  /* 0x0988f01410007986 */ /* 0x0001e8000c101b08 */
[----:B------:R0:W-:Y:S04]  /*88760*/  STG.E.64 desc[UR8][R16.64+0x988f8], R18 ;  /* 0x0988f81210007986 */ /* 0x0001e8000c101b08 */
[----:B------:R0:W-:Y:S03]  /*88770*/  STG.E.64 desc[UR8][R16.64+0x98900], R4 ;  /* 0x0989000410007986 */ /* 0x0001e6000c101b08 */
[----:B------:R-:W-:Y:S05]  /*88780*/  @P0 BRA `(.L_x_2353) ;  /* 0xffffffdc00440947 */ /* 0x000fea000383ffff */
.L_x_2349:
[----:B------:R-:W-:Y:S05]  /*88790*/  BSYNC.RECONVERGENT B5 ;  /* 0x0000000000057941 */ /* 0x000fea0003800200 */
.L_x_2348:
[----:B------:R-:W-:Y:S01]  /*887a0*/  ISETP.GE.AND P0, PT, R3, 0x1, PT ;  /* 0x000000010300780c */ /* 0x000fe20003f06270 */
[----:B------:R-:W-:-:S12]  /*887b0*/  BSSY.RECONVERGENT B5, `(.L_x_2401) ;  /* 0x00000da000057945 */ /* 0x000fd80003800200 */
[----:B------:R-:W-:Y:S05]  /*887c0*/  @!P0 BRA `(.L_x_2402) ;  /* 0x0000000c00608947 */ /* 0x000fea0003800000 */
[----:B------:R-:W-:-:S07]  /*887d0*/  IMAD.MOV.U32 R52, RZ, RZ, RZ ;  /* 0x000000ffff347224 */ /* 0x000fce00078e00ff */
.L_x_2415:
[----:B0-----:R-:W2:Y:S01]  /*887e0*/  LDG.E.64 R4, desc[UR8][R8.64+0x104108] ;  /* 0x1041080808047981 */ /* 0x001ea2000c1e1b00 */
[----:B-1----:R-:W-:-:S05]  /*887f0*/  IMAD.WIDE.U32 R20, R52, 0x30, R8 ;  /* 0x0000003034147825 */ /* 0x002fca00078e0008 */
[----:B------:R-:W3:Y:S04]  /*88800*/  LDG.E.64 R48, desc[UR8][R20.64+0x988d8] ;  /* 0x0988d80814307981 */ /* 0x000ee8000c1e1b00 */
[----:B------:R-:W4:Y:S04]  /*88810*/  LDG.E.64 R50, desc[UR8][R20.64+0x988e0] ;  /* 0x0988e00814327981 */ /* 0x000f28000c1e1b00 */
[----:B------:R-:W5:Y:S04]  /*88820*/  LDG.E.64 R46, desc[UR8][R20.64+0x988e8] ;  /* 0x0988e808142e7981 */ /* 0x000f68000c1e1b00 */
[----:B------:R-:W5:Y:S04]  /*88830*/  LDG.E.64 R44, desc[UR8][R20.64+0x988f0] ;  /* 0x0988f008142c7981 */ /* 0x000f68000c1e1b00 */
[----:B------:R-:W5:Y:S04]  /*88840*/  LDG.E.64 R42, desc[UR8][R20.64+0x988f8] ;  /* 0x0988f808142a7981 */ /* 0x000f68000c1e1b00 */
[----:B------:R-:W5:Y:S01]  /*88850*/  LDG.E.64 R22, desc[UR8][R20.64+0x98900] ;  /* 0x0989000814167981 */ /* 0x000f62000c1e1b00 */
[----:B------:R-:W0:Y:S01]  /*88860*/  MUFU.RCP64H R11, 3 ;  /* 0x40080000000b7908 */ /* 0x000e220000001800 */
[----:B------:R-:W-:Y:S01]  /*88870*/  IMAD.MOV.U32 R12, RZ, RZ, 0x0 ;  /* 0x00000000ff0c7424 */ /* 0x000fe200078e00ff */
[----:B------:R-:W-:Y:S01]  /*88880*/  MOV R10, 0x1 ;  /* 0x00000001000a7802 */ /* 0x000fe20000000f00 */
[----:B------:R-:W-:Y:S01]  /*88890*/  IMAD.MOV.U32 R13, RZ, RZ, 0x3ff00000 ;  /* 0x3ff00000ff0d7424 */ /* 0x000fe200078e00ff */
[----:B--2---:R-:W3:Y:S05]  /*888a0*/  LD.E.64 R4, desc[UR8][R4.64+0x2f038] ;  /* 0x02f0380804047980 */ /* 0x004eea000c101b00 */
[----:B0-----:R-:W-:-:S08]  /*888b0*/  DFMA R6, R10, -3, R12 ;  /* 0xc00800000a06782b */ /* 0x001fd0000000000c */
[----:B------:R-:W-:-:S08]  /*888c0*/  DFMA R6, R6, R6, R6 ;  /* 0x000000060606722b */ /* 0x000fd00000000006 */
[----:B------:R-:W-:-:S08]  /*888d0*/  DFMA R6, R10, R6, R10 ;  /* 0x000000060a06722b */ /* 0x000fd0000000000a */
[----:B------:R-:W-:-:S08]  /*888e0*/  DFMA R10, R6, -3, R12 ;  /* 0xc0080000060a782b */ /* 0x000fd0000000000c */
[----:B------:R-:W-:Y:S01]  /*888f0*/  DFMA R10, R6, R10, R6 ;  /* 0x0000000a060a722b */ /* 0x000fe20000000006 */
[----:B------:R-:W-:Y:S01]  /*88900*/  BSSY.RECONVERGENT B6, `(.L_x_2403) ;  /* 0x0000014000067945 */ /* 0x000fe20003800200 */
[----:B---3--:R-:W-:-:S08]  /*88910*/  DMUL R28, R4, R48 ;  /* 0x00000030041c7228 */ /* 0x008fd00000000000 */
[----:B------:R-:W-:-:S08]  /*88920*/  DMUL R6, R28, R10 ;  /* 0x0000000a1c067228 */ /* 0x000fd00000000000 */
[----:B------:R-:W-:-:S08]  /*88930*/  DFMA R12, R6, -3, R28 ;  /* 0xc0080000060c782b */ /* 0x000fd0000000001c */
[----:B------:R-:W-:Y:S01]  /*88940*/  DFMA R10, R10, R12, R6 ;  /* 0x0000000c0a0a722b */ /* 0x000fe20000000006 */
[----:B------:R-:W-:-:S09]  /*88950*/  FSETP.GEU.AND P1, PT, |R29|, 6.5827683646048100446e-37, PT ;  /* 0x036000001d00780b */ /* 0x000fd20003f2e200 */
[----:B------:R-:W-:-:S05]  /*88960*/  FFMA R0, RZ, 2.125, R11 ;  /* 0x40080000ff007823 */ /* 0x000fca000000000b */
        /* <DEDUP_REMOVED lines=8> */
[----:B------:R-:W-:Y:S01]  /*889f0*/  MOV R0, 0x88a20 ;  /* 0x00088a2000007802 */ /* 0x000fe20000000f00 */
[----:B------:R-:W-:-:S07]  /*88a00*/  IMAD.MOV.U32 R5, RZ, RZ, 0x40080000 ;  /* 0x40080000ff057424 */ /* 0x000fce00078e00ff */
[----:B------:R-:W-:Y:S05]  /*88a10*/  CALL.REL.NOINC `($__internal_1_$__cuda_sm20_div_rn_f64_full) ;  /* 0x0000038400107944 */ /* 0x000fea0003c00000 */
[----:B------:R-:W-:Y:S01]  /*88a20*/  IMAD.MOV.U32 R10, RZ, RZ, R4 ;  /* 0x000000ffff0a7224 */ /* 0x000fe200078e0004 */
[----:B------:R-:W-:-:S07]  /*88a30*/  MOV R11, R5 ;  /* 0x00000005000b7202 */ /* 0x000fce0000000f00 */
.L_x_2404:
[----:B------:R-:W-:Y:S05]  /*88a40*/  BSYNC.RECONVERGENT B6 ;  /* 0x0000000000067941 */ /* 0x000fea0003800200 */
.L_x_2403:
        /* <DEDUP_REMOVED lines=25> */
.L_x_2406:
[----:B------:R-:W-:Y:S05]  /*88be0*/  BSYNC.RECONVERGENT B6 ;  /* 0x0000000000067941 */ /* 0x000fea0003800200 */
.L_x_2405:
        /* <DEDUP_REMOVED lines=25> */
.L_x_2408:
[----:B------:R-:W-:Y:S05]  /*88d80*/  BSYNC.RECONVERGENT B6 ;  /* 0x0000000000067941 */ /* 0x000fea0003800200 */
.L_x_2407:
        /* <DEDUP_REMOVED lines=25> */
.L_x_2410:
[----:B------:R-:W-:Y:S05]  /*88f20*/  BSYNC.RECONVERGENT B6 ;  /* 0x0000000000067941 */ /* 0x000fea0003800200 */
.L_x_2409:
        /* <DEDUP_REMOVED lines=25> */
.L_x_2412:
[----:B------:R-:W-:Y:S05]  /*890c0*/  BSYNC.RECONVERGENT B6 ;  /* 0x0000000000067941 */ /* 0x000fea0003800200 */
.L_x_2411:
        /* <DEDUP_REMOVED lines=23> */
.L_x_2414:
[----:B------:R-:W-:Y:S05]  /*89240*/  BSYNC.RECONVERGENT B6 ;  /* 0x0000000000067941 */ /* 0x000fea0003800200 */
.L_x_2413:
[----:B------:R-:W2:Y:S04]  /*89250*/  LDG.E.64 R6, desc[UR8][R20.64+0x811a8] ;  /* 0x0811a80814067981 */ /* 0x000ea8000c1e1b00 */
[----:B------:R-:W3:Y:S04]  /*89260*/  LDG.E.64 R26, desc[UR8][R20.64+0x811b0] ;  /* 0x0811b008141a7981 */ /* 0x000ee8000c1e1b00 */
[----:B------:R-:W4:Y:S04]  /*89270*/  LDG.E.64 R28, desc[UR8][R20.64+0x811b8] ;  /* 0x0811b808141c7981 */ /* 0x000f28000c1e1b00 */
[----:B------:R-:W5:Y:S04]  /*89280*/  LDG.E.64 R30, desc[UR8][R20.64+0x811c0] ;  /* 0x0811c008141e7981 */ /* 0x000f68000c1e1b00 */
[----:B------:R-:W5:Y:S04]  /*89290*/  LDG.E.64 R32, desc[UR8][R20.64+0x811c8] ;  /* 0x0811c80814207981 */ /* 0x000f68000c1e1b00 */
[----:B------:R-:W5:Y:S01]  /*892a0*/  LDG.E.64 R34, desc[UR8][R20.64+0x811d0] ;  /* 0x0811d00814227981 */ /* 0x000f62000c1e1b00 */
        /* <DEDUP_REMOVED lines=21> */
[----:B------:R-:W-:-:S04]  /*89400*/  IADD3 R52, PT, PT, R52, 0x1, RZ ;  /* 0x0000000134347810 */ /* 0x000fc80007ffe0ff */
        /* <DEDUP_REMOVED lines=20> */
.L_x_2402:
[----:B------:R-:W-:Y:S05]  /*89550*/  BSYNC.RECONVERGENT B5 ;  /* 0x0000000000057941 */ /* 0x000fea0003800200 */
.L_x_2401:
[----:B0-----:R-:W2:Y:S04]  /*89560*/  LDG.E.64 R4, desc[UR8][R8.64+0x104108] ;  /* 0x1041080808047981 */ /* 0x001ea8000c1e1b00 */
[----:B--2---:R-:W2:Y:S01]  /*89570*/  LD.E R23, desc[UR8][R4.64+0x2efb0] ;  /* 0x02efb00804177980 */ /* 0x004ea2000c101900 */
[----:B------:R-:W-:Y:S01]  /*89580*/  BSSY.RECONVERGENT B5, `(.L_x_2416) ;  /* 0x00002a9000057945 */ /* 0x000fe20003800200 */
[----:B--2---:R-:W-:-:S13]  /*89590*/  ISETP.GE.AND P0, PT, R23, 0x1, PT ;  /* 0x000000011700780c */ /* 0x004fda0003f06270 */
[----:B------:R-:W-:Y:S05]  /*895a0*/  @!P0 BRA `(.L_x_2417) ;  /* 0x0000002800988947 */ /* 0x000fea0003800000 */
[----:B-1----:R-:W-:-:S05]  /*895b0*/  IMAD.WIDE R16, R23, 0x30, R74 ;  /* 0x0000003017107825 */ /* 0x002fca00078e024a */
        /* <DEDUP_REMOVED lines=9> */
.L_x_2418:
[C---:B------:R-:W-:Y:S01]  /*89650*/  DSETP.NEU.AND P0, PT, R10.reuse, RZ, PT ;  /* 0x000000ff0a00722a */ /* 0x040fe20003f0d000 */
[----:B------:R-:W-:Y:S01]  /*89660*/  LOP3.LUT R2, R2, 0xfffffffd, RZ, 0xc0, !PT ;  /* 0xfffffffd02027812 */ /* 0x000fe200078ec0ff */
[C---:B------:R-:W-:Y:S01]  /*89670*/  DSETP.NEU.AND P1, PT, |R10|.reuse, +INF , PT ;  /* 0x7ff000000a00742a */ /* 0x040fe20003f2d200 */
[----:B------:R-:W-:Y:S01]  /*89680*/  BSSY.RECONVERGENT B0, `(.L_x_2419) ;  /* 0x0000015000007945 */ /* 0x000fe20003800200 */
[C---:B------:R-:W-:Y:S01]  /*89690*/  DADD R6, R10.reuse, 2 ;  /* 0x400000000a067429 */ /* 0x040fe20000000000 */
[----:B------:R-:W-:Y:S01]  /*896a0*/  IMAD.MOV.U32 R21, RZ, RZ, R5 ;  /* 0x000000ffff157224 */ /* 0x000fe200078e0005 */
[----:B------:R-:W-:Y:S01]  /*896b0*/  DADD R16, -RZ, |R12| ;  /* 0x00000000ff107229 */ /* 0x000fe2000000050c */
[----:B------:R-:W-:Y:S01]  /*896c0*/  MOV R20, R4 ;  /* 0x0000000400147202 */ /* 0x000fe20000000f00 */
[C---:B------:R-:W-:Y:S01]  /*896d0*/  DSETP.NAN.AND P4, PT, R10.reuse, R10, PT ;  /* 0x0000000a0a00722a */ /* 0x040fe20003f88000 */
[----:B------:R-:W-:Y:S01]  /*896e0*/  IMAD.MOV.U32 R5, RZ, RZ, 0x40000000 ;  /* 0x40000000ff057424 */ /* 0x000fe200078e00ff */
        /* <DEDUP_REMOVED lines=8> */
[----:B------:R-:W-:Y:S01]  /*89770*/  ISETP.NE.AND P2, PT, R6, 0x7ff00000, PT ;  /* 0x7ff000000600780c */ /* 0x000fe20003f45270 */
[----:B------:R-:W-:Y:S01]  /*89780*/  IMAD.MOV.U32 R6, RZ, RZ, R16 ;  /* 0x000000ffff067224 */ /* 0x000fe200078e0010 */
[----:B------:R-:W-:-:S04]  /*89790*/  @P1 LOP3.LUT R2, R2, 0x8, RZ, 0xfc, !PT ;  /* 0x0000000802021812 */ /* 0x000fc800078efcff */
[----:B------:R-:W-:-:S04]  /*897a0*/  LOP3.LUT R2, R2, 0xfffffffe, RZ, 0xc0, !PT ;  /* 0xfffffffe02027812 */ /* 0x000fc800078ec0ff */
[----:B------:R-:W-:-:S07]  /*897b0*/  @P0 LOP3.LUT R2, R2, 0x1, RZ, 0xfc, !PT ;  /* 0x0000000102020812 */ /* 0x000fce00078efcff */
[----:B------:R-:W-:Y:S05]  /*897c0*/  CALL.REL.NOINC `($_Z9addKernelP9basic_run$__internal_accurate_pow) ;  /* 0x0000037c00dc7944 */ /* 0x000fea0003c00000 */
[----:B------:R-:W-:Y:S05]  /*897d0*/  BSYNC.RECONVERGENT B0 ;  /* 0x0000000000007941 */ /* 0x000fea0003800200 */
.L_x_2419:
[C---:B------:R-:W-:Y:S01]  /*897e0*/  DADD R6, R12.reuse, 2 ;  /* 0x400000000c067429 */ /* 0x040fe20000000000 */
[----:B------:R-:W-:Y:S01]  /*897f0*/  LOP3.LUT R2, R2, 0xfffffffb, RZ, 0xc0, !PT ;  /* 0xfffffffb02027812 */ /* 0x000fe200078ec0ff */
[C---:B------:R-:W-:Y:S01]  /*89800*/  DSETP.NEU.AND P1, PT, |R12|.reuse, +INF , PT ;  /* 0x7ff000000c00742a */ /* 0x040fe20003f2d200 */
[----:B------:R-:W-:Y:S01]  /*89810*/  BSSY.RECONVERGENT B0, `(.L_x_2420) ;  /* 0x0000010000007945 */ /* 0x000fe20003800200 */
[----:B------:R-:W-:Y:S01]  /*89820*/  DADD R16, -RZ, |R14| ;  /* 0x00000000ff107229 */ /* 0x000fe2000000050e */
[----:B------:R-:W-:Y:S01]  /*89830*/  IMAD.MOV.U32 R45, RZ, RZ, R5 ;  /* 0x000000ffff2d7224 */ /* 0x000fe200078e0005 */
[C---:B------:R-:W-:Y:S01]  /*89840*/  DSETP.NEU.AND P6, PT, R12.reuse, RZ, PT ;  /* 0x000000ff0c00722a */ /* 0x040fe20003fcd000 */
[----:B------:R-:W-:Y:S01]  /*89850*/  IMAD.MOV.U32 R44, RZ, RZ, R4 ;  /* 0x000000ffff2c7224 */ /* 0x000fe200078e0004 */
[C---:B------:R-:W-:Y:S01]  /*89860*/  DSETP.NAN.AND P3, PT, R12.reuse, R12, PT ;  /* 0x0000000c0c00722a */ /* 0x040fe20003f68000 */
[----:B------:R-:W-:Y:S01]  /*89870*/  MOV R5, 0x40000000 ;  /* 0x4000000000057802 */ /* 0x000fe20000000f00 */
[----:B------:R-:W-:Y:S01]  /*89880*/  DSETP.NEU.AND P5, PT, R12, 1, PT ;  /* 0x3ff000000c00742a */ /* 0x000fe20003fad000 */
[----:B------:R-:W-:-:S03]  /*89890*/  LOP3.LUT R0, R7, 0x7ff00000, RZ, 0xc0, !PT ;  /* 0x7ff0000007007812 */ /* 0x000fc600078ec0ff */
[----:B------:R-:W-:Y:S01]  /*898a0*/  MOV R6, R16 ;  /* 0x0000001000067202 */ /* 0x000fe20000000f00 */
[----:B------:R-:W-:Y:S01]  /*898b0*/  IMAD.MOV.U32 R7, RZ, RZ, R17 ;  /* 0x000000ffff077224 */ /* 0x000fe200078e0011 */
[----:B------:R-:W-:Y:S01]  /*898c0*/  DADD R16, R12, 2 ;  /* 0x400000000c107429 */ /* 0x000fe20000000000 */
[----:B------:R-:W-:Y:S02]  /*898d0*/  ISETP.NE.AND P0, PT, R0, 0x7ff00000, PT ;  /* 0x7ff000000000780c */ /* 0x000fe40003f05270 */
[----:B------:R-:W-:Y:S02]  /*898e0*/  @P1 LOP3.LUT R2, R2, 0x4, RZ, 0xfc, !PT ;  /* 0x0000000402021812 */ /* 0x000fe400078efcff */
[----:B------:R-:W-:-:S09]  /*898f0*/  MOV R0, 0x89910 ;  /* 0x0008991000007802 */ /* 0x000fd20000000f00 */
[----:B------:R-:W-:Y:S05]  /*89900*/  CALL.REL.NOINC `($_Z9addKernelP9basic_run$__internal_accurate_pow) ;  /* 0x0000037c008c7944 */ /* 0x000fea0003c00000 */
[----:B------:R-:W-:Y:S05]  /*89910*/  BSYNC.RECONVERGENT B0 ;  /* 0x0000000000007941 */ /* 0x000fea0003800200 */
.L_x_2420:
        /* <DEDUP_REMOVED lines=20> */
[----:B------:R-:W-:Y:S01]  /*89a60*/  ISETP.NE.AND P2, PT, R6, 0x7ff00000, PT ;  /* 0x7ff000000600780c */ /* 0x000fe20003f45270 */
[----:B------:R-:W-:Y:S01]  /*89a70*/  IMAD.MOV.U32 R6, RZ, RZ, 0x0 ;  /* 0x00000000ff067424 */ /* 0x000fe200078e00ff */
[----:B------:R-:W-:-:S02]  /*89a80*/  FSEL R7, R4, RZ, P1 ;  /* 0x000000ff04077208 */ /* 0x000fc40000800000 */
[----:B------:R-:W-:Y:S01]  /*89a90*/  FSEL R19, R5, RZ, P1 ;  /* 0x000000ff05137208 */ /* 0x000fe20000800000 */
[----:B------:R-:W-:Y:S01]  /*89aa0*/  DSETP.NEU.AND P1, PT, R14, 1, PT ;  /* 0x3ff000000e00742a */ /* 0x000fe20003f2d000 */
[----:B------:R-:W-:Y:S02]  /*89ab0*/  @!P0 FSEL R21, R20, RZ, P4 ;  /* 0x000000ff14158208 */ /* 0x000fe40002000000 */
[----:B------:R-:W-:Y:S01]  /*89ac0*/  @!P0 FSEL R27, R0, +QNAN , P4 ;  /* 0x7ff00000001b8808 */ /* 0x000fe20002000000 */
[----:B------:R-:W-:Y:S01]  /*89ad0*/  DSETP.NEU.AND P4, PT, R10, 1, PT ;  /* 0x3ff000000a00742a */ /* 0x000fe20003f8d000 */
[----:B------:R-:W-:Y:S01]  /*89ae0*/  FSEL R0, R16, R7, P3 ;  /* 0x0000000710007208 */ /* 0x000fe20001800000 */
[----:B------:R-:W-:Y:S01]  /*89af0*/  DSETP.NEU.AND P0, PT, |R14|, +INF , PT ;  /* 0x7ff000000e00742a */ /* 0x000fe20003f0d200 */
[----:B------:R-:W-:Y:S02]  /*89b00*/  FSEL R16, R17, R19, P3 ;  /* 0x0000001311107208 */ /* 0x000fe40001800000 */
[----:B------:R-:W-:-:S02]  /*89b10*/  FSEL R4, R21, RZ, P5 ;  /* 0x000000ff15047208 */ /* 0x000fc40002800000 */
[----:B------:R-:W-:Y:S02]  /*89b20*/  FSEL R44, R29, RZ, P4 ;  /* 0x000000ff1d2c7208 */ /* 0x000fe40002000000 */
[----:B------:R-:W-:Y:S02]  /*89b30*/  FSEL R45, R31, 1.875, P4 ;  /* 0x3ff000001f2d7808 */ /* 0x000fe40002000000 */
[----:B------:R-:W-:Y:S02]  /*89b40*/  FSEL R5, R27, 1.875, P5 ;  /* 0x3ff000001b057808 */ /* 0x000fe40002800000 */
        /* <DEDUP_REMOVED lines=28> */
.L_x_2422:
[----:B------:R-:W-:Y:S05]  /*89d10*/  BSYNC.RECONVERGENT B6 ;  /* 0x0000000000067941 */ /* 0x000fea0003800200 */
.L_x_2421:
        /* <DEDUP_REMOVED lines=9> */
.L_x_2423:
        /* <DEDUP_REMOVED lines=19> */
.L_x_2425:
[----:B------:R-:W-:Y:S05]  /*89ee0*/  BSYNC.RECONVERGENT B0 ;  /* 0x0000000000007941 */ /* 0x000fea0003800200 */
.L_x_2424:
        /* <DEDUP_REMOVED lines=8> */
.L_x_2426:
        /* <DEDUP_REMOVED lines=18> */
.L_x_2428:
[----:B------:R-:W-:Y:S05]  /*8a090*/  BSYNC.RECONVERGENT B0 ;  /* 0x0000000000007941 */ /* 0x000fea0003800200 */
.L_x_2427:
        /* <DEDUP_REMOVED lines=8> */
.L_x_2429:
        /* <DEDUP_REMOVED lines=15> */
.L_x_2431:
[----:B------:R-:W-:Y:S05]  /*8a210*/  BSYNC.RECONVERGENT B0 ;  /* 0x0000000000007941 */ /* 0x000fea0003800200 */
.L_x_2430:
        /* <DEDUP_REMOVED lines=14> */
.L_x_2432:
        /* <DEDUP_REMOVED lines=18> */
.L_x_2434:
[----:B------:R-:W-:Y:S05]  /*8a420*/  BSYNC.RECONVERGENT B0 ;  /* 0x0000000000007941 */ /* 0x000fea0003800200 */
.L_x_2433:
        /* <DEDUP_REMOVED lines=8> */
.L_x_2435:
        /* <DEDUP_REMOVED lines=17> */
.L_x_2437:
[----:B------:R-:W-:Y:S05]  /*8a5c0*/  BSYNC.RECONVERGENT B0 ;  /* 0x0000000000007941 */ /* 0x000fea0003800200 */
.L_x_2436:
        /* <DEDUP_REMOVED lines=8> */
.L_x_2438:
        /* <DEDUP_REMOVED lines=23> */
.L_x_2440:
[----:B------:R-:W-:Y:S05]  /*8a7c0*/  BSYNC.RECONVERGENT B0 ;  /* 0x0000000000007941 */ /* 0x000fea0003800200 */
.L_x_2439:
        /* <DEDUP_REMOVED lines=23> */
.L_x_2442:
[----:B------:R-:W-:Y:S05]  /*8a940*/  BSYNC.RECONVERGENT B6 ;  /* 0x0000000000067941 */ /* 0x000fea0003800200 */
.L_x_2441:
        /* <DEDUP_REMOVED lines=25> */
.L_x_2444:
[----:B------:R-:W-:Y:S05]  /*8aae0*/  BSYNC.RECONVERGENT B6 ;  /* 0x0000000000067941 */ /* 0x000fea0003800200 */
.L_x_2443:
        /* <DEDUP_REMOVED lines=30> */
.L_x_2446:
[----:B------:R-:W-:Y:S05]  /*8acd0*/  BSYNC.RECONVERGENT B6 ;  /* 0x0000000000067941 */ /* 0x000fea0003800200 */
.L_x_2445:
        /* <DEDUP_REMOVED lines=26> */
.L_x_2448:
[----:B------:R-:W-:Y:S05]  /*8ae80*/  BSYNC.RECONVERGENT B6 ;  /* 0x0000000000067941 */ /* 0x000fea0003800200 */
.L_x_2447:
        /* <DEDUP_REMOVED lines=26> */
.L_x_2450:
[----:B------:R-:W-:Y:S05]  /*8b030*/  BSYNC.RECONVERGENT B6 ;  /* 0x0000000000067941 */ /* 0x000fea0003800200 */
.L_x_2449:
        /* <DEDUP_REMOVED lines=41> */
.L_x_2452:
[----:B------:R-:W-:Y:S05]  /*8b2d0*/  BSYNC.RECONVERGENT B6 ;  /* 0x0000000000067941 */ /* 0x000fea0003800200 */
.L_x_2451:
        /* <DEDUP_REMOVED lines=23> */
.L_x_2454:
[----:B------:R-:W-:Y:S05]  /*8b450*/  BSYNC.RECONVERGENT B6 ;  /* 0x0000000000067941 */ /* 0x000fea0003800200 */
.L_x_2453:
        /* <DEDUP_REMOVED lines=23> */
.L_x_2456:
[----:B------:R-:W-:Y:S05]  /*8b5d0*/  BSYNC.RECONVERGENT B6 ;  /* 0x0000000000067941 */ /* 0x000fea0003800200 */
.L_x_2455:
        /* <DEDUP_REMOVED lines=29> */
.L_x_2458:
[----:B------:R-:W-:Y:S05]  /*8b7b0*/  BSYNC.RECONVERGENT B6 ;  /* 0x0000000000067941 */ /* 0x000fea0003800200 */
.L_x_2457:
        /* <DEDUP_REMOVED lines=23> */
.L_x_2460:
[----:B------:R-:W-:Y:S05]  /*8b930*/  BSYNC.RECONVERGENT B6 ;  /* 0x0000000000067941 */ /* 0x000fea0003800200 */
.L_x_2459:
        /* <DEDUP_REMOVED lines=21> */
.L_x_2462:
[----:B------:R-:W-:Y:S05]  /*8ba90*/  BSYNC.RECONVERGENT B6 ;  /* 0x0000000000067941 */ /* 0x000fea0003800200 */
.L_x_2461:
        /* <DEDUP_REMOVED lines=31> */
.L_x_2464:
[----:B------:R-:W-:Y:S05]  /*8bc90*/  BSYNC.RECONVERGENT B6 ;  /* 0x0000000000067941 */ /* 0x000fea0003800200 */
.L_x_2463:
        /* <DEDUP_REMOVED lines=23> */
.L_x_2466:
[----:B------:R-:W-:Y:S05]  /*8be10*/  BSYNC.RECONVERGENT B6 ;  /* 0x0000000000067941 */ /* 0x000fea0003800200 */
.L_x_2465:
        /* <DEDUP_REMOVED lines=21> */
.L_x_2468:
[----:B------:R-:W-:Y:S05]  /*8bf70*/  BSYNC.RECONVERGENT B6 ;  /* 0x0000000000067941 */ /* 0x000fea0003800200 */
.L_x_2467:
        /* <DEDUP_REMOVED lines=9> */
.L_x_2417:
[----:B------:R-:W-:Y:S05]  /*8c010*/  BSYNC.RECONVERGENT B5 ;  /* 0x0000000000057941 */ /* 0x000fea0003800200 */
.L_x_2416:
[----:B------:R-:W-:Y:S01]  /*8c020*/  ISETP.GE.AND P0, PT, R3, 0x1, PT ;  /* 0x000000010300780c */ /* 0x000fe20003f06270 */
[----:B------:R-:W-:-:S12]  /*8c030*/  BSSY.RECONVERGENT B5, `(.L_x_2469) ;  /* 0x00000d4000057945 */ /* 0x000fd80003800200 */
[----:B------:R-:W-:Y:S05]  /*8c040*/  @!P0 BRA `(.L_x_2470) ;  /* 0x0000000c00488947 */ /* 0x000fea0003800000 */
[----:B------:R-:W-:-:S07]  /*8c050*/  IMAD.MOV.U32 R52, RZ, RZ, RZ ;  /* 0x000000ffff347224 */ /* 0x000fce00078e00ff */
.L_x_2483:
[----:B0-----:R-:W2:Y:S01]  /*8c060*/  LDG.E.64 R4, desc[UR8][R8.64+0x104108] ;  /* 0x1041080808047981 */ /* 0x001ea2000c1e1b00 */
        /* <DEDUP_REMOVED lines=37> */
.L_x_2472:
[----:B------:R-:W-:Y:S05]  /*8c2c0*/  BSYNC.RECONVERGENT B6 ;  /* 0x0000000000067941 */ /* 0x000fea0003800200 */
.L_x_2471:
        /* <DEDUP_REMOVED lines=25> */
.L_x_2474:
[----:B------:R-:W-:Y:S05]  /*8c460*/  BSYNC.RECONVERGENT B6 ;  /* 0x0000000000067941 */ /* 0x000fea0003800200 */
.L_x_2473:
        /* <DEDUP_REMOVED lines=25> */
.L_x_2476:
[----:B------:R-:W-:Y:S05]  /*8c600*/  BSYNC.RECONVERGENT B6 ;  /* 0x0000000000067941 */ /* 0x000fea0003800200 */
.L_x_2475:
        /* <DEDUP_REMOVED lines=25> */
.L_x_2478:
[----:B------:R-:W-:Y:S05]  /*8c7a0*/  BSYNC.RECONVERGENT B6 ;  /* 0x0000000000067941 */ /* 0x000fea0003800200 */
.L_x_2477:
        /* <DEDUP_REMOVED lines=25> */
.L_x_2480:
[----:B------:R-:W-:Y:S05]  /*8c940*/  BSYNC.RECONVERGENT B6 ;  /* 0x0000000000067941 */ /* 0x000fea0003800200 */
.L_x_2479:
        /* <DEDUP_REMOVED lines=23> */
.L_x_2482:
[----:B------:R-:W-:Y:S05]  /*8cac0*/  BSYNC.RECONVERGENT B6 ;  /* 0x0000000000067941 */ /* 0x000fea0003800200 */
.L_x_2481:
        /* <DEDUP_REMOVED lines=18> */
[----:B------:R-:W3:Y:S02]  /*8cbf0*/  LDG.E.64 R4, desc[UR8][R8.64+0x104108] ;  /* 0x1041080808047981 */ /* 0x000ee4000c1e1b00 */
[----:B---3--:R-:W-:-:S02]  /*8cc00*/  IMAD.WIDE.U32 R10, R52, 0x30, R4 ;  /* 0x00000030340a7825 */ /* 0x008fc400078e0004 */
[----:B------:R-:W3:Y:S04]  /*8cc10*/  LD.E.64 R4, desc[UR8][R4.64+0x2f038] ;  /* 0x02f0380804047980 */ /* 0x000ee8000c101b00 */
[----:B------:R-:W3:Y:S04]  /*8cc20*/  LD.E.64 R12, desc[UR8][R10.64+0x150] ;  /* 0x000150080a0c7980 */ /* 0x000ee8000c101b00 */
[----:B------:R-:W4:Y:S04]  /*8cc30*/  LD.E.64 R14, desc[UR8][R10.64+0x158] ;  /* 0x000158080a0e7980 */ /* 0x000f28000c101b00 */
[----:B0-----:R-:W5:Y:S04]  /*8cc40*/  LD.E.64 R6, desc[UR8][R10.64+0x160] ;  /* 0x000160080a067980 */ /* 0x001f68000c101b00 */
[----:B------:R-:W2:Y:S04]  /*8cc50*/  LD.E.64 R16, desc[UR8][R10.64+0x168] ;  /* 0x000168080a107980 */ /* 0x000ea8000c101b00 */
[----:B------:R-:W2:Y:S04]  /*8cc60*/  LD.E.64 R18, desc[UR8][R10.64+0x170] ;  /* 0x000170080a127980 */ /* 0x000ea8000c101b00 */
[----:B-1----:R-:W2:Y:S01]  /*8cc70*/  LD.E.64 R26, desc[UR8][R10.64+0x178] ;  /* 0x000178080a1a7980 */ /* 0x002ea2000c101b00 */
[----:B------:R-:W-:-:S05]  /*8cc80*/  VIADD R52, R52, 0x1 ;  /* 0x0000000134347836 */ /* 0x000fca0000000000 */
[----:B------:R-:W-:Y:S01]  /*8cc90*/  ISETP.NE.AND P0, PT, R52, R3, PT ;  /* 0x000000033400720c */ /* 0x000fe20003f05270 */
[-C--:B---3--:R-:W-:Y:S02]  /*8cca0*/  DFMA R12, R50, R4.reuse, R12 ;  /* 0x00000004320c722b */ /* 0x088fe4000000000c */
[----:B----4-:R-:W-:-:S05]  /*8ccb0*/  DFMA R14, R48, R4, R14 ;  /* 0x00000004300e722b */ /* 0x010fca000000000e */
[----:B------:R3:W-:Y:S01]  /*8ccc0*/  STG.E.64 desc[UR8][R20.64+0xb0008], R12 ;  /* 0x0b00080c14007986 */ /* 0x0007e2000c101b08 */
[----:B-----5:R-:W-:-:S03]  /*8ccd0*/  DFMA R6, R46, R4, R6 ;  /* 0x000000042e06722b */ /* 0x020fc60000000006 */
[----:B------:R3:W-:Y:S01]  /*8cce0*/  STG.E.64 desc[UR8][R20.64+0xb0010], R14 ;  /* 0x0b00100e14007986 */ /* 0x0007e2000c101b08 */
[----:B--2---:R-:W-:-:S03]  /*8ccf0*/  DFMA R16, R44, R4, R16 ;  /* 0x000000042c10722b */ /* 0x004fc60000000010 */
[----:B------:R3:W-:Y:S01]  /*8cd00*/  STG.E.64 desc[UR8][R20.64+0xb0018], R6 ;  /* 0x0b00180614007986 */ /* 0x0007e2000c101b08 */
[----:B------:R-:W-:-:S03]  /*8cd10*/  DFMA R18, R42, R4, R18 ;  /* 0x000000042a12722b */ /* 0x000fc60000000012 */
[----:B------:R3:W-:Y:S01]  /*8cd20*/  STG.E.64 desc[UR8][R20.64+0xb0020], R16 ;  /* 0x0b00201014007986 */ /* 0x0007e2000c101b08 */
[----:B------:R-:W-:-:S03]  /*8cd30*/  DFMA R26, R22, R4, R26 ;  /* 0x00000004161a722b */ /* 0x000fc6000000001a */
[----:B------:R3:W-:Y:S04]  /*8cd40*/  STG.E.64 desc[UR8][R20.64+0xb0028], R18 ;  /* 0x0b00281214007986 */ /* 0x0007e8000c101b08 */
[----:B------:R3:W-:Y:S01]  /*8cd50*/  STG.E.64 desc[UR8][R20.64+0xb0030], R26 ;  /* 0x0b00301a14007986 */ /* 0x0007e2000c101b08 */
[----:B------:R-:W-:Y:S05]  /*8cd60*/  @P0 BRA `(.L_x_2483) ;  /* 0xfffffff000bc0947 */ /* 0x000fea000383ffff */
.L_x_2470:
[----:B------:R-:W-:Y:S05]  /*8cd70*/  BSYNC.RECONVERGENT B5 ;  /* 0x0000000000057941 */ /* 0x000fea0003800200 */
.L_x_2469:
[----:B0-----:R-:W2:Y:S04]  /*8cd80*/  LDG.E.64 R4, desc[UR8][R8.64+0x104108] ;  /* 0x1041080808047981 */ /* 0x001ea8000c1e1b00 */
[----:B--2---:R-:W2:Y:S01]  /*8cd90*/  LD.E R23, desc[UR8][R4.64+0x2efb0] ;  /* 0x02efb00804177980 */ /* 0x004ea2000c101900 */
[----:B------:R-:W-:Y:S01]  /*8cda0*/  BSSY.RECONVERGENT B5, `(.L_x_2484) ;  /* 0x00002a9000057945 */ /* 0x000fe20003800200 */
[----:B--2---:R-:W-:-:S13]  /*8cdb0*/  ISETP.GE.AND P0, PT, R23, 0x1, PT ;  /* 0x000000011700780c */ /* 0x004fda0003f06270 */
[----:B------:R-:W-:Y:S05]  /*8cdc0*/  @!P0 BRA `(.L_x_2485) ;  /* 0x0000002800988947 */ /* 0x000fea0003800000 */
[----:B-1-3--:R-:W-:-:S05]  /*8cdd0*/  IMAD.WIDE R16, R23, 0x30, R74 ;  /* 0x0000003017107825 */ /* 0x00afca00078e024a */
        /* <DEDUP_REMOVED lines=9> */
.L_x_2486:
        /* <DEDUP_REMOVED lines=25> */
.L_x_2487:
        /* <DEDUP_REMOVED lines=20> */
.L_x_2488:
        /* <DEDUP_REMOVED lines=63> */
.L_x_2490:
[----:B------:R-:W-:Y:S05]  /*8d530*/  BSYNC.RECONVERGENT B6 ;  /* 0x0000000000067941 */ /* 0x000fea0003800200 */
.L_x_2489:
        /* <DEDUP_REMOVED lines=9> */
.L_x_2491:
        /* <DEDUP_REMOVED lines=19> */
.L_x_2493:
[----:B------:R-:W-:Y:S05]  /*8d700*/  BSYNC.RECONVERGENT B0 ;  /* 0x0000000000007941 */ /* 0x000fea0003800200 */
.L_x_2492:
        /* <DEDUP_REMOVED lines=8> */
.L_x_2494:
        /* <DEDUP_REMOVED lines=18> */
.L_x_2496:
[----:B------:R-:W-:Y:S05]  /*8d8b0*/  BSYNC.RECONVERGENT B0 ;  /* 0x0000000000007941 */ /* 0x000fea0003800200 */
.L_x_2495:
        /* <DEDUP_REMOVED lines=8> */
.L_x_2497:
        /* <DEDUP_REMOVED lines=15> */
.L_x_2499:
[----:B------:R-:W-:Y:S05]  /*8da30*/  BSYNC.RECONVERGENT B0 ;  /* 0x0000000000007941 */ /* 0x000fea0003800200 */
.L_x_2498:
        /* <DEDUP_REMOVED lines=14> */
.L_x_2500:
        /* <DEDUP_REMOVED lines=18> */
.L_x_2502:
[----:B------:R-:W-:Y:S05]  /*8dc40*/  BSYNC.RECONVERGENT B0 ;  /* 0x0000000000007941 */ /* 0x000fea0003800200 */
.L_x_2501:
        /* <DEDUP_REMOVED lines=8> */
.L_x_2503:
        /* <DEDUP_REMOVED lines=17> */
.L_x_2505:
[----:B------:R-:W-:Y:S05]  /*8dde0*/  BSYNC.RECONVERGENT B0 ;  /* 0x0000000000007941 */ /* 0x000fea0003800200 */
.L_x_2504:
        /* <DEDUP_REMOVED lines=8> */
.L_x_2506:
        /* <DEDUP_REMOVED lines=23> */
.L_x_2508:
[----:B------:R-:W-:Y:S05]  /*8dfe0*/  BSYNC.RECONVERGENT B0 ;  /* 0x0000000000007941 */ /* 0x000fea0003800200 */
.L_x_2507:
        /* <DEDUP_REMOVED lines=23> */
.L_x_2510:
[----:B------:R-:W-:Y:S05]  /*8e160*/  BSYNC.RECONVERGENT B6 ;  /* 0x0000000000067941 */ /* 0x000fea0003800200 */
.L_x_2509:
        /* <DEDUP_REMOVED lines=25> */
.L_x_2512:
[----:B------:R-:W-:Y:S05]  /*8e300*/  BSYNC.RECONVERGENT B6 ;  /* 0x0000000000067941 */ /* 0x000fea0003800200 */
.L_x_2511:
        /* <DEDUP_REMOVED lines=30> */
.L_x_2514:
[----:B------:R-:W-:Y:S05]  /*8e4f0*/  BSYNC.RECONVERGENT B6 ;  /* 0x0000000000067941 */ /* 0x000fea0003800200 */
.L_x_2513:
        /* <DEDUP_REMOVED lines=26> */
.L_x_2516:
[----:B------:R-:W-:Y:S05]  /*8e6a0*/  BSYNC.RECONVERGENT B6 ;  /* 0x0000000000067941 */ /* 0x000fea0003800200 */
.L_x_2515:
        /* <DEDUP_REMOVED lines=26> */
.L_x_2518:
[----:B------:R-:W-:Y:S05]  /*8e850*/  BSYNC.RECONVERGENT B6 ;  /* 0x0000000000067941 */ /* 0x000fea0003800200 */
.L_x_2517:
        /* <DEDUP_REMOVED lines=41> */
.L_x_2520:
[----:B------:R-:W-:Y:S05]  /*8eaf0*/  BSYNC.RECONVERGENT B6 ;  /* 0x0000000000067941 */ /* 0x000fea0003800200 */
.L_x_2519:
        /* <DEDUP_REMOVED lines=23> */
.L_x_2522:
[----:B------:R-:W-:Y:S05]  /*8ec70*/  BSYNC.RECONVERGENT B6 ;  /* 0x0000000000067941 */ /* 0x000fea0003800200 */
.L_x_2521:
        /* <DEDUP_REMOVED lines=23> */
.L_x_2524:
[----:B------:R-:W-:Y:S05]  /*8edf0*/  BSYNC.RECONVERGENT B6 ;  /* 0x0000000000067941 */ /* 0x000fea0003800200 */
.L_x_2523:
        /* <DEDUP_REMOVED lines=29> */
.L_x_2526:
[----:B------:R-:W-:Y:S05]  /*8efd0*/  BSYNC.RECONVERGENT B6 ;  /* 0x0000000000067941 */ /* 0x000fea0003800200 */
.L_x_2525:
        /* <DEDUP_REMOVED lines=23> */
.L_x_2528:
[----:B------:R-:W-:Y:S05]  /*8f150*/  BSYNC.RECONVERGENT B6 ;  /* 0x0000000000067941 */ /* 0x000fea0003800200 */
.L_x_2527:
        /* <DEDUP_REMOVED lines=21> */
.L_x_2530:
[----:B------:R-:W-:Y:S05]  /*8f2b0*/  BSYNC.RECONVERGENT B6 ;  /* 0x0000000000067941 */ /* 0x000fea0003800200 */
.L_x_2529:
        /* <DEDUP_REMOVED lines=31> */
.L_x_2532:
[----:B------:R-:W-:Y:S05]  /*8f4b0*/  BSYNC.RECONVERGENT B6 ;  /* 0x0000000000067941 */ /* 0x000fea0003800200 */
.L_x_2531:
        /* <DEDUP_REMOVED lines=23> */
.L_x_2534:
[----:B------:R-:W-:Y:S05]  /*8f630*/  BSYNC.RECONVERGENT B6 ;  /* 0x0000000000067941 */ /* 0x000fea0003800200 */
.L_x_2533:
        /* <DEDUP_REMOVED lines=21> */
.L_x_2536:
[----:B------:R-:W-:Y:S05]  /*8f790*/  BSYNC.RECONVERGENT B6 ;  /* 0x0000000000067941 */ /* 0x000fea0003800200 */
.L_x_2535:
        /* <DEDUP_REMOVED lines=9> */
.L_x_2485:
[----:B------:R-:W-:Y:S05]  /*8f830*/  BSYNC.RECONVERGENT B5 ;  /* 0x0000000000057941 */ /* 0x000fea0003800200 */
.L_x_2484:
[----:B------:R-:W-:Y:S01]  /*8f840*/  ISETP.GE.AND P0, PT, R3, 0x1, PT ;  /* 0x000000010300780c */ /* 0x000fe20003f06270 */
[----:B------:R-:W-:-:S12]  /*8f850*/  BSSY.RECONVERGENT B7, `(.L_x_2537) ;  /* 0x000023e000077945 */ /* 0x000fd80003800200 */
[----:B------:R-:W-:Y:S05]  /*8f860*/  @!P0 BRA `(.L_x_2538) ;  /* 0x0000002000f08947 */ /* 0x000fea0003800000 */
[----:B------:R-:W-:Y:S01]  /*8f870*/  ISETP.NE.AND P0, PT, R3, 0x1, PT ;  /* 0x000000010300780c */ /* 0x000fe20003f05270 */
[----:B------:R-:W-:Y:S01]  /*8f880*/  BSSY.RECONVERGENT B6, `(.L_x_2539) ;  /* 0x000017c000067945 */ /* 0x000fe20003800200 */
[----:B------:R-:W-:-:S11]  /*8f890*/  CS2R R22, SRZ ;  /* 0x0000000000167805 */ /* 0x000fd6000001ff00 */
[----:B------:R-:W-:Y:S05]  /*8f8a0*/  @!P0 BRA `(.L_x_2540) ;  /* 0x0000001400e48947 */ /* 0x000fea0003800000 */
[----:B------:R-:W-:Y:S01]  /*8f8b0*/  BSSY.RECONVERGENT B5, `(.L_x_2541) ;  /* 0x0000177000057945 */ /* 0x000fe20003800200 */
[----:B------:R-:W-:Y:S01]  /*8f8c0*/  LOP3.LUT R22, R3, 0x7ffffffe, RZ, 0xc0, !PT ;  /* 0x7ffffffe03167812 */ /* 0x000fe200078ec0ff */
[----:B------:R-:W-:-:S07]  /*8f8d0*/  IMAD.MOV.U32 R23, RZ, RZ, RZ ;  /* 0x000000ffff177224 */ /* 0x000fce00078e00ff */
.L_x_2566:
[----:B0-2---:R-:W2:Y:S01]  /*8f8e0*/  LDG.E.64 R4, desc[UR8][R8.64+0x104108] ;  /* 0x1041080808047981 */ /* 0x005ea2000c1e1b00 */
        /* <DEDUP_REMOVED lines=37> */
.L_x_2543:
[----:B------:R-:W-:Y:S05]  /*8fb40*/  BSYNC.RECONVERGENT B8 ;  /* 0x0000000000087941 */ /* 0x000fea0003800200 */
.L_x_2542:
        /* <DEDUP_REMOVED lines=25> */
.L_x_2545:
[----:B------:R-:W-:Y:S05]  /*8fce0*/  BSYNC.RECONVERGENT B8 ;  /* 0x0000000000087941 */ /* 0x000fea0003800200 */
.L_x_2544:
        /* <DEDUP_REMOVED lines=25> */
.L_x_2547:
[----:B------:R-:W-:Y:S05]  /*8fe80*/  BSYNC.RECONVERGENT B8 ;  /* 0x0000000000087941 */ /* 0x000fea0003800200 */
.L_x_2546:
        /* <DEDUP_REMOVED lines=25> */
.L_x_2549:
[----:B------:R-:W-:Y:S05]  /*90020*/  BSYNC.RECONVERGENT B8 ;  /* 0x0000000000087941 */ /* 0x000fea0003800200 */
.L_x_2548:
        /* <DEDUP_REMOVED lines=25> */
.L_x_2551:
[----:B------:R-:W-:Y:S05]  /*901c0*/  BSYNC.RECONVERGENT B8 ;  /* 0x0000000000087941 */ /* 0x000fea0003800200 */
.L_x_2550:
        /* <DEDUP_REMOVED lines=23> */
.L_x_2553:
[----:B------:R-:W-:Y:S05]  /*90340*/  BSYNC.RECONVERGENT B8 ;  /* 0x0000000000087941 */ /* 0x000fea0003800200 */
.L_x_2552:
[----:B------:R-:W2:Y:S04]  /*90350*/  LDG.E.64 R6, desc[UR8][R20.64+0x811a8] ;  /* 0x0811a80814067981 */ /* 0x000ea8000c1e1b00 */
[----:B------:R-:W3:Y:S04]  /*90360*/  LDG.E.64 R26, desc[UR8][R20.64+0x811b0] ;  /* 0x0811b008141a7981 */ /* 0x000ee8000c1e1b00 */
[----:B------:R-:W4:Y:S04]  /*90370*/  LDG.E.64 R28, desc[UR8][R20.64+0x811b8] ;  /* 0x0811b808141c7981 */ /* 0x000f28000c1e1b00 */
[----:B------:R-:W5:Y:S04]  /*90380*/  LDG.E.64 R30, desc[UR8][R20.64+0x811c0] ;  /* 0x0811c008141e7981 */ /* 0x000f68000c1e1b00 */
[----:B------:R-:W5:Y:S04]  /*90390*/  LDG.E.64 R32, desc[UR8][R20.64+0x811c8] ;  /* 0x0811c80814207981 */ /* 0x000f68000c1e1b00 */
[----:B------:R-:W5:Y:S04]  /*903a0*/  LDG.E.64 R34, desc[UR8][R20.64+0x811d0] ;  /* 0x0811d00814227981 */ /* 0x000f68000c1e1b00 */
[----:B------:R-:W5:Y:S04]  /*903b0*/  LDG.E.64 R44, desc[UR8][R20.64+0x98928] ;  /* 0x09892808142c7981 */ /* 0x000f68000c1e1b00 */
[----:B------:R-:W5:Y:S01]  /*903c0*/  LDG.E.64 R42, desc[UR8][R20.64+0x98930] ;  /* 0x09893008142a7981 */ /* 0x000f62000c1e1b00 */
[----:B--2---:R-:W-:-:S03]  /*903d0*/  DADD R6, R6, R10 ;  /* 0x0000000006067229 */ /* 0x004fc6000000000a */
[----:B------:R-:W2:Y:S01]  /*903e0*/  LDG.E.64 R10, desc[UR8][R20.64+0x98908] ;  /* 0x09890808140a7981 */ /* 0x000ea2000c1e1b00 */
[----:B---3--:R-:W-:-:S03]  /*903f0*/  DADD R26, R26, R12 ;  /* 0x000000001a1a7229 */ /* 0x008fc6000000000c */
[----:B------:R-:W3:Y:S01]  /*90400*/  LDG.E.64 R12, desc[UR8][R20.64+0x98910] ;  /* 0x09891008140c7981 */ /* 0x000ee2000c1e1b00 */
        /* <DEDUP_REMOVED lines=9> */
[----:B------:R4:W-:Y:S04]  /*904a0*/  STG.E.64 desc[UR8][R20.64+0x811d0], R34 ;  /* 0x0811d02214007986 */ /* 0x0009e8000c101b08 */
[----:B------:R-:W5:Y:S04]  /*904b0*/  LDG.E.64 R4, desc[UR8][R8.64+0x104108] ;  /* 0x1041080808047981 */ /* 0x000f68000c1e1b00 */
[----:B------:R-:W4:Y:S04]  /*904c0*/  LDG.E.64 R14, desc[UR8][R20.64+0x98918] ;  /* 0x09891808140e7981 */ /* 0x000f28000c1e1b00 */
[----:B0-----:R-:W4:Y:S01]  /*904d0*/  LDG.E.64 R6, desc[UR8][R20.64+0x98920] ;  /* 0x0989200814067981 */ /* 0x001f22000c1e1b00 */
[----:B------:R-:W1:Y:S01]  /*904e0*/  MUFU.RCP64H R17, 6 ;  /* 0x4018000000117908 */ /* 0x000e620000001800 */
[----:B------:R-:W-:Y:S01]  /*904f0*/  MOV R18, 0x0 ;  /* 0x0000000000127802 */ /* 0x000fe20000000f00 */
[----:B------:R-:W-:-:S02]  /*90500*/  IMAD.MOV.U32 R19, RZ, RZ, 0x3ff00000 ;  /* 0x3ff00000ff137424 */ /* 0x000fc400078e00ff */
[----:B------:R-:W-:-:S06]  /*90510*/  IMAD.MOV.U32 R16, RZ, RZ, 0x1 ;  /* 0x00000001ff107424 */ /* 0x000fcc00078e00ff */
[----:B-1----:R-:W-:Y:S01]  /*90520*/  DFMA R26, R16, -6, R18 ;  /* 0xc0180000101a782b */ /* 0x002fe20000000012 */
[----:B-----5:R-:W2:Y:S07]  /*90530*/  LD.E.64 R4, desc[UR8][R4.64+0x2f038] ;  /* 0x02f0380804047980 */ /* 0x020eae000c101b00 */
[----:B------:R-:W-:-:S08]  /*90540*/  DFMA R26, R26, R26, R26 ;  /* 0x0000001a1a1a722b */ /* 0x000fd0000000001a */
[----:B------:R-:W-:-:S08]  /*90550*/  DFMA R26, R16, R26, R16 ;  /* 0x0000001a101a722b */ /* 0x000fd00000000010 */
[----:B------:R-:W-:-:S08]  /*90560*/  DFMA R18, R26, -6, R18 ;  /* 0xc01800001a12782b */ /* 0x000fd00000000012 */
[----:B------:R-:W-:Y:S01]  /*90570*/  DFMA R18, R26, R18, R26 ;  /* 0x000000121a12722b */ /* 0x000fe2000000001a */
[----:B------:R-:W-:Y:S01]  /*90580*/  BSSY.RECONVERGENT B8, `(.L_x_2554) ;  /* 0x0000014000087945 */ /* 0x000fe20003800200 */
[----:B--2---:R-:W-:-:S08]  /*90590*/  DMUL R28, R4, R10 ;  /* 0x0000000a041c7228 */ /* 0x004fd00000000000 */
[----:B------:R-:W-:-:S08]  /*905a0*/  DMUL R10, R18, R28 ;  /* 0x0000001c120a7228 */ /* 0x000fd00000000000 */
[----:B------:R-:W-:-:S08]  /*905b0*/  DFMA R16, R10, -6, R28 ;  /* 0xc01800000a10782b */ /* 0x000fd0000000001c */
[----:B------:R-:W-:Y:S01]  /*905c0*/  DFMA R10, R18, R16, R10 ;  /* 0x00000010120a722b */ /* 0x000fe2000000000a */
[----:B------:R-:W-:-:S09]  /*905d0*/  FSETP.GEU.AND P1, PT, |R29|, 6.5827683646048100446e-37, PT ;  /* 0x036000001d00780b */ /* 0x000fd20003f2e200 */
[----:B------:R-:W-:-:S05]  /*905e0*/  FFMA R0, RZ, 2.375, R11 ;  /* 0x40180000ff007823 */ /* 0x000fca000000000b */
[----:B------:R-:W-:Y:S01]  /*905f0*/  FSETP.GT.AND P0, PT, |R0|, 1.469367938527859385e-39, PT ;  /* 0x001000000000780b */ /* 0x000fe20003f04200 */
[C---:B---3--:R-:W-:Y:S02]  /*90600*/  DMUL R16, R4.reuse, R12 ;  /* 0x0000000c04107228 */ /* 0x048fe40000000000 */
[C---:B----4-:R-:W-:Y:S02]  /*90610*/  DMUL R18, R4.reuse, R14 ;  /* 0x0000000e04127228 */ /* 0x050fe40000000000 */
        /* <DEDUP_REMOVED lines=10> */
.L_x_2555:
[----:B------:R-:W-:Y:S05]  /*906c0*/  BSYNC.RECONVERGENT B8 ;  /* 0x0000000000087941 */ /* 0x000fea0003800200 */
.L_x_2554:
        /* <DEDUP_REMOVED lines=25> */
.L_x_2557:
[----:B------:R-:W-:Y:S05]  /*90860*/  BSYNC.RECONVERGENT B8 ;  /* 0x0000000000087941 */ /* 0x000fea0003800200 */
.L_x_2556:
        /* <DEDUP_REMOVED lines=25> */
.L_x_2559:
[----:B------:R-:W-:Y:S05]  /*90a00*/  BSYNC.RECONVERGENT B8 ;  /* 0x0000000000087941 */ /* 0x000fea0003800200 */
.L_x_2558:
        /* <DEDUP_REMOVED lines=25> */
.L_x_2561:
[----:B------:R-:W-:Y:S05]  /*90ba0*/  BSYNC.RECONVERGENT B8 ;  /* 0x0000000000087941 */ /* 0x000fea0003800200 */
.L_x_2560:
        /* <DEDUP_REMOVED lines=25> */
.L_x_2563:
[----:B------:R-:W-:Y:S05]  /*90d40*/  BSYNC.RECONVERGENT B8 ;  /* 0x0000000000087941 */ /* 0x000fea0003800200 */
.L_x_2562:
        /* <DEDUP_REMOVED lines=23> */
.L_x_2565:
[----:B------:R-:W-:Y:S05]  /*90ec0*/  BSYNC.RECONVERGENT B8 ;  /* 0x0000000000087941 */ /* 0x000fea0003800200 */
.L_x_2564:
[----:B------:R-:W2:Y:S04]  /*90ed0*/  LDG.E.64 R6, desc[UR8][R20.64+0x811d8] ;  /* 0x0811d80814067981 */ /* 0x000ea8000c1e1b00 */
[----:B------:R-:W3:Y:S04]  /*90ee0*/  LDG.E.64 R26, desc[UR8][R20.64+0x811e0] ;  /* 0x0811e008141a7981 */ /* 0x000ee8000c1e1b00 */
[----:B------:R-:W4:Y:S04]  /*90ef0*/  LDG.E.64 R28, desc[UR8][R20.64+0x811e8] ;  /* 0x0811e808141c7981 */ /* 0x000f28000c1e1b00 */
[----:B------:R-:W5:Y:S04]  /*90f00*/  LDG.E.64 R30, desc[UR8][R20.64+0x811f0] ;  /* 0x0811f008141e7981 */ /* 0x000f68000c1e1b00 */
[----:B------:R-:W5:Y:S04]  /*90f10*/  LDG.E.64 R32, desc[UR8][R20.64+0x811f8] ;  /* 0x0811f80814207981 */ /* 0x000f68000c1e1b00 */
[----:B------:R-:W5:Y:S01]  /*90f20*/  LDG.E.64 R34, desc[UR8][R20.64+0x81200] ;  /* 0x0812000814227981 */ /* 0x000f62000c1e1b00 */
[----:B------:R-:W-:-:S05]  /*90f30*/  VIADD R23, R23, 0x2 ;  /* 0x0000000217177836 */ /* 0x000fca0000000000 */
[----:B------:R-:W-:Y:S01]  /*90f40*/  ISETP.NE.AND P0, PT, R23, R22, PT ;  /* 0x000000161700720c */ /* 0x000fe20003f05270 */
[----:B--2---:R-:W-:Y:S02]  /*90f50*/  DADD R6, R6, R10 ;  /* 0x0000000006067229 */ /* 0x004fe4000000000a */
        /* <DEDUP_REMOVED lines=10> */
[----:B------:R2:W-:Y:S01]  /*91000*/  STG.E.64 desc[UR8][R20.64+0x81200], R34 ;  /* 0x0812002214007986 */ /* 0x0005e2000c101b08 */
[----:B------:R-:W-:Y:S05]  /*91010*/  @P0 BRA `(.L_x_2566) ;  /* 0xffffffe800300947 */ /* 0x000fea000383ffff */
[----:B------:R-:W-:Y:S05]  /*91020*/  BSYNC.RECONVERGENT B5 ;  /* 0x0000000000057941 */ /* 0x000fea0003800200 */
.L_x_2541:
[----:B------:R-:W-:-:S07]  /*91030*/  IMAD.MOV.U32 R23, RZ, RZ, RZ ;  /* 0x000000ffff177224 */ /* 0x000fce00078e00ff */
.L_x_2540:
[----:B------:R-:W-:Y:S05]  /*91040*/  BSYNC.RECONVERGENT B6 ;  /* 0x0000000000067941 */ /* 0x000fea0003800200 */
.L_x_2539:
[----:B------:R-:W-:-:S04]  /*91050*/  LOP3.LUT R0, R3, 0x1, RZ, 0xc0, !PT ;  /* 0x0000000103007812 */ /* 0x000fc800078ec0ff */
[----:B------:R-:W-:-:S13]  /*91060*/  ISETP.NE.U32.AND P0, PT, R0, 0x1, PT ;  /* 0x000000010000780c */ /* 0x000fda0003f05070 */
[----:B------:R-:W-:Y:S05]  /*91070*/  @P0 BRA `(.L_x_2538) ;  /* 0x0000000800ec0947 */ /* 0x000fea0003800000 */
[----:B0-----:R-:W4:Y:S01]  /*91080*/  LDG.E.64 R4, desc[UR8][R8.64+0x104108] ;  /* 0x1041080808047981 */ /* 0x001f22000c1e1b00 */
[----:B-123--:R-:W-:Y:S02]  /*91090*/  IMAD R7, R23, 0x30, RZ ;  /* 0x0000003017077824 */ /* 0x00efe400078e02ff */
[----:B------:R-:W-:-:S05]  /*910a0*/  IMAD.WIDE.U32 R20, R22, 0x30, R8 ;  /* 0x0000003016147825 */ /* 0x000fca00078e0008 */
[----:B------:R-:W-:-:S05]  /*910b0*/  IADD3 R21, PT, PT, R21, R7, RZ ;  /* 0x0000000715157210 */ /* 0x000fca0007ffe0ff */
[----:B------:R-:W2:Y:S04]  /*910c0*/  LDG.E.64 R6, desc[UR8][R20.64+0x988d8] ;  /* 0x0988d80814067981 */ /* 0x000ea8000c1e1b00 */
[----:B------:R-:W3:Y:S04]  /*910d0*/  LDG.E.64 R12, desc[UR8][R20.64+0x988e0] ;  /* 0x0988e008140c7981 */ /* 0x000ee8000c1e1b00 */
[----:B------:R-:W5:Y:S04]  /*910e0*/  LDG.E.64 R14, desc[UR8][R20.64+0x988e8] ;  /* 0x0988e808140e7981 */ /* 0x000f68000c1e1b00 */
[----:B------:R-:W5:Y:S04]  /*910f0*/  LDG.E.64 R16, desc[UR8][R20.64+0x988f0] ;  /* 0x0988f00814107981 */ /* 0x000f68000c1e1b00 */
[----:B------:R-:W5:Y:S04]  /*91100*/  LDG.E.64 R42, desc[UR8][R20.64+0x988f8] ;  /* 0x0988f808142a7981 */ /* 0x000f68000c1e1b00 */
[----:B------:R-:W5:Y:S01]  /*91110*/  LDG.E.64 R22, desc[UR8][R20.64+0x98900] ;  /* 0x0989000814167981 */ /* 0x000f62000c1e1b00 */
[----:B------:R-:W0:Y:S01]  /*91120*/  MUFU.RCP64H R11, 6 ;  /* 0x40180000000b7908 */ /* 0x000e220000001800 */
[----:B------:R-:W-:-:S02]  /*91130*/  IMAD.MOV.U32 R18, RZ, RZ, 0x0 ;  /* 0x00000000ff127424 */ /* 0x000fc400078e00ff */
[----:B------:R-:W-:Y:S01]  /*91140*/  IMAD.MOV.U32 R19, RZ, RZ, 0x3ff00000 ;  /* 0x3ff00000ff137424 */ /* 0x000fe200078e00ff */
[----:B----4-:R-:W2:Y:S01]  /*91150*/  LD.E.64 R4, desc[UR8][R4.64+0x2f038] ;  /* 0x02f0380804047980 */ /* 0x010ea2000c101b00 */
[----:B------:R-:W-:-:S06]  /*91160*/  IMAD.MOV.U32 R10, RZ, RZ, 0x1 ;  /* 0x00000001ff0a7424 */ /* 0x000fcc00078e00ff */
[----:B0-----:R-:W-:-:S08]  /*91170*/  DFMA R26, R10, -6, R18 ;  /* 0xc01800000a1a782b */ /* 0x001fd00000000012 */
        /* <DEDUP_REMOVED lines=13> */
[C---:B-----5:R-:W-:Y:S02]  /*91250*/  DMUL R44, R4.reuse, R14 ;  /* 0x0000000e042c7228 */ /* 0x060fe40000000000 */
[C---:B------:R-:W-:Y:S02]  /*91260*/  DMUL R46, R4.reuse, R16 ;  /* 0x00000010042e7228 */ /* 0x040fe40000000000 */
[C---:B------:R-:W-:Y:S02]  /*91270*/  DMUL R42, R4.reuse, R42 ;  /* 0x0000002a042a7228 */ /* 0x040fe40000000000 */
[----:B------:R-:W-:-:S04]  /*91280*/  DMUL R22, R4, R22 ;  /* 0x0000001604167228 */ /* 0x000fc80000000000 */
[----:B------:R-:W-:Y:S07]  /*91290*/  @P0 BRA P1, `(.L_x_2568) ;  /* 0x0000000000180947 */ /* 0x000fee0000800000 */
[----:B------:R-:W-:Y:S01]  /*912a0*/  MOV R4, RZ ;  /* 0x000000ff00047202 */ /* 0x000fe20000000f00 */
[----:B------:R-:W-:Y:S01]  /*912b0*/  IMAD.MOV.U32 R5, RZ, RZ, 0x40180000 ;  /* 0x40180000ff057424 */ /* 0x000fe200078e00ff */
[----:B------:R-:W-:-:S07]  /*912c0*/  MOV R0, 0x912e0 ;  /* 0x000912e000007802 */ /* 0x000fce0000000f00 */
[----:B------:R-:W-:Y:S05]  /*912d0*/  CALL.REL.NOINC `($__internal_1_$__cuda_sm20_div_rn_f64_full) ;  /* 0x000002f800e07944 */ /* 0x000fea0003c00000 */
[----:B------:R-:W-:Y:S02]  /*912e0*/  IMAD.MOV.U32 R10, RZ, RZ, R4 ;  /* 0x000000ffff0a7224 */ /* 0x000fe400078e0004 */
[----:B------:R-:W-:-:S07]  /*912f0*/  IMAD.MOV.U32 R11, RZ, RZ, R5 ;  /* 0x000000ffff0b7224 */ /* 0x000fce00078e0005 */
.L_x_2568:
[----:B------:R-:W-:Y:S05]  /*91300*/  BSYNC.RECONVERGENT B5 ;  /* 0x0000000000057941 */ /* 0x000fea0003800200 */
.L_x_2567:
        /* <DEDUP_REMOVED lines=25> */
.L_x_2570:
[----:B------:R-:W-:Y:S05]  /*914a0*/  BSYNC.RECONVERGENT B5 ;  /* 0x0000000000057941 */ /* 0x000fea0003800200 */
.L_x_2569:
        /* <DEDUP_REMOVED lines=25> */
.L_x_2572:
[----:B------:R-:W-:Y:S05]  /*91640*/  BSYNC.RECONVERGENT B5 ;  /* 0x0000000000057941 */ /* 0x000fea0003800200 */
.L_x_2571:
        /* <DEDUP_REMOVED lines=25> */
.L_x_2574:
[----:B------:R-:W-:Y:S05]  /*917e0*/  BSYNC.RECONVERGENT B5 ;  /* 0x0000000000057941 */ /* 0x000fea0003800200 */
.L_x_2573:
        /* <DEDUP_REMOVED lines=25> */
.L_x_2576:
[----:B------:R-:W-:Y:S05]  /*91980*/  BSYNC.RECONVERGENT B5 ;  /* 0x0000000000057941 */ /* 0x000fea0003800200 */
.L_x_2575:
        /* <DEDUP_REMOVED lines=23> */
.L_x_2578:
[----:B------:R-:W-:Y:S05]  /*91b00*/  BSYNC.RECONVERGENT B5 ;  /* 0x0000000000057941 */ /* 0x000fea0003800200 */
.L_x_2577:
        /* <DEDUP_REMOVED lines=18> */
.L_x_2538:
[----:B------:R-:W-:Y:S05]  /*91c30*/  BSYNC.RECONVERGENT B7 ;  /* 0x0000000000077941 */ /* 0x000fea0003800200 */
.L_x_2537:
[----:B------:R-:W-:-:S13]  /*91c40*/  ISETP.NE.AND P0, PT, R3, RZ, PT ;  /* 0x000000ff0300720c */ /* 0x000fda0003f05270 */
[----:B------:R-:W-:Y:S05]  /*91c50*/  @!P0 BRA `(.L_x_2275) ;  /* 0x0000000000388947 */ /* 0x000fea0003800000 */
[----:B0-----:R0:W5:Y:S01]  /*91c60*/  LDG.E.64 R4, desc[UR8][R8.64+0x104108] ;  /* 0x1041080808047981 */ /* 0x001162000c1e1b00 */
[----:B------:R-:W-:Y:S01]  /*91c70*/  IMAD.MOV.U32 R3, RZ, RZ, RZ ;  /* 0x000000ffff037224 */ /* 0x000fe200078e00ff */
[----:B-1-3--:R-:W-:-:S07]  /*91c80*/  MOV R13, RZ ;  /* 0x000000ff000d7202 */ /* 0x00afce0000000f00 */
.L_x_2579:
[----:B--2---:R-:W-:-:S05]  /*91c90*/  IADD3 R6, P0, PT, R8, R3, RZ ;  /* 0x0000000308067210 */ /* 0x004fca0007f1e0ff */
[----:B----4-:R-:W-:-:S06]  /*91ca0*/  IMAD.X R7, R9, 0x1, R13, P0 ;  /* 0x0000000109077824 */ /* 0x010fcc00000e060d */
[----:B------:R-:W2:Y:S01]  /*91cb0*/  LDG.E.U8 R7, desc[UR8][R6.64+0x811a8] ;  /* 0x0811a80806077981 */ /* 0x000ea2000c1e1100 */
[----:B-----5:R-:W-:-:S05]  /*91cc0*/  IADD3 R10, P0, PT, R4, R3, RZ ;  /* 0x00000003040a7210 */ /* 0x020fca0007f1e0ff */
[----:B------:R-:W-:Y:S01]  /*91cd0*/  IMAD.X R11, R5, 0x1, R13, P0 ;  /* 0x00000001050b7824 */ /* 0x000fe200000e060d */
[----:B------:R-:W-:-:S05]  /*91ce0*/  IADD3 R3, P0, PT, R3, 0x1, RZ ;  /* 0x0000000103037810 */ /* 0x000fca0007f1e0ff */
[----:B------:R-:W-:Y:S01]  /*91cf0*/  IMAD.X R13, RZ, RZ, R13, P0 ;  /* 0x000000ffff0d7224 */ /* 0x000fe200000e060d */
[----:B------:R-:W-:-:S04]  /*91d00*/  ISETP.GE.U32.AND P0, PT, R3, R24, PT ;  /* 0x000000180300720c */ /* 0x000fc80003f06070 */
[----:B------:R-:W-:Y:S01]  /*91d10*/  ISETP.GE.U32.AND.EX P0, PT, R13, R25, PT, P0 ;  /* 0x000000190d00720c */ /* 0x000fe20003f06100 */
[----:B--2---:R4:W-:-:S12]  /*91d20*/  ST.E.U8 desc[UR8][R10.64+0x17880], R7 ;  /* 0x017880070a007985 */ /* 0x0049d8000c101108 */
[----:B------:R-:W-:Y:S05]  /*91d30*/  @!P0 BRA `(.L_x_2579) ;  /* 0xfffffffc00d48947 */ /* 0x000fea000383ffff */
.L_x_2275:
[----:B------:R-:W-:Y:S05]  /*91d40*/  BSYNC.RECONVERGENT B1 ;  /* 0x0000000000017941 */ /* 0x000fea0003800200 */
.L_x_2274:
[----:B------:R-:W-:Y:S05]  /*91d50*/  BRA `(.L_x_2580) ;  /* 0x00000198006c7947 */ /* 0x000fea0003800000 */
.L_x_2273:
[----:B--2---:R-:W2:Y:S01]  /*91d60*/  LD.E R3, desc[UR8][R6.64+0x2efb0] ;  /* 0x02efb00806037980 */ /* 0x004ea2000c101900 */
[----:B------:R-:W-:Y:S01]  /*91d70*/  BSSY.RECONVERGENT B0, `(.L_x_2581) ;  /* 0x0000016000007945 */ /* 0x000fe20003800200 */
[----:B0-----:R-:W-:Y:S01]  /*91d80*/  HFMA2 R23, -RZ, RZ, 0, 0 ;  /* 0x00000000ff177431 */ /* 0x001fe200000001ff */
[C---:B--2---:R-:W-:Y:S01]  /*91d90*/  ISETP.NE.AND P0, PT, R3.reuse, RZ, PT ;  /* 0x000000ff0300720c */ /* 0x044fe20003f05270 */
[----:B------:R-:W-:-:S12]  /*91da0*/  IMAD.WIDE R20, R3, 0x30, RZ ;  /* 0x0000003003147825 */ /* 0x000fd800078e02ff */
[----:B------:R-:W-:Y:S05]  /*91db0*/  @!P0 BRA `(.L_x_2582) ;  /* 0x0000000000448947 */ /* 0x000fea0003800000 */
[----:B------:R-:W-:Y:S01]  /*91dc0*/  BSSY.RECONVERGENT B1, `(.L_x_2583) ;  /* 0x000000e000017945 */ /* 0x000fe20003800200 */
[----:B------:R-:W-:Y:S02]  /*91dd0*/  IMAD.MOV.U32 R13, RZ, RZ, RZ ;  /* 0x000000ffff0d7224 */ /* 0x000fe400078e00ff */
[----:B------:R-:W-:-:S07]  /*91de0*/  IMAD.MOV.U32 R15, RZ, RZ, RZ ;  /* 0x000000ffff0f7224 */ /* 0x000fce00078e00ff */
.L_x_2584:
[----:B------:R-:W-:-:S05]  /*91df0*/  IADD3 R4, P0, PT, R6, R13, RZ ;  /* 0x0000000d06047210 */ /* 0x000fca0007f1e0ff */
[----:B0-----:R-:W-:-:S06]  /*91e00*/  IMAD.X R5, R7, 0x1, R15, P0 ;  /* 0x0000000107057824 */ /* 0x001fcc00000e060f */
[----:B------:R-:W2:Y:S01]  /*91e10*/  LD.E.U8 R5, desc[UR8][R4.64+0x150] ;  /* 0x0001500804057980 */ /* 0x000ea2000c101100 */
[----:B------:R-:W-:-:S04]  /*91e20*/  IADD3 R10, P0, PT, R8, R13, RZ ;  /* 0x0000000d080a7210 */ /* 0x000fc80007f1e0ff */
[----:B------:R-:W-:Y:S02]  /*91e30*/  IADD3.X R11, PT, PT, R9, R15, RZ, P0, !PT ;  /* 0x0000000f090b7210 */ /* 0x000fe400007fe4ff */
[----:B------:R-:W-:-:S05]  /*91e40*/  IADD3 R13, P0, PT, R13, 0x1, RZ ;  /* 0x000000010d0d7810 */ /* 0x000fca0007f1e0ff */
[----:B------:R-:W-:Y:S01]  /*91e50*/  IMAD.X R15, RZ, RZ, R15, P0 ;  /* 0x000000ffff0f7224 */ /* 0x000fe200000e060f */
[----:B------:R-:W-:-:S04]  /*91e60*/  ISETP.GE.U32.AND P0, PT, R13, R20, PT ;  /* 0x000000140d00720c */ /* 0x000fc80003f06070 */
[----:B------:R-:W-:Y:S01]  /*91e70*/  ISETP.GE.U32.AND.EX P0, PT, R15, R21, PT, P0 ;  /* 0x000000150f00720c */ /* 0x000fe20003f06100 */
[----:B--2---:R0:W-:-:S12]  /*91e80*/  STG.E.U8 desc[UR8][R10.64+0xb0008], R5 ;  /* 0x0b0008050a007986 */ /* 0x0041d8000c101108 */
[----:B------:R-:W-:Y:S05]  /*91e90*/  @!P0 BRA `(.L_x_2584) ;  /* 0xfffffffc00d48947 */ /* 0x000fea000383ffff */
[----:B------:R-:W-:Y:S05]  /*91ea0*/  BSYNC.RECONVERGENT B1 ;  /* 0x0000000000017941 */ /* 0x000fea0003800200 */
.L_x_2583:
[----:B0-----:R-:W2:Y:S04]  /*91eb0*/  LDG.E.64 R4, desc[UR8][R8.64+0x104108] ;  /* 0x1041080808047981 */ /* 0x001ea8000c1e1b00 */
[----:B--2---:R0:W5:Y:S02]  /*91ec0*/  LD.E R23, desc[UR8][R4.64+0x2efb0] ;  /* 0x02efb00804177980 */ /* 0x004164000c101900 */
.L_x_2582:
[----:B------:R-:W-:Y:S05]  /*91ed0*/  BSYNC.RECONVERGENT B0 ;  /* 0x0000000000007941 */ /* 0x000fea0003800200 */
.L_x_2581:
[----:B-----5:R-:W-:-:S05]  /*91ee0*/  IMAD.WIDE R62, R23, 0x30, R8 ;  /* 0x00000030173e7825 */ /* 0x020fca00078e0208 */
[----:B------:R1:W5:Y:S04]  /*91ef0*/  LDG.E.64 R10, desc[UR8][R62.64+0xb0008] ;  /* 0x0b0008083e0a7981 */ /* 0x000368000c1e1b00 */
[----:B------:R1:W5:Y:S04]  /*91f00*/  LDG.E.64 R12, desc[UR8][R62.64+0xb0010] ;  /* 0x0b0010083e0c7981 */ /* 0x000368000c1e1b00 */
[----:B------:R1:W5:Y:S04]  /*91f10*/  LDG.E.64 R14, desc[UR8][R62.64+0xb0018] ;  /* 0x0b0018083e0e7981 */ /* 0x000368000c1e1b00 */
[----:B------:R1:W5:Y:S04]  /*91f20*/  LDG.E.64 R46, desc[UR8][R62.64+0xb0020] ;  /* 0x0b0020083e2e7981 */ /* 0x000368000c1e1b00 */
[----:B------:R1:W5:Y:S04]  /*91f30*/  LDG.E.64 R48, desc[UR8][R62.64+0xb0028] ;  /* 0x0b0028083e307981 */ /* 0x000368000c1e1b00 */
[----:B------:R1:W5:Y:S01]  /*91f40*/  LDG.E.64 R50, desc[UR8][R62.64+0xb0030] ;  /* 0x0b0030083e327981 */ /* 0x000362000c1e1b00 */
[----:B------:R-:W-:Y:S01]  /*91f50*/  ISETP.GE.AND P0, PT, R23, 0x1, PT ;  /* 0x000000011700780c */ /* 0x000fe20003f06270 */
[----:B------:R-:W-:-:S12]  /*91f60*/  BSSY.RECONVERGENT B1, `(.L_x_2585) ;  /* 0x00001ed000017945 */ /* 0x000fd80003800200 */
[----:B-1----:R-:W-:Y:S05]  /*91f70*/  @!P0 BRA `(.L_x_2586) ;  /* 0x0000001c00ac8947 */ /* 0x002fea0003800000 */
[----:B-----5:R-:W-:Y:S01]  /*91f80*/  DADD R6, -RZ, |R10| ;  /* 0x00000000ff067229 */ /* 0x020fe2000000050a */
[----:B------:R-:W-:Y:S01]  /*91f90*/  BSSY.RECONVERGENT B0, `(.L_x_2587) ;  /* 0x0000004000007945 */ /* 0x000fe20003800200 */
[----:B0-----:R-:W-:Y:S01]  /*91fa0*/  IMAD.MOV.U32 R5, RZ, RZ, 0x40000000 ;  /* 0x40000000ff057424 */ /* 0x001fe200078e00ff */
[----:B------:R-:W-:-:S08]  /*91fb0*/  MOV R0, 0x91fd0 ;  /* 0x00091fd000007802 */ /* 0x000fd00000000f00 */
[----:B------:R-:W-:Y:S05]  /*91fc0*/  CALL.REL.NOINC `($_Z9addKernelP9basic_run$__internal_accurate_pow) ;  /* 0x000002f400dc7944 */ /* 0x000fea0003c00000 */
[----:B------:R-:W-:Y:S05]  /*91fd0*/  BSYNC.RECONVERGENT B0 ;  /* 0x0000000000007941 */ /* 0x000fea0003800200 */
.L_x_2587:
[C---:B------:R-:W-:Y:S01]  /*91fe0*/  DSETP.NEU.AND P0, PT, R10.reuse, RZ, PT ;  /* 0x000000ff0a00722a */ /* 0x040fe20003f0d000 */
[----:B------:R-:W-:Y:S01]  /*91ff0*/  LOP3.LUT R2, R2, 0xfffffff7, RZ, 0xc0, !PT ;  /* 0xfffffff702027812 */ /* 0x000fe200078ec0ff */
[C---:B------:R-:W-:Y:S01]  /*92000*/  DSETP.NAN.AND P2, PT, R10.reuse, R10, PT ;  /* 0x0000000a0a00722a */ /* 0x040fe20003f48000 */
[----:B------:R-:W-:Y:S01]  /*92010*/  BSSY.RECONVERGENT B0, `(.L_x_2588) ;  /* 0x0000017000007945 */ /* 0x000fe20003800200 */
[C---:B------:R-:W-:Y:S01]  /*92020*/  DADD R6, R10.reuse, 2 ;  /* 0x400000000a067429 */ /* 0x040fe20000000000 */
[----:B------:R-:W-:Y:S01]  /*92030*/  IMAD.MOV.U32 R25, RZ, RZ, R5 ;  /* 0x000000ffff197224 */ /* 0x000fe200078e0005 */
[C---:B------:R-:W-:Y:S01]  /*92040*/  DSETP.NEU.AND P1, PT, |R10|.reuse, +INF , PT ;  /* 0x7ff000000a00742a */ /* 0x040fe20003f2d200 */
[----:B------:R-:W-:Y:S01]  /*92050*/  IMAD.MOV.U32 R24, RZ, RZ, R4 ;  /* 0x000000ffff187224 */ /* 0x000fe200078e0004 */
[----:B------:R-:W-:Y:S01]  /*92060*/  DADD R16, -RZ, |R12| ;  /* 0x00000000ff107229 */ /* 0x000fe2000000050c */
[----:B------:R-:W-:Y:S01]  /*92070*/  IMAD.MOV.U32 R5, RZ, RZ, 0x40000000 ;  /* 0x40000000ff057424 */ /* 0x000fe200078e00ff */
[C---:B------:R-:W-:Y:S01]  /*92080*/  DSETP.NEU.AND P6, PT, R10.reuse, 1, PT ;  /* 0x3ff000000a00742a */ /* 0x040fe20003fcd000 */
[----:B------:R-:W-:Y:S01]  /*92090*/  MOV R22, RZ ;  /* 0x000000ff00167202 */ /* 0x000fe20000000f00 */
[----:B------:R-:W-:Y:S01]  /*920a0*/  DADD R18, R10, 2 ;  /* 0x400000000a127429 */ /* 0x000fe20000000000 */
[----:B------:R-:W-:-:S02]  /*920b0*/  MOV R0, 0x92180 ;  /* 0x0009218000007802 */ /* 0x000fc40000000f00 */
[----:B------:R-:W-:Y:S02]  /*920c0*/  @P0 LOP3.LUT R2, R2, 0x8, RZ, 0xfc, !PT ;  /* 0x0000000802020812 */ /* 0x000fe400078efcff */
[----:B------:R-:W-:Y:S02]  /*920d0*/  LOP3.LUT R6, R7, 0x7ff00000, RZ, 0xc0, !PT ;  /* 0x7ff0000007067812 */ /* 0x000fe400078ec0ff */
[----:B------:R-:W-:Y:S02]  /*920e0*/  LOP3.LUT R2, R2, 0xfffffffd, RZ, 0xc0, !PT ;  /* 0xfffffffd02027812 */ /* 0x000fe400078ec0ff */
[----:B------:R-:W-:Y:S01]  /*920f0*/  ISETP.NE.AND P0, PT, R6, 0x7ff00000, PT ;  /* 0x7ff000000600780c */ /* 0x000fe20003f05270 */
[----:B------:R-:W-:Y:S01]  /*92100*/  IMAD.MOV.U32 R6, RZ, RZ, R16 ;  /* 0x000000ffff067224 */ /* 0x000fe200078e0010 */
[----:B------:R-:W-:Y:S02]  /*92110*/  @P2 LOP3.LUT R2, R2, 0x2, RZ, 0xfc, !PT ;  /* 0x0000000202022812 */ /* 0x000fe400078efcff */
[----:B------:R-:W-:-:S02]  /*92120*/  MOV R7, R17 ;  /* 0x0000001100077202 */ /* 0x000fc40000000f00 */
[----:B------:R-:W-:-:S04]  /*92130*/  LOP3.LUT R2, R2, 0xfffffffe, RZ, 0xc0, !PT ;  /* 0xfffffffe02027812 */ /* 0x000fc800078ec0ff */
[----:B------:R-:W-:-:S04]  /*92140*/  @P1 LOP3.LUT R2, R2, 0x1, RZ, 0xfc, !PT ;  /* 0x0000000102021812 */ /* 0x000fc800078efcff */
[----:B------:R-:W-:-:S04]  /*92150*/  LOP3.LUT R2, R2, 0xfffffffb, RZ, 0xc0, !PT ;  /* 0xfffffffb02027812 */ /* 0x000fc800078ec0ff */
[----:B------:R-:W-:-:S07]  /*92160*/  @P0 LOP3.LUT R2, R2, 0x4, RZ, 0xfc, !PT ;  /* 0x0000000402020812 */ /* 0x000fce00078efcff */
[----:B------:R-:W-:Y:S05]  /*92170*/  CALL.REL.NOINC `($_Z9addKernelP9basic_run$__internal_accurate_pow) ;  /* 0x000002f400707944 */ /* 0x000fea0003c00000 */
[----:B------:R-:W-:Y:S05]  /*92180*/  BSYNC.RECONVERGENT B0 ;  /* 0x0000000000007941 */ /* 0x000fea0003800200 */
.L_x_2588:
[C---:B------:R-:W-:Y:S01]  /*92190*/  DADD R6, R12.reuse, 2 ;  /* 0x400000000c067429 */ /* 0x040fe20000000000 */
[----:B------:R-:W-:Y:S01]  /*921a0*/  BSSY.RECONVERGENT B0, `(.L_x_2589) ;  /* 0x0000010000007945 */ /* 0x000fe20003800200 */
[----:B------:R-:W-:Y:S01]  /*921b0*/  DADD R16, -RZ, |R14| ;  /* 0x00000000ff107229 */ /* 0x000fe2000000050e */
[----:B------:R-:W-:Y:S01]  /*921c0*/  MOV R45, R5 ;  /* 0x00000005002d7202 */ /* 0x000fe20000000f00 */
[C---:B------:R-:W-:Y:S01]  /*921d0*/  DSETP.NEU.AND P5, PT, R12.reuse, RZ, PT ;  /* 0x000000ff0c00722a */ /* 0x040fe20003fad000 */
[----:B------:R-:W-:Y:S01]  /*921e0*/  IMAD.MOV.U32 R44, RZ, RZ, R4 ;  /* 0x000000ffff2c7224 */ /* 0x000fe200078e0004 */
[C---:B------:R-:W-:Y:S01]  /*921f0*/  DSETP.NAN.AND P3, PT, R12.reuse, R12, PT ;  /* 0x0000000c0c00722a */ /* 0x040fe20003f68000 */
[----:B------:R-:W-:Y:S01]  /*92200*/  IMAD.MOV.U32 R5, RZ, RZ, 0x40000000 ;  /* 0x40000000ff057424 */ /* 0x000fe200078e00ff */
[C---:B------:R-:W-:Y:S02]  /*92210*/  DSETP.NEU.AND P2, PT, |R12|.reuse, +INF , PT ;  /* 0x7ff000000c00742a */ /* 0x040fe40003f4d200 */
[----:B------:R-:W-:Y:S01]  /*92220*/  LOP3.LUT R0, R7, 0x7ff00000, RZ, 0xc0, !PT ;  /* 0x7ff0000007007812 */ /* 0x000fe200078ec0ff */
[----:B------:R-:W-:Y:S01]  /*92230*/  DSETP.NEU.AND P0, PT, R12, 1, PT ;  /* 0x3ff000000c00742a */ /* 0x000fe20003f0d000 */
[----:B------:R-:W-:-:S02]  /*92240*/  IMAD.MOV.U32 R6, RZ, RZ, R16 ;  /* 0x000000ffff067224 */ /* 0x000fc400078e0010 */
[----:B------:R-:W-:Y:S01]  /*92250*/  IMAD.MOV.U32 R7, RZ, RZ, R17 ;  /* 0x000000ffff077224 */ /* 0x000fe200078e0011 */
[----:B------:R-:W-:Y:S01]  /*92260*/  DADD R16, R12, 2 ;  /* 0x400000000c107429 */ /* 0x000fe20000000000 */
[----:B------:R-:W-:Y:S02]  /*92270*/  ISETP.NE.AND P4, PT, R0, 0x7ff00000, PT ;  /* 0x7ff000000000780c */ /* 0x000fe40003f85270 */
[----:B------:R-:W-:-:S11]  /*92280*/  MOV R0, 0x922a0 ;  /* 0x000922a000007802 */ /* 0x000fd60000000f00 */
[----:B------:R-:W-:Y:S05]  /*92290*/  CALL.REL.NOINC `($_Z9addKernelP9basic_run$__internal_accurate_pow) ;  /* 0x000002f400287944 */ /* 0x000fea0003c00000 */
[----:B------:R-:W-:Y:S05]  /*922a0*/  BSYNC.RECONVERGENT B0 ;  /* 0x0000000000007941 */ /* 0x000fea0003800200 */
.L_x_2589:
[----:B------:R-:W-:Y:S01]  /*922b0*/  P2R R0, PR, RZ, 0x1 ;  /* 0x00000001ff007803 */ /* 0x000fe20000000000 */
[----:B------:R-:W-:Y:S01]  /*922c0*/  DADD R6, R14, 2 ;  /* 0x400000000e067429 */ /* 0x000fe20000000000 */
[----:B------:R-:W-:Y:S01]  /*922d0*/  LOP3.LUT P0, RZ, R2, 0x8, RZ, 0xc0, !PT ;  /* 0x0000000802ff7812 */ /* 0x000fe2000780c0ff */
[----:B------:R-:W-:Y:S01]  /*922e0*/  BSSY.RECONVERGENT B5, `(.L_x_2590) ;  /* 0x000003d000057945 */ /* 0x000fe20003800200 */
[----:B------:R-:W-:Y:S02]  /*922f0*/  FSEL R27, R45, RZ, P5 ;  /* 0x000000ff2d1b7208 */ /* 0x000fe40002800000 */
[----:B------:R-:W-:Y:S02]  /*92300*/  FSEL R29, R25, RZ, P0 ;  /* 0x000000ff191d7208 */ /* 0x000fe40000000000 */
[----:B------:R-:W-:Y:S02]  /*92310*/  FSEL R25, R44, RZ, P5 ;  /* 0x000000ff2c197208 */ /* 0x000fe40002800000 */
[----:B------:R-:W-:-:S02]  /*92320*/  FSEL R53, R24, RZ, P0 ;  /* 0x000000ff18357208 */ /* 0x000fc40000000000 */
[----:B------:R-:W-:Y:S02]  /*92330*/  ISETP.NE.AND P0, PT, R0, RZ, PT ;  /* 0x000000ff0000720c */ /* 0x000fe40003f05270 */
[----:B------:R-:W-:Y:S02]  /*92340*/  FSEL R24, R16, R25, P3 ;  /* 0x0000001910187208 */ /* 0x000fe40001800000 */
[----:B------:R-:W-:Y:S01]  /*92350*/  FSEL R0, R17, R27, P3 ;  /* 0x0000001b11007208 */ /* 0x000fe20001800000 */
[----:B------:R-:W-:Y:S01]  /*92360*/  DADD R16, R14, 2 ;  /* 0x400000000e107429 */ /* 0x000fe20000000000 */
[C---:B------:R-:W-:Y:S02]  /*92370*/  LOP3.LUT P3, RZ, R2.reuse, 0x4, RZ, 0xc0, !PT ;  /* 0x0000000402ff7812 */ /* 0x040fe4000786c0ff */
[C---:B------:R-:W-:Y:S02]  /*92380*/  LOP3.LUT P1, RZ, R2.reuse, 0x2, RZ, 0xc0, !PT ;  /* 0x0000000202ff7812 */ /* 0x040fe4000782c0ff */
[----:B------:R-:W-:-:S02]  /*92390*/  LOP3.LUT P5, RZ, R2, 0x1, RZ, 0xc0, !PT ;  /* 0x0000000102ff7812 */ /* 0x000fc400078ac0ff */
[----:B------:R-:W-:Y:S02]  /*923a0*/  FSEL R26, R18, R53, P1 ;  /* 0x00000035121a7208 */ /* 0x000fe40000800000 */
[----:B------:R-:W-:Y:S01]  /*923b0*/  FSEL R18, R19, R29, P1 ;  /* 0x0000001d13127208 */ /* 0x000fe20000800000 */
[C---:B------:R-:W-:Y:S01]  /*923c0*/  DSETP.NEU.AND P1, PT, R14.reuse, RZ, PT ;  /* 0x000000ff0e00722a */ /* 0x040fe20003f2d000 */
[----:B------:R-:W-:Y:S02]  /*923d0*/  LOP3.LUT R6, R7, 0x7ff00000, RZ, 0xc0, !PT ;  /* 0x7ff0000007067812 */ /* 0x000fe400078ec0ff */
[----:B------:R-:W-:Y:S02]  /*923e0*/  @!P4 FSEL R25, R24, RZ, P2 ;  /* 0x000000ff1819c208 */ /* 0x000fe40001000000 */
        /* <DEDUP_REMOVED lines=8> */
[----:B------:R-:W-:Y:S02]  /*92470*/  @!P4 FSEL R27, R0, +QNAN , P2 ;  /* 0x7ff00000001bc808 */ /* 0x000fe40001000000 */
[----:B------:R-:W-:Y:S02]  /*92480*/  FSEL R0, R16, R7, P5 ;  /* 0x0000000710007208 */ /* 0x000fe40002800000 */
[----:B------:R-:W-:Y:S02]  /*92490*/  FSEL R52, R53, RZ, P6 ;  /* 0x000000ff35347208 */ /* 0x000fe40003000000 */
[----:B------:R-:W-:Y:S02]  /*924a0*/  FSEL R16, R17, R19, P5 ;  /* 0x0000001311107208 */ /* 0x000fe40002800000 */
[----:B------:R-:W-:-:S02]  /*924b0*/  FSEL R53, R29, 1.875, P6 ;  /* 0x3ff000001d357808 */ /* 0x000fc40003000000 */
[----:B------:R-:W-:Y:S02]  /*924c0*/  FSEL R4, R25, RZ, P0 ;  /* 0x000000ff19047208 */ /* 0x000fe40000000000 */
[----:B------:R-:W-:Y:S01]  /*924d0*/  FSEL R5, R27, 1.875, P0 ;  /* 0x3ff000001b057808 */ /* 0x000fe20000000000 */
[----:B------:R-:W-:Y:S01]  /*924e0*/  DSETP.NEU.AND P0, PT, R14, 1, PT ;  /* 0x3ff000000e00742a */ /* 0x000fe20003f0d000 */
[----:B------:R-:W-:Y:S02]  /*924f0*/  @!P3 FSEL R7, R0, RZ, P1 ;  /* 0x000000ff0007b208 */ /* 0x000fe40000800000 */
[----:B------:R-:W-:Y:S02]  /*92500*/  @!P3 FSEL R19, R16, +QNAN , P1 ;  /* 0x7ff000001013b808 */ /* 0x000fe40000800000 */
[----:B------:R-:W-:Y:S01]  /*92510*/  DADD R52, R52, R4 ;  /* 0x0000000034347229 */ /* 0x000fe20000000004 */
[----:B------:R-:W-:Y:S02]  /*92520*/  FSEL R4, R7, RZ, P0 ;  /* 0x000000ff07047208 */ /* 0x000fe40000000000 */
[----:B------:R-:W-:-:S02]  /*92530*/  FSEL R5, R19, 1.875, P0 ;  /* 0x3ff0000013057808 */ /* 0x000fc40000000000 */
        /* <DEDUP_REMOVED lines=23> */
.L_x_2591:
[----:B------:R-:W-:Y:S05]  /*926b0*/  BSYNC.RECONVERGENT B5 ;  /* 0x0000000000057941 */ /* 0x000fea0003800200 */
.L_x_2590:
[----:B------:R-:W-:Y:S01]  /*926c0*/  BSSY.RECONVERGENT B5, `(.L_x_2592) ;  /* 0x0000171000057945 */ /* 0x000fe20003800200 */
.L_x_2621:
[----:B0-----:R-:W-:-:S05]  /*926d0*/  IMAD.WIDE.U32 R24, R22, 0x30, R8 ;  /* 0x0000003016187825 */ /* 0x001fca00078e0008 */
[----:B------:R-:W2:Y:S01]  /*926e0*/  LDG.E.64 R18, desc[UR8][R24.64+0xb0008] ;  /* 0x0b00080818127981 */ /* 0x000ea2000c1e1b00 */
[----:B------:R-:W-:Y:S01]  /*926f0*/  BSSY.RECONVERGENT B0, `(.L_x_2593) ;  /* 0x0000005000007945 */ /* 0x000fe20003800200 */
[----:B-----5:R-:W-:Y:S02]  /*92700*/  MOV R5, 0x40000000 ;  /* 0x4000000000057802 */ /* 0x020fe40000000f00 */
[----:B------:R-:W-:Y:S01]  /*92710*/  MOV R0, 0x92740 ;  /* 0x0009274000007802 */ /* 0x000fe20000000f00 */
[----:B--2---:R-:W-:-:S11]  /*92720*/  DADD R6, -RZ, |R18| ;  /* 0x00000000ff067229 */ /* 0x004fd60000000512 */
[----:B------:R-:W-:Y:S05]  /*92730*/  CALL.REL.NOINC `($_Z9addKernelP9basic_run$__internal_accurate_pow) ;  /* 0x000002f000007944 */ /* 0x000fea0003c00000 */
[----:B------:R-:W-:Y:S05]  /*92740*/  BSYNC.RECONVERGENT B0 ;  /* 0x0000000000007941 */ /* 0x000fea0003800200 */
.L_x_2593:
        /* <DEDUP_REMOVED lines=18> */
.L_x_2595:
[----:B------:R-:W-:Y:S05]  /*92870*/  BSYNC.RECONVERGENT B0 ;  /* 0x0000000000007941 */ /* 0x000fea0003800200 */
.L_x_2594:
        /* <DEDUP_REMOVED lines=8> */
.L_x_2596:
        /* <DEDUP_REMOVED lines=17> */
.L_x_2598:
[----:B------:R-:W-:Y:S05]  /*92a10*/  BSYNC.RECONVERGENT B0 ;  /* 0x0000000000007941 */ /* 0x000fea0003800200 */
.L_x_2597:
        /* <DEDUP_REMOVED lines=8> */
.L_x_2599:
        /* <DEDUP_REMOVED lines=15> */
.L_x_2601:
[----:B------:R-:W-:Y:S05]  /*92b90*/  BSYNC.RECONVERGENT B0 ;  /* 0x0000000000007941 */ /* 0x000fea0003800200 */
.L_x_2600:
[----:B------:R-:W-:Y:S01]  /*92ba0*/  FSEL R4, R4, RZ, P2 ;  /* 0x000000ff04047208 */ /* 0x000fe20001000000 */
[----:B------:R-:W-:Y:S01]  /*92bb0*/  IMAD.MOV.U32 R7, RZ, RZ, 0x3fd80000 ;  /* 0x3fd80000ff077424 */ /* 0x000fe200078e00ff */
[----:B------:R-:W-:Y:S01]  /*92bc0*/  FSEL R5, R5, 1.875, P2 ;  /* 0x3ff0000005057808 */ /* 0x000fe20001000000 */
[----:B------:R-:W-:Y:S01]  /*92bd0*/  IMAD.WIDE.U32 R16, R22, -0x28, R24 ;  /* 0xffffffd816107825 */ /* 0x000fe200078e0018 */
[----:B------:R-:W-:Y:S01]  /*92be0*/  MOV R6, 0x0 ;  /* 0x0000000000067802 */ /* 0x000fe20000000f00 */
[----:B------:R-:W-:Y:S03]  /*92bf0*/  BSSY.RECONVERGENT B6, `(.L_x_2602) ;  /* 0x000001c000067945 */ /* 0x000fe60003800200 */
[----:B------:R-:W-:Y:S01]  /*92c00*/  DADD R28, R18, R4 ;  /* 0x00000000121c7229 */ /* 0x000fe20000000004 */
[----:B------:R-:W-:Y:S02]  /*92c10*/  IMAD.IADD R19, R17, 0x1, -R22 ;  /* 0x0000000111137824 */ /* 0x000fe400078e0a16 */
[----:B------:R-:W-:-:S03]  /*92c20*/  IMAD.MOV.U32 R18, RZ, RZ, R16 ;  /* 0x000000ffff127224 */ /* 0x000fc600078e0010 */
[----:B------:R-:W0:Y:S02]  /*92c30*/  MUFU.RSQ64H R31, R29 ;  /* 0x0000001d001f7308 */ /* 0x000e240000001c00 */
[----:B------:R1:W-:Y:S02]  /*92c40*/  STG.E.64 desc[UR8][R18.64+0xcb5c0], R28 ;  /* 0x0cb5c01c12007986 */ /* 0x0003e4000c101b08 */
        /* <DEDUP_REMOVED lines=22> */
.L_x_2603:
[----:B------:R-:W-:Y:S05]  /*92db0*/  BSYNC.RECONVERGENT B6 ;  /* 0x0000000000067941 */ /* 0x000fea0003800200 */
.L_x_2602:
[----:B------:R0:W-:Y:S04]  /*92dc0*/  STG.E.64 desc[UR8][R18.64+0xd32d0], R44 ;  /* 0x0d32d02c12007986 */ /* 0x0001e8000c101b08 */
[----:B------:R-:W2:Y:S01]  /*92dd0*/  LDG.E.64 R58, desc[UR8][R24.64+0xb0008] ;  /* 0x0b000808183a7981 */ /* 0x000ea2000c1e1b00 */
[----:B------:R-:W-:Y:S01]  /*92de0*/  BSSY.RECONVERGENT B0, `(.L_x_2604) ;  /* 0x0000006000007945 */ /* 0x000fe20003800200 */
[----:B------:R-:W-:Y:S01]  /*92df0*/  IMAD.MOV.U32 R5, RZ, RZ, 0x40000000 ;  /* 0x40000000ff057424 */ /* 0x000fe200078e00ff */
[----:B------:R-:W-:Y:S01]  /*92e00*/  MOV R0, 0x92e40 ;  /* 0x00092e4000007802 */ /* 0x000fe20000000f00 */
[----:B--2---:R-:W-:-:S08]  /*92e10*/  DADD R58, -R10, R58 ;  /* 0x000000000a3a7229 */ /* 0x004fd0000000013a */
[----:B0-----:R-:W-:-:S11]  /*92e20*/  DADD R6, -RZ, |R58| ;  /* 0x00000000ff067229 */ /* 0x001fd6000000053a */
[----:B------:R-:W-:Y:S05]  /*92e30*/  CALL.REL.NOINC `($_Z9addKernelP9basic_run$__internal_accurate_pow) ;  /* 0x000002e800407944 */ /* 0x000fea0003c00000 */
[----:B------:R-:W-:Y:S05]  /*92e40*/  BSYNC.RECONVERGENT B0 ;  /* 0x0000000000007941 */ /* 0x000fea0003800200 */
.L_x_2604:
        /* <DEDUP_REMOVED lines=19> */
.L_x_2606:
[----:B------:R-:W-:Y:S05]  /*92f80*/  BSYNC.RECONVERGENT B0 ;  /* 0x0000000000007941 */ /* 0x000fea0003800200 */
.L_x_2605:
        /* <DEDUP_REMOVED lines=8> */
.L_x_2607:
        /* <DEDUP_REMOVED lines=18> */
.L_x_2609:
[----:B------:R-:W-:Y:S05]  /*93130*/  BSYNC.RECONVERGENT B0 ;  /* 0x0000000000007941 */ /* 0x000fea0003800200 */
.L_x_2608:
        /* <DEDUP_REMOVED lines=8> */
.L_x_2610:
        /* <DEDUP_REMOVED lines=15> */
.L_x_2612:
[----:B------:R-:W-:Y:S05]  /*932b0*/  BSYNC.RECONVERGENT B0 ;  /* 0x0000000000007941 */ /* 0x000fea0003800200 */
.L_x_2611:
[----:B------:R-:W-:Y:S01]  /*932c0*/  FSEL R4, R4, RZ, P2 ;  /* 0x000000ff04047208 */ /* 0x000fe20001000000 */
[----:B------:R-:W-:Y:S01]  /*932d0*/  IMAD.MOV.U32 R6, RZ, RZ, 0x0 ;  /* 0x00000000ff067424 */ /* 0x000fe200078e00ff */
[----:B------:R-:W-:Y:S01]  /*932e0*/  FSEL R5, R5, 1.875, P2 ;  /* 0x3ff0000005057808 */ /* 0x000fe20001000000 */
[----:B------:R-:W-:Y:S01]  /*932f0*/  IMAD.MOV.U32 R7, RZ, RZ, 0x3fd80000 ;  /* 0x3fd80000ff077424 */ /* 0x000fe200078e00ff */
[----:B------:R-:W-:Y:S04]  /*93300*/  BSSY.RECONVERGENT B6, `(.L_x_2613) ;  /* 0x0000018000067945 */ /* 0x000fe80003800200 */
[----:B------:R-:W-:-:S06]  /*93310*/  DADD R58, R58, R4 ;  /* 0x000000003a3a7229 */ /* 0x000fcc0000000004 */
        /* <DEDUP_REMOVED lines=22> */
.L_x_2614:
[----:B------:R-:W-:Y:S05]  /*93480*/  BSYNC.RECONVERGENT B6 ;  /* 0x0000000000067941 */ /* 0x000fea0003800200 */
.L_x_2613:
[----:B------:R0:W-:Y:S04]  /*93490*/  STG.E.64 desc[UR8][R18.64+0xd7158], R6 ;  /* 0x0d71580612007986 */ /* 0x0001e8000c101b08 */
[----:B------:R1:W-:Y:S04]  /*934a0*/  STG.E.64 desc[UR8][R18.64+0xcf448], R52 ;  /* 0x0cf4483412007986 */ /* 0x0003e8000c101b08 */
[----:B------:R1:W-:Y:S04]  /*934b0*/  STG.E.64 desc[UR8][R18.64+0xdafe0], R54 ;  /* 0x0dafe03612007986 */ /* 0x0003e8000c101b08 */
[----:B------:R-:W2:Y:S01]  /*934c0*/  LDG.E.64 R4, desc[UR8][R8.64+0x104110] ;  /* 0x1041100808047981 */ /* 0x000ea2000c1e1b00 */
[----:B------:R-:W3:Y:S01]  /*934d0*/  MUFU.RCP64H R29, 100 ;  /* 0x40590000001d7908 */ /* 0x000ee20000001800 */
[----:B------:R-:W-:Y:S01]  /*934e0*/  IMAD.MOV.U32 R30, RZ, RZ, 0x0 ;  /* 0x00000000ff1e7424 */ /* 0x000fe200078e00ff */
[----:B------:R-:W-:Y:S01]  /*934f0*/  MOV R28, 0x1 ;  /* 0x00000001001c7802 */ /* 0x000fe20000000f00 */
[----:B------:R-:W-:-:S06]  /*93500*/  IMAD.MOV.U32 R31, RZ, RZ, 0x40590000 ;  /* 0x40590000ff1f7424 */ /* 0x000fcc00078e00ff */
[----:B---3--:R-:W-:Y:S01]  /*93510*/  DFMA R32, R28, -R30, 1 ;  /* 0x3ff000001c20742b */ /* 0x008fe2000000081e */
        /* <DEDUP_REMOVED lines=11> */
[----:B0-----:R-:W-:-:S08]  /*935d0*/  DFMA R6, R4, -100, R28 ;  /* 0xc05900000406782b */ /* 0x001fd0000000001c */
[----:B------:R-:W-:-:S10]  /*935e0*/  DFMA R4, R30, R6, R4 ;  /* 0x000000061e04722b */ /* 0x000fd40000000004 */
[----:B------:R-:W-:-:S05]  /*935f0*/  FFMA R0, RZ, 3.390625, R5 ;  /* 0x40590000ff007823 */ /* 0x000fca0000000005 */
[----:B------:R-:W-:-:S13]  /*93600*/  FSETP.GT.AND P0, PT, |R0|, 1.469367938527859385e-39, PT ;  /* 0x001000000000780b */ /* 0x000fda0003f04200 */
[----:B-1----:R-:W-:Y:S05]  /*93610*/  @P0 BRA P1, `(.L_x_2616) ;  /* 0x0000000000100947 */ /* 0x002fea0000800000 */
[----:B------:R-:W-:Y:S01]  /*93620*/  IMAD.MOV.U32 R4, RZ, RZ, RZ ;  /* 0x000000ffff047224 */ /* 0x000fe200078e00ff */
[----:B------:R-:W-:Y:S01]  /*93630*/  MOV R0, 0x93660 ;  /* 0x0009366000007802 */ /* 0x000fe20000000f00 */
[----:B------:R-:W-:-:S07]  /*93640*/  IMAD.MOV.U32 R5, RZ, RZ, 0x40590000 ;  /* 0x40590000ff057424 */ /* 0x000fce00078e00ff */
[----:B------:R-:W-:Y:S05]  /*93650*/  CALL.REL.NOINC `($__internal_1_$__cuda_sm20_div_rn_f64_full) ;  /* 0x000002d800007944 */ /* 0x000fea0003c00000 */
.L_x_2616:
[----:B------:R-:W-:Y:S05]  /*93660*/  BSYNC.RECONVERGENT B6 ;  /* 0x0000000000067941 */ /* 0x000fea0003800200 */
.L_x_2615:
[----:B------:R-:W-:Y:S01]  /*93670*/  IMAD.MOV.U32 R6, RZ, RZ, 0x0 ;  /* 0x00000000ff067424 */ /* 0x000fe200078e00ff */
[----:B------:R-:W-:Y:S02]  /*93680*/  MOV R7, 0x409f4000 ;  /* 0x409f400000077802 */ /* 0x000fe40000000f00 */
[----:B------:R-:W-:-:S04]  /*93690*/  LEA R16, P0, -R22, R16, 0x2 ;  /* 0x0000001016107211 */ /* 0x000fc800078011ff */
[----:B------:R-:W-:Y:S01]  /*936a0*/  DFMA R4, R4, R6, 1 ;  /* 0x3ff000000404742b */ /* 0x000fe20000000006 */
[----:B------:R-:W-:-:S05]  /*936b0*/  SHF.R.U32.HI R7, RZ, 0x1e, R22 ;  /* 0x0000001eff077819 */ /* 0x000fca0000011616 */
[----:B------:R-:W-:-:S04]  /*936c0*/  IMAD.X R17, R19, 0x1, ~R7, P0 ;  /* 0x0000000113117824 */ /* 0x000fc800000e0e07 */
[----:B------:R-:W0:Y:S02]  /*936d0*/  F2I.F64.TRUNC R4, R4 ;  /* 0x0000000400047311 */ /* 0x000e24000030d100 */
[----:B0-----:R-:W-:-:S05]  /*936e0*/  VIMNMX R43, PT, PT, R4, 0x7d0, PT ;  /* 0x000007d0042b7848 */ /* 0x001fca0003fe0100 */
[----:B------:R0:W-:Y:S04]  /*936f0*/  STG.E desc[UR8][R16.64+0xfe330], R43 ;  /* 0x0fe3302b10007986 */ /* 0x0001e8000c101908 */
[----:B------:R-:W2:Y:S04]  /*93700*/  LDG.E.64 R24, desc[UR8][R8.64+0x104110] ;  /* 0x1041100808187981 */ /* 0x000ea8000c1e1b00 */
[----:B------:R-:W3:Y:S01]  /*93710*/  LDG.E.64 R6, desc[UR8][R18.64+0xd7158] ;  /* 0x0d71580812067981 */ /* 0x000ee2000c1e1b00 */
[----:B------:R-:W1:Y:S01]  /*93720*/  MUFU.RCP64H R31, 100 ;  /* 0x40590000001f7908 */ /* 0x000e620000001800 */
[----:B------:R-:W-:Y:S01]  /*93730*/  IMAD.MOV.U32 R4, RZ, RZ, 0x0 ;  /* 0x00000000ff047424 */ /* 0x000fe200078e00ff */
[----:B------:R-:W-:Y:S01]  /*93740*/  MOV R30, 0x1 ;  /* 0x00000001001e7802 */ /* 0x000fe20000000f00 */
[----:B------:R-:W-:-:S06]  /*93750*/  IMAD.MOV.U32 R5, RZ, RZ, 0x40590000 ;  /* 0x40590000ff057424 */ /* 0x000fcc00078e00ff */
[----:B-1----:R-:W-:Y:S01]  /*93760*/  DFMA R32, R30, -R4, 1 ;  /* 0x3ff000001e20742b */ /* 0x002fe20000000804 */
[----:B--2---:R-:W3:Y:S04]  /*93770*/  LD.E.64 R26, desc[UR8][R24.64+0x52098] ;  /* 0x05209808181a7980 */ /* 0x004ee8000c101b00 */
[----:B------:R-:W2:Y:S03]  /*93780*/  LD.E.64 R28, desc[UR8][R24.64+0x52080] ;  /* 0x05208008181c7980 */ /* 0x000ea6000c101b00 */
[----:B------:R-:W-:Y:S01]  /*93790*/  DFMA R32, R32, R32, R32 ;  /* 0x000000202020722b */ /* 0x000fe20000000020 */
[----:B------:R-:W-:Y:S07]  /*937a0*/  BSSY.RECONVERGENT B6, `(.L_x_2617) ;  /* 0x0000011000067945 */ /* 0x000fee0003800200 */
[----:B------:R-:W-:-:S08]  /*937b0*/  DFMA R32, R30, R32, R30 ;  /* 0x000000201e20722b */ /* 0x000fd0000000001e */
[----:B------:R-:W-:-:S08]  /*937c0*/  DFMA R4, R32, -R4, 1 ;  /* 0x3ff000002004742b */ /* 0x000fd00000000804 */
[----:B------:R-:W-:Y:S02]  /*937d0*/  DFMA R32, R32, R4, R32 ;  /* 0x000000042020722b */ /* 0x000fe40000000020 */
[----:B---3--:R-:W-:-:S08]  /*937e0*/  DMUL R6, R6, R26 ;  /* 0x0000001a06067228 */ /* 0x008fd00000000000 */
[----:B--2---:R-:W-:-:S08]  /*937f0*/  DMUL R28, R6, R28 ;  /* 0x0000001c061c7228 */ /* 0x004fd00000000000 */
[----:B------:R-:W-:Y:S02]  /*93800*/  DMUL R4, R32, R28 ;  /* 0x0000001c20047228 */ /* 0x000fe40000000000 */
[----:B------:R-:W-:-:S06]  /*93810*/  FSETP.GEU.AND P1, PT, |R29|, 6.5827683646048100446e-37, PT ;  /* 0x036000001d00780b */ /* 0x000fcc0003f2e200 */
[----:B------:R-:W-:-:S08]  /*93820*/  DFMA R6, R4, -100, R28 ;  /* 0xc05900000406782b */ /* 0x000fd0000000001c */
[----:B------:R-:W-:-:S10]  /*93830*/  DFMA R4, R32, R6, R4 ;  /* 0x000000062004722b */ /* 0x000fd40000000004 */
[----:B------:R-:W-:-:S05]  /*93840*/  FFMA R0, RZ, 3.390625, R5 ;  /* 0x40590000ff007823 */ /* 0x000fca0000000005 */
[----:B------:R-:W-:-:S13]  /*93850*/  FSETP.GT.AND P0, PT, |R0|, 1.469367938527859385e-39, PT ;  /* 0x001000000000780b */ /* 0x000fda0003f04200 */
[----:B0-----:R-:W-:Y:S05]  /*93860*/  @P0 BRA P1, `(.L_x_2618) ;  /* 0x0000000000100947 */ /* 0x001fea0000800000 */
[----:B------:R-:W-:Y:S01]  /*93870*/  IMAD.MOV.U32 R4, RZ, RZ, RZ ;  /* 0x000000ffff047224 */ /* 0x000fe200078e00ff */
[----:B------:R-:W-:Y:S01]  /*93880*/  MOV R0, 0x938b0 ;  /* 0x000938b000007802 */ /* 0x000fe20000000f00 */
[----:B------:R-:W-:-:S07]  /*93890*/  IMAD.MOV.U32 R5, RZ, RZ, 0x40590000 ;  /* 0x40590000ff057424 */ /* 0x000fce00078e00ff */
[----:B------:R-:W-:Y:S05]  /*938a0*/  CALL.REL.NOINC `($__internal_1_$__cuda_sm20_div_rn_f64_full) ;  /* 0x000002d4006c7944 */ /* 0x000fea0003c00000 */
.L_x_2618:
[----:B------:R-:W-:Y:S05]  /*938b0*/  BSYNC.RECONVERGENT B6 ;  /* 0x0000000000067941 */ /* 0x000fea0003800200 */
.L_x_2617:
[----:B------:R-:W-:Y:S01]  /*938c0*/  IMAD.MOV.U32 R6, RZ, RZ, 0x0 ;  /* 0x00000000ff067424 */ /* 0x000fe200078e00ff */
[----:B------:R-:W-:-:S06]  /*938d0*/  MOV R7, 0x409f4000 ;  /* 0x409f400000077802 */ /* 0x000fcc0000000f00 */
[----:B------:R-:W-:-:S10]  /*938e0*/  DFMA R4, R4, R6, 1 ;  /* 0x3ff000000404742b */ /* 0x000fd40000000006 */
[----:B------:R-:W0:Y:S02]  /*938f0*/  F2I.F64.TRUNC R4, R4 ;  /* 0x0000000400047311 */ /* 0x000e24000030d100 */
[----:B0-----:R-:W-:-:S05]  /*93900*/  VIMNMX R37, PT, PT, R4, 0x7d0, PT ;  /* 0x000007d004257848 */ /* 0x001fca0003fe0100 */
[----:B------:R0:W-:Y:S04]  /*93910*/  STG.E desc[UR8][R16.64+0x100274], R37 ;  /* 0x1002742510007986 */ /* 0x0001e8000c101908 */
[----:B------:R-:W2:Y:S04]  /*93920*/  LDG.E.64 R24, desc[UR8][R8.64+0x104110] ;  /* 0x1041100808187981 */ /* 0x000ea8000c1e1b00 */
[----:B------:R-:W3:Y:S01]  /*93930*/  LDG.E.64 R6, desc[UR8][R18.64+0xdafe0] ;  /* 0x0dafe00812067981 */ /* 0x000ee2000c1e1b00 */
[----:B------:R-:W1:Y:S01]  /*93940*/  MUFU.RCP64H R31, 100 ;  /* 0x40590000001f7908 */ /* 0x000e620000001800 */
[----:B------:R-:W-:-:S02]  /*93950*/  IMAD.MOV.U32 R32, RZ, RZ, 0x0 ;  /* 0x00000000ff207424 */ /* 0x000fc400078e00ff */
[----:B------:R-:W-:Y:S02]  /*93960*/  IMAD.MOV.U32 R33, RZ, RZ, 0x40590000 ;  /* 0x40590000ff217424 */ /* 0x000fe400078e00ff */
        /* <DEDUP_REMOVED lines=18> */
[----:B------:R-:W-:Y:S01]  /*93a90*/  MOV R4, RZ ;  /* 0x000000ff00047202 */ /* 0x000fe20000000f00 */
[----:B------:R-:W-:Y:S01]  /*93aa0*/  IMAD.MOV.U32 R5, RZ, RZ, 0x40590000 ;  /* 0x40590000ff057424 */ /* 0x000fe200078e00ff */
[----:B------:R-:W-:-:S07]  /*93ab0*/  MOV R0, 0x93ad0 ;  /* 0x00093ad000007802 */ /* 0x000fce0000000f00 */
[----:B------:R-:W-:Y:S05]  /*93ac0*/  CALL.REL.NOINC `($__internal_1_$__cuda_sm20_div_rn_f64_full) ;  /* 0x000002d000e47944 */ /* 0x000fea0003c00000 */
.L_x_2620:
[----:B------:R-:W-:Y:S05]  /*93ad0*/  BSYNC.RECONVERGENT B6 ;  /* 0x0000000000067941 */ /* 0x000fea0003800200 */
.L_x_2619:
[----:B------:R-:W-:Y:S02]  /*93ae0*/  IMAD.MOV.U32 R6, RZ, RZ, 0x0 ;  /* 0x00000000ff067424 */ /* 0x000fe400078e00ff */
[----:B------:R-:W-:-:S06]  /*93af0*/  IMAD.MOV.U32 R7, RZ, RZ, 0x409f4000 ;  /* 0x409f4000ff077424 */ /* 0x000fcc00078e00ff */
[----:B------:R-:W-:-:S10]  /*93b00*/  DFMA R4, R4, R6, 1 ;  /* 0x3ff000000404742b */ /* 0x000fd40000000006 */
[----:B------:R-:W0:Y:S02]  /*93b10*/  F2I.F64.TRUNC R4, R4 ;  /* 0x0000000400047311 */ /* 0x000e24000030d100 */
[----:B0-----:R-:W-:-:S05]  /*93b20*/  VIMNMX R31, PT, PT, R4, 0x7d0, PT ;  /* 0x000007d0041f7848 */ /* 0x001fca0003fe0100 */
[----:B------:R0:W-:Y:S04]  /*93b30*/  STG.E desc[UR8][R16.64+0x1021b8], R31 ;  /* 0x1021b81f10007986 */ /* 0x0001e8000c101908 */
[----:B------:R-:W2:Y:S02]  /*93b40*/  LDG.E.64 R6, desc[UR8][R8.64+0x104110] ;  /* 0x1041100808067981 */ /* 0x000ea4000c1e1b00 */
[----:B--2---:R-:W-:Y:S02]  /*93b50*/  IMAD.WIDE R24, R43, 0x8, R6 ;  /* 0x000000082b187825 */ /* 0x004fe400078e0206 */
[----:B------:R-:W2:Y:S04]  /*93b60*/  LD.E.64 R6, desc[UR8][R6.64+0x52080] ;  /* 0x0520800806067980 */ /* 0x000ea8000c101b00 */
[----:B------:R-:W2:Y:S02]  /*93b70*/  LD.E.64 R24, desc[UR8][R24.64+0x42680] ;  /* 0x0426800818187980 */ /* 0x000ea4000c101b00 */
[----:B--2---:R-:W-:-:S08]  /*93b80*/  DMUL R26, R24, R6 ;  /* 0x00000006181a7228 */ /* 0x004fd00000000000 */
[----:B------:R-:W-:-:S07]  /*93b90*/  DMUL R26, R6, R26 ;  /* 0x0000001a061a7228 */ /* 0x000fce0000000000 */
[----:B------:R1:W-:Y:S04]  /*93ba0*/  STG.E.64 desc[UR8][R18.64+0xee910], R26 ;  /* 0x0ee9101a12007986 */ /* 0x0003e8000c101b08 */
[----:B------:R-:W2:Y:S04]  /*93bb0*/  LDG.E R29, desc[UR8][R16.64+0x100274] ;  /* 0x10027408101d7981 */ /* 0x000ea8000c1e1900 */
[----:B------:R-:W2:Y:S02]  /*93bc0*/  LDG.E.64 R4, desc[UR8][R8.64+0x104110] ;  /* 0x1041100808047981 */ /* 0x000ea4000c1e1b00 */
[----:B--2---:R-:W-:-:S02]  /*93bd0*/  IMAD.WIDE R28, R29, 0x8, R4 ;  /* 0x000000081d1c7825 */ /* 0x004fc400078e0204 */
[----:B------:R-:W0:Y:S04]  /*93be0*/  LD.E.64 R4, desc[UR8][R4.64+0x52080] ;  /* 0x0520800804047980 */ /* 0x000e28000c101b00 */
[----:B------:R-:W0:Y:S02]  /*93bf0*/  LD.E.64 R28, desc[UR8][R28.64+0x42680] ;  /* 0x042680081c1c7980 */ /* 0x000e24000c101b00 */
[----:B0-----:R-:W-:-:S08]  /*93c00*/  DMUL R30, R28, R4 ;  /* 0x000000041c1e7228 */ /* 0x001fd00000000000 */
[----:B------:R-:W-:-:S07]  /*93c10*/  DMUL R30, R4, R30 ;  /* 0x0000001e041e7228 */ /* 0x000fce0000000000 */
[----:B------:R0:W-:Y:S04]  /*93c20*/  STG.E.64 desc[UR8][R18.64+0xf2798], R30 ;  /* 0x0f27981e12007986 */ /* 0x0001e8000c101b08 */
[----:B------:R-:W2:Y:S04]  /*93c30*/  LDG.E R25, desc[UR8][R16.64+0x1021b8] ;  /* 0x1021b80810197981 */ /* 0x000ea8000c1e1900 */
[----:B------:R-:W2:Y:S02]  /*93c40*/  LDG.E.64 R6, desc[UR8][R8.64+0x104110] ;  /* 0x1041100808067981 */ /* 0x000ea4000c1e1b00 */
[----:B--2---:R-:W-:-:S02]  /*93c50*/  IMAD.WIDE R24, R25, 0x8, R6 ;  /* 0x0000000819187825 */ /* 0x004fc400078e0206 */
[----:B------:R-:W2:Y:S04]  /*93c60*/  LD.E.64 R6, desc[UR8][R6.64+0x52080] ;  /* 0x0520800806067980 */ /* 0x000ea8000c101b00 */
[----:B------:R-:W2:Y:S02]  /*93c70*/  LD.E.64 R24, desc[UR8][R24.64+0x42680] ;  /* 0x0426800818187980 */ /* 0x000ea4000c101b00 */
[----:B--2---:R-:W-:-:S08]  /*93c80*/  DMUL R32, R24, R6 ;  /* 0x0000000618207228 */ /* 0x004fd00000000000 */
[----:B------:R-:W-:-:S07]  /*93c90*/  DMUL R32, R6, R32 ;  /* 0x0000002006207228 */ /* 0x000fce0000000000 */
[----:B------:R0:W-:Y:S04]  /*93ca0*/  STG.E.64 desc[UR8][R18.64+0xf6620], R32 ;  /* 0x0f66202012007986 */ /* 0x0001e8000c101b08 */
[----:B------:R-:W2:Y:S04]  /*93cb0*/  LDG.E.64 R28, desc[UR8][R8.64+0xee888] ;  /* 0x0ee88808081c7981 */ /* 0x000ea8000c1e1b00 */
[----:B------:R-:W3:Y:S04]  /*93cc0*/  LDG.E R35, desc[UR8][R8.64+0x1021bc] ;  /* 0x1021bc0808237981 */ /* 0x000ee8000c1e1900 */
[----:B------:R-:W3:Y:S01]  /*93cd0*/  LDG.E.64 R4, desc[UR8][R8.64+0x104110] ;  /* 0x1041100808047981 */ /* 0x000ee2000c1e1b00 */
[----:B--2---:R-:W-:Y:S01]  /*93ce0*/  DMUL R28, R26, -R28 ;  /* 0x8000001c1a1c7228 */ /* 0x004fe20000000000 */
[----:B---3--:R-:W-:-:S02]  /*93cf0*/  IMAD.WIDE R16, R35, 0x8, R4 ;  /* 0x0000000823107825 */ /* 0x008fc400078e0204 */
[----:B------:R-:W5:Y:S04]  /*93d00*/  LD.E.64 R4, desc[UR8][R4.64+0x52080] ;  /* 0x0520800804047980 */ /* 0x000f68000c101b00 */
[----:B------:R0:W5:Y:S04]  /*93d10*/  LD.E.64 R6, desc[UR8][R16.64+0x36b00] ;  /* 0x036b000810067980 */ /* 0x000168000c101b00 */
[----:B------:R0:W5:Y:S04]  /*93d20*/  LD.E.64 R86, desc[UR8][R16.64+0x4a380] ;  /* 0x04a3800810567980 */ /* 0x000168000c101b00 */
[----:B------:R0:W-:Y:S04]  /*93d30*/  STG.E.64 desc[UR8][R18.64+0xdee68], R28 ;  /* 0x0dee681c12007986 */ /* 0x0001e8000c101b08 */
[----:B------:R-:W2:Y:S02]  /*93d40*/  LDG.E.64 R24, desc[UR8][R8.64+0xee890] ;  /* 0x0ee8900808187981 */ /* 0x000ea4000c1e1b00 */
[----:B--2---:R-:W-:-:S07]  /*93d50*/  DMUL R24, R30, -R24 ;  /* 0x800000181e187228 */ /* 0x004fce0000000000 */
[----:B------:R0:W-:Y:S04]  /*93d60*/  STG.E.64 desc[UR8][R18.64+0xe2cf0], R24 ;  /* 0x0e2cf01812007986 */ /* 0x0001e8000c101b08 */
[----:B-1----:R-:W2:Y:S01]  /*93d70*/  LDG.E.64 R26, desc[UR8][R8.64+0xee898] ;  /* 0x0ee89808081a7981 */ /* 0x002ea2000c1e1b00 */
[----:B------:R-:W-:-:S04]  /*93d80*/  IADD3 R22, PT, PT, R22, 0x1, RZ ;  /* 0x0000000116167810 */ /* 0x000fc80007ffe0ff */
[----:B------:R-:W-:Y:S01]  /*93d90*/  ISETP.NE.AND P0, PT, R22, R23, PT ;  /* 0x000000171600720c */ /* 0x000fe20003f05270 */
[----:B--2---:R-:W-:-:S07]  /*93da0*/  DMUL R26, R32, -R26 ;  /* 0x8000001a201a7228 */ /* 0x004fce0000000000 */
[----:B------:R0:W-:Y:S05]  /*93db0*/  STG.E.64 desc[UR8][R18.64+0xe6b78], R26 ;  /* 0x0e6b781a12007986 */ /* 0x0001ea000c101b08 */
[----:B------:R-:W-:Y:S05]  /*93dc0*/  @P0 BRA `(.L_x_2621) ;  /* 0xffffffe800400947 */ /* 0x000fea000383ffff */
[----:B------:R-:W-:Y:S05]  /*93dd0*/  BSYNC.RECONVERGENT B5 ;  /* 0x0000000000057941 */ /* 0x000fea0003800200 */
.L_x_2592:
[-C--:B0----5:R-:W-:Y:S02]  /*93de0*/  DMUL R16, R4, R4.reuse ;  /* 0x0000000404107228 */ /* 0x0a1fe40000000000 */
[----:B------:R-:W-:-:S06]  /*93df0*/  DMUL R6, R6, R4 ;  /* 0x0000000406067228 */ /* 0x000fcc0000000000 */
[C---:B------:R-:W-:Y:S02]  /*93e00*/  DMUL R16, R4.reuse, R16 ;  /* 0x0000001004107228 */ /* 0x040fe40000000000 */
[----:B------:R-:W-:-:S06]  /*93e10*/  DMUL R66, R4, R6 ;  /* 0x0000000604427228 */ /* 0x000fcc0000000000 */
[----:B------:R-:W-:-:S11]  /*93e20*/  DMUL R86, R86, R16 ;  /* 0x0000001056567228 */ /* 0x000fd60000000000 */
.L_x_2586:
[----:B------:R-:W-:Y:S05]  /*93e30*/  BSYNC.RECONVERGENT B1 ;  /* 0x0000000000017941 */ /* 0x000fea0003800200 */
.L_x_2585:
[----:B-----5:R-:W-:Y:S01]  /*93e40*/  DADD R6, -RZ, |R46| ;  /* 0x00000000ff067229 */ /* 0x020fe2000000052e */
[----:B------:R-:W-:Y:S01]  /*93e50*/  BSSY.RECONVERGENT B0, `(.L_x_2622) ;  /* 0x0000004000007945 */ /* 0x000fe20003800200 */
[----:B0-----:R-:W-:Y:S01]  /*93e60*/  IMAD.MOV.U32 R5, RZ, RZ, 0x40000000 ;  /* 0x40000000ff057424 */ /* 0x001fe200078e00ff */
[----:B------:R-:W-:-:S08]  /*93e70*/  MOV R0, 0x93e90 ;  /* 0x00093e9000007802 */ /* 0x000fd00000000f00 */
[----:B------:R-:W-:Y:S05]  /*93e80*/  CALL.REL.NOINC `($_Z9addKernelP9basic_run$__internal_accurate_pow) ;  /* 0x000002d8002c7944 */ /* 0x000fea0003c00000 */
[----:B------:R-:W-:Y:S05]  /*93e90*/  BSYNC.RECONVERGENT B0 ;  /* 0x0000000000007941 */ /* 0x000fea0003800200 */
.L_x_2622:
        /* <DEDUP_REMOVED lines=16> */
.L_x_2624:
[----:B------:R-:W-:Y:S05]  /*93fa0*/  BSYNC.RECONVERGENT B0 ;  /* 0x0000000000007941 */ /* 0x000fea0003800200 */
.L_x_2623:
[----:B------:R-:W-:Y:S01]  /*93fb0*/  BSSY.RECONVERGENT B0, `(.L_x_2625) ;  /* 0x0000005000007945 */ /* 0x000fe20003800200 */
[----:B------:R-:W-:Y:S01]  /*93fc0*/  IMAD.MOV.U32 R7, RZ, RZ, R19 ;  /* 0x000000ffff077224 */ /* 0x000fe200078e0013 */
[----:B------:R-:W-:Y:S01]  /*93fd0*/  MOV R0, 0x94000 ;  /* 0x0009400000007802 */ /* 0x000fe20000000f00 */
[----:B------:R-:W-:-:S07]  /*93fe0*/  IMAD.MOV.U32 R5, RZ, RZ, 0x40000000 ;  /* 0x40000000ff057424 */ /* 0x000fce00078e00ff */
[----:B------:R-:W-:Y:S05]  /*93ff0*/  CALL.REL.NOINC `($_Z9addKernelP9basic_run$__internal_accurate_pow) ;  /* 0x000002d400d07944 */ /* 0x000fea0003c00000 */
[----:B------:R-:W-:Y:S05]  /*94000*/  BSYNC.RECONVERGENT B0 ;  /* 0x0000000000007941 */ /* 0x000fea0003800200 */
.L_x_2625:
        /* <DEDUP_REMOVED lines=19> */
.L_x_2627:
[----:B------:R-:W-:Y:S05]  /*94140*/  BSYNC.RECONVERGENT B0 ;  /* 0x0000000000007941 */ /* 0x000fea0003800200 */
.L_x_2626:
        /* <DEDUP_REMOVED lines=8> */
.L_x_2628:
        /* <DEDUP_REMOVED lines=15> */
.L_x_2630:
[----:B------:R-:W-:Y:S05]  /*942c0*/  BSYNC.RECONVERGENT B0 ;  /* 0x0000000000007941 */ /* 0x000fea0003800200 */
.L_x_2629:
        /* <DEDUP_REMOVED lines=27> */
.L_x_2632:
[----:B------:R-:W-:Y:S05]  /*94480*/  BSYNC.RECONVERGENT B1 ;  /* 0x0000000000017941 */ /* 0x000fea0003800200 */
.L_x_2631:
        /* <DEDUP_REMOVED lines=23> */
.L_x_2634:
[----:B------:R-:W-:Y:S05]  /*94600*/  BSYNC.RECONVERGENT B1 ;  /* 0x0000000000017941 */ /* 0x000fea0003800200 */
.L_x_2633:
        /* <DEDUP_REMOVED lines=61> */
.L_x_2636:
[----:B------:R-:W-:Y:S05]  /*949e0*/  BSYNC.RECONVERGENT B0 ;  /* 0x0000000000007941 */ /* 0x000fea0003800200 */
.L_x_2635:
        /* <DEDUP_REMOVED lines=90> */
[----:B0-----:R-:W0:Y:S01]  /*94f90*/  MUFU.EX2 R56, R0 ;  /* 0x0000000000387308 */ /* 0x001e220000000800 */
[----:B------:R-:W-:-:S07]  /*94fa0*/  SHF.R.S32.HI R22, RZ, 0x1f, R23 ;  /* 0x0000001fff167819 */ /* 0x000fce0000011417 */
        /* <DEDUP_REMOVED lines=8> */
.L_x_2638:
[----:B------:R-:W-:Y:S05]  /*95030*/  BSYNC.RECONVERGENT B1 ;  /* 0x0000000000017941 */ /* 0x000fea0003800200 */
.L_x_2637:
[----:B------:R-:W2:Y:S04]  /*95040*/  LDG.E.64 R26, desc[UR8][R8.64+0x104110] ;  /* 0x10411008081a7981 */ /* 0x000ea8000c1e1b00 */
[----:B------:R-:W3:Y:S01]  /*95050*/  LDG.E.64 R28, desc[UR8][R8.64+0xee890] ;  /* 0x0ee89008081c7981 */ /* 0x000ee2000c1e1b00 */
[----:B------:R-:W-:Y:S01]  /*95060*/  IMAD.MOV.U32 R6, RZ, RZ, -0x7649667 ;  /* 0xf89b6999ff067424 */ /* 0x000fe200078e00ff */
[----:B------:R-:W-:Y:S01]  /*95070*/  MOV R7, 0x3e928a27 ;  /* 0x3e928a2700077802 */ /* 0x000fe20000000f00 */
[----:B------:R-:W-:Y:S01]  /*95080*/  UMOV UR10, 0xa4741b81 ;  /* 0xa4741b81000a7882 */ /* 0x000fe20000000000 */
[----:B------:R-:W-:-:S04]  /*95090*/  UMOV UR11, 0x3e5ae904 ;  /* 0x3e5ae904000b7882 */ /* 0x000fc80000000000 */
[----:B------:R-:W-:Y:S01]  /*950a0*/  DFMA R6, R52, UR10, R6 ;  /* 0x0000000a34067c2b */ /* 0x000fe20008000006 */
[----:B------:R-:W-:Y:S01]  /*950b0*/  UMOV UR10, 0x15ff7e07 ;  /* 0x15ff7e07000a7882 */ /* 0x000fe20000000000 */
[----:B------:R-:W-:-:S06]  /*950c0*/  UMOV UR11, 0x3ec71de7 ;  /* 0x3ec71de7000b7882 */ /* 0x000fcc0000000000 */
[----:B------:R-:W-:Y:S01]  /*950d0*/  DFMA R6, R52, R6, UR10 ;  /* 0x0000000a34067e2b */ /* 0x000fe20008000006 */
[----:B------:R-:W-:Y:S01]  /*950e0*/  UMOV UR10, 0x6b0ac45a ;  /* 0x6b0ac45a000a7882 */ /* 0x000fe20000000000 */
[----:B------:R-:W-:-:S06]  /*950f0*/  UMOV UR11, 0x3efa019a ;  /* 0x3efa019a000b7882 */ /* 0x000fcc0000000000 */
[C---:B------:R-:W-:Y:S01]  /*95100*/  DFMA R6, R52.reuse, R6, UR10 ;  /* 0x0000000a34067e2b */ /* 0x040fe20008000006 */
[----:B------:R-:W-:Y:S01]  /*95110*/  UMOV UR10, 0x17eed94f ;  /* 0x17eed94f000a7882 */ /* 0x000fe20000000000 */
[----:B------:R-:W-:Y:S01]  /*95120*/  UMOV UR11, 0x3f2a01a0 ;  /* 0x3f2a01a0000b7882 */ /* 0x000fe20000000000 */
[----:B------:R-:W1:Y:S05]  /*95130*/  MUFU.RCP64H R33, R19 ;  /* 0x0000001300217308 */ /* 0x000e6a0000001800 */
[C---:B------:R-:W-:Y:S01]  /*95140*/  DFMA R6, R52.reuse, R6, UR10 ;  /* 0x0000000a34067e2b */ /* 0x040fe20008000006 */
[----:B------:R-:W-:Y:S01]  /*95150*/  UMOV UR10, 0x17f2a71b ;  /* 0x17f2a71b000a7882 */ /* 0x000fe20000000000 */
[----:B------:R-:W-:Y:S01]  /*95160*/  UMOV UR11, 0x3f56c16c ;  /* 0x3f56c16c000b7882 */ /* 0x000fe20000000000 */
[----:B--2---:R1:W2:Y:S05]  /*95170*/  LD.E.64 R30, desc[UR8][R26.64+0x520a0] ;  /* 0x0520a0081a1e7980 */ /* 0x0042aa000c101b00 */
[----:B------:R-:W-:Y:S01]  /*95180*/  DFMA R6, R52, R6, UR10 ;  /* 0x0000000a34067e2b */ /* 0x000fe20008000006 */
[----:B------:R-:W-:Y:S01]  /*95190*/  IMAD.MOV.U32 R32, RZ, RZ, 0x1 ;  /* 0x00000001ff207424 */ /* 0x000fe200078e00ff */
[----:B------:R-:W-:Y:S01]  /*951a0*/  UMOV UR10, 0x111173c4 ;  /* 0x111173c4000a7882 */ /* 0x000fe20000000000 */
[----:B------:R-:W-:Y:S01]  /*951b0*/  UMOV UR11, 0x3f811111 ;  /* 0x3f811111000b7882 */ /* 0x000fe20000000000 */
[----:B------:R-:W-:Y:S01]  /*951c0*/  UMOV UR12, 0x54442d18 ;  /* 0x54442d18000c7882 */ /* 0x000fe20000000000 */
[----:B------:R-:W-:Y:S01]  /*951d0*/  UMOV UR13, 0x402921fb ;  /* 0x402921fb000d7882 */ /* 0x000fe20000000000 */
[----:B------:R-:W-:Y:S01]  /*951e0*/  BSSY.RECONVERGENT B1, `(.L_x_2639) ;  /* 0x000002d000017945 */ /* 0x000fe20003800200 */
[----:B---3--:R-:W-:-:S02]  /*951f0*/  DMUL R28, R28, UR12 ;  /* 0x0000000c1c1c7c28 */ /* 0x008fc40008000000 */
[----:B------:R-:W-:Y:S01]  /*95200*/  DFMA R6, R52, R6, UR10 ;  /* 0x0000000a34067e2b */ /* 0x000fe20008000006 */
[----:B------:R-:W-:Y:S01]  /*95210*/  UMOV UR10, 0x5555211a ;  /* 0x5555211a000a7882 */ /* 0x000fe20000000000 */
[----:B-1----:R-:W-:Y:S01]  /*95220*/  DFMA R26, -R18, R32, 1 ;  /* 0x3ff00000121a742b */ /* 0x002fe20000000120 */
[----:B------:R-:W-:-:S05]  /*95230*/  UMOV UR11, 0x3fa55555 ;  /* 0x3fa55555000b7882 */ /* 0x000fca0000000000 */
[----:B------:R-:W-:Y:S01]  /*95240*/  DFMA R6, R52, R6, UR10 ;  /* 0x0000000a34067e2b */ /* 0x000fe20008000006 */
[----:B------:R-:W-:Y:S01]  /*95250*/  UMOV UR10, 0x55555540 ;  /* 0x55555540000a7882 */ /* 0x000fe20000000000 */
[----:B------:R-:W-:Y:S01]  /*95260*/  DFMA R26, R26, R26, R26 ;  /* 0x0000001a1a1a722b */ /* 0x000fe2000000001a */
[----:B------:R-:W-:-:S05]  /*95270*/  UMOV UR11, 0x3fc55555 ;  /* 0x3fc55555000b7882 */ /* 0x000fca0000000000 */
[----:B------:R-:W-:Y:S01]  /*95280*/  DFMA R6, R52, R6, UR10 ;  /* 0x0000000a34067e2b */ /* 0x000fe20008000006 */
[----:B------:R-:W-:Y:S01]  /*95290*/  UMOV UR10, 0x5 ;  /* 0x00000005000a7882 */ /* 0x000fe20000000000 */
[----:B------:R-:W-:Y:S01]  /*952a0*/  DFMA R32, R32, R26, R32 ;  /* 0x0000001a2020722b */ /* 0x000fe20000000020 */
[----:B------:R-:W-:Y:S01]  /*952b0*/  UMOV UR11, 0x3fe00000 ;  /* 0x3fe00000000b7882 */ /* 0x000fe20000000000 */
[----:B------:R-:W-:-:S04]  /*952c0*/  DADD R26, -R44, |R16| ;  /* 0x000000002c1a7229 */ /* 0x000fc80000000510 */
[----:B------:R-:W-:Y:S01]  /*952d0*/  DFMA R6, R52, R6, UR10 ;  /* 0x0000000a34067e2b */ /* 0x000fe20008000006 */
[----:B------:R-:W-:Y:S01]  /*952e0*/  UMOV UR10, 0x8dc96626 ;  /* 0x8dc96626000a7882 */ /* 0x000fe20000000000 */
[----:B------:R-:W-:Y:S01]  /*952f0*/  DFMA R34, -R18, R32, 1 ;  /* 0x3ff000001222742b */ /* 0x000fe20000000120 */
[----:B------:R-:W-:Y:S01]  /*95300*/  UMOV UR11, 0x4017afb4 ;  /* 0x4017afb4000b7882 */ /* 0x000fe20000000000 */
[----:B------:R-:W-:Y:S02]  /*95310*/  DFMA R26, R42, |R16|, R26 ;  /* 0x400000102a1a722b */ /* 0x000fe4000000001a */
[----:B------:R-:W-:Y:S02]  /*95320*/  DSETP.GE.AND P0, PT, |R16|, UR10, PT ;  /* 0x0000000a10007e2a */ /* 0x000fe4000bf06200 */
[----:B------:R-:W-:Y:S02]  /*95330*/  DMUL R6, R52, R6 ;  /* 0x0000000634067228 */ /* 0x000fe40000000000 */
[----:B------:R-:W-:-:S06]  /*95340*/  DFMA R34, R32, R34, R32 ;  /* 0x000000222022722b */ /* 0x000fcc0000000020 */
        /* <DEDUP_REMOVED lines=22> */
.L_x_2640:
[----:B------:R-:W-:Y:S05]  /*954b0*/  BSYNC.RECONVERGENT B1 ;  /* 0x0000000000017941 */ /* 0x000fea0003800200 */
.L_x_2639:
[----:B------:R-:W-:Y:S01]  /*954c0*/  ISETP.NE.AND P0, PT, R23, RZ, PT ;  /* 0x000000ff1700720c */ /* 0x000fe20003f05270 */
[----:B------:R-:W-:-:S12]  /*954d0*/  BSSY.RECONVERGENT B0, `(.L_x_2641) ;  /* 0x0000036000007945 */ /* 0x000fd80003800200 */
[----:B------:R-:W-:Y:S05]  /*954e0*/  @!P0 BRA `(.L_x_2642) ;  /* 0x0000000000d08947 */ /* 0x000fea0003800000 */
[C---:B------:R-:W-:Y:S01]  /*954f0*/  IMAD.SHL.U32 R0, R23.reuse, 0x8, RZ ;  /* 0x0000000817007824 */ /* 0x040fe200078e00ff */
[----:B------:R-:W-:Y:S01]  /*95500*/  SHF.L.U64.HI R22, R23, 0x3, R22 ;  /* 0x0000000317167819 */ /* 0x000fe20000010216 */
[----:B------:R-:W-:Y:S02]  /*95510*/  IMAD.MOV.U32 R17, RZ, RZ, RZ ;  /* 0x000000ffff117224 */ /* 0x000fe400078e00ff */
[----:B------:R-:W-:Y:S01]  /*95520*/  HFMA2 R19, -RZ, RZ, 0, 0 ;  /* 0x00000000ff137431 */ /* 0x000fe200000001ff */
[----:B------:R-:W-:Y:S01]  /*95530*/  BSSY.RECONVERGENT B1, `(.L_x_2643) ;  /* 0x000001d000017945 */ /* 0x000fe20003800200 */
[----:B------:R-:W-:-:S04]  /*95540*/  ISETP.GT.U32.AND P0, PT, R0, RZ, PT ;  /* 0x000000ff0000720c */ /* 0x000fc80003f04070 */
[----:B------:R-:W-:-:S13]  /*95550*/  ISETP.GT.U32.AND.EX P0, PT, R22, RZ, PT, P0 ;  /* 0x000000ff1600720c */ /* 0x000fda0003f04100 */
[----:B------:R-:W-:Y:S01]  /*95560*/  @!P0 IADD3 R4, P1, PT, R8, R17, RZ ;  /* 0x0000001108048210 */ /* 0x000fe20007f3e0ff */
[----:B------:R-:W-:-:S04]  /*95570*/  @!P0 IMAD.MOV.U32 R17, RZ, RZ, 0x1 ;  /* 0x00000001ff118424 */ /* 0x000fc800078e00ff */
[----:B------:R-:W-:Y:S01]  /*95580*/  @!P0 IMAD.X R5, R9, 0x1, R19, P1 ;  /* 0x0000000109058824 */ /* 0x000fe200008e0613 */
[----:B------:R-:W-:Y:S01]  /*95590*/  IADD3 R16, P3, PT, -R17, R0, RZ ;  /* 0x0000000011107210 */ /* 0x000fe20007f7e1ff */
[----:B------:R-:W-:Y:S01]  /*955a0*/  @!P0 IMAD.MOV.U32 R19, RZ, RZ, RZ ;  /* 0x000000ffff138224 */ /* 0x000fe200078e00ff */
[----:B------:R-:W-:Y:S02]  /*955b0*/  ISETP.GT.U32.AND P1, PT, R0, R17, PT ;  /* 0x000000110000720c */ /* 0x000fe40003f24070 */
[----:B------:R-:W-:Y:S01]  /*955c0*/  ISETP.LE.U32.AND P2, PT, R16, 0x3, PT ;  /* 0x000000031000780c */ /* 0x000fe20003f43070 */
[----:B------:R0:W-:Y:S01]  /*955d0*/  @!P0 STG.E.U8 desc[UR8][R4.64+0xfa4a8], RZ ;  /* 0x0fa4a8ff04008986 */ /* 0x0001e2000c101108 */
[----:B------:R-:W-:Y:S02]  /*955e0*/  ISETP.GT.U32.AND.EX P1, PT, R22, R19, PT, P1 ;  /* 0x000000131600720c */ /* 0x000fe40003f24110 */
[----:B------:R-:W-:-:S04]  /*955f0*/  IADD3.X R16, PT, PT, ~R19, R22, RZ, P3, !PT ;  /* 0x0000001613107210 */ /* 0x000fc80001ffe5ff */
[----:B------:R-:W-:-:S13]  /*95600*/  ISETP.LE.U32.OR.EX P1, PT, R16, RZ, !P1, P2 ;  /* 0x000000ff1000720c */ /* 0x000fda0004f23520 */
[----:B0-----:R-:W-:Y:S05]  /*95610*/  @P1 BRA `(.L_x_2644) ;  /* 0x0000000000381947 */ /* 0x001fea0003800000 */
[----:B------:R-:W-:Y:S02]  /*95620*/  IADD3 R16, P1, PT, R0, -0x3, RZ ;  /* 0xfffffffd00107810 */ /* 0x000fe40007f3e0ff */
[----:B------:R-:W-:Y:S02]  /*95630*/  PLOP3.LUT P0, PT, PT, PT, PT, 0x8, 0x80 ;  /* 0x000000000080781c */ /* 0x000fe40003f0e170 */
[----:B------:R-:W-:-:S11]  /*95640*/  IADD3.X R18, PT, PT, R22, -0x1, RZ, P1, !PT ;  /* 0xffffffff16127810 */ /* 0x000fd60000ffe4ff */
.L_x_2645:
[----:B0-----:R-:W-:Y:S02]  /*95650*/  IADD3 R4, P1, PT, R8, R17, RZ ;  /* 0x0000001108047210 */ /* 0x001fe40007f3e0ff */
[----:B------:R-:W-:-:S03]  /*95660*/  IADD3 R17, P2, PT, R17, 0x4, RZ ;  /* 0x0000000411117810 */ /* 0x000fc60007f5e0ff */
[--C-:B------:R-:W-:Y:S01]  /*95670*/  IMAD.X R5, R9, 0x1, R19.reuse, P1 ;  /* 0x0000000109057824 */ /* 0x100fe200008e0613 */
[----:B------:R-:W-:Y:S01]  /*95680*/  ISETP.GE.U32.AND P1, PT, R17, R16, PT ;  /* 0x000000101100720c */ /* 0x000fe20003f26070 */
[----:B------:R-:W-:-:S03]  /*95690*/  IMAD.X R19, RZ, RZ, R19, P2 ;  /* 0x000000ffff137224 */ /* 0x000fc600010e0613 */
[----:B------:R0:W-:Y:S02]  /*956a0*/  STG.E.U8 desc[UR8][R4.64+0xfa4a8], RZ ;  /* 0x0fa4a8ff04007986 */ /* 0x0001e4000c101108 */
[----:B------:R-:W-:Y:S02]  /*956b0*/  ISETP.GE.U32.AND.EX P1, PT, R19, R18, PT, P1 ;  /* 0x000000121300720c */ /* 0x000fe40003f26110 */
[----:B------:R0:W-:Y:S04]  /*956c0*/  STG.E.U8 desc[UR8][R4.64+0xfa4a9], RZ ;  /* 0x0fa4a9ff04007986 */ /* 0x0001e8000c101108 */
[----:B------:R0:W-:Y:S04]  /*956d0*/  STG.E.U8 desc[UR8][R4.64+0xfa4aa], RZ ;  /* 0x0fa4aaff04007986 */ /* 0x0001e8000c101108 */
[----:B------:R0:W-:Y:S03]  /*956e0*/  STG.E.U8 desc[UR8][R4.64+0xfa4ab], RZ ;  /* 0x0fa4abff04007986 */ /* 0x0001e6000c101108 */
[----:B------:R-:W-:Y:S05]  /*956f0*/  @!P1 BRA `(.L_x_2645) ;  /* 0xfffffffc00d49947 */ /* 0x000fea000383ffff */
.L_x_2644:
[----:B------:R-:W-:Y:S05]  /*95700*/  BSYNC.RECONVERGENT B1 ;  /* 0x0000000000017941 */ /* 0x000fea0003800200 */
.L_x_2643:
[----:B0-----:R-:W-:Y:S02]  /*95710*/  IADD3 R4, P3, PT, -R17, R0, RZ ;  /* 0x0000000011047210 */ /* 0x001fe40007f7e1ff */
[----:B------:R-:W-:Y:S02]  /*95720*/  ISETP.GT.U32.AND P2, PT, R0, R17, PT ;  /* 0x000000110000720c */ /* 0x000fe40003f44070 */
[----:B------:R-:W-:Y:S01]  /*95730*/  ISETP.LE.U32.AND P1, PT, R4, 0x1, PT ;  /* 0x000000010400780c */ /* 0x000fe20003f23070 */
[C---:B------:R-:W-:Y:S01]  /*95740*/  IMAD.X R4, R22.reuse, 0x1, ~R19, P3 ;  /* 0x0000000116047824 */ /* 0x040fe200018e0e13 */
[----:B------:R-:W-:-:S04]  /*95750*/  ISETP.GT.U32.AND.EX P2, PT, R22, R19, PT, P2 ;  /* 0x000000131600720c */ /* 0x000fc80003f44120 */
[----:B------:R-:W-:-:S13]  /*95760*/  ISETP.LE.U32.OR.EX P1, PT, R4, RZ, !P2, P1 ;  /* 0x000000ff0400720c */ /* 0x000fda0005723510 */
[----:B------:R-:W-:Y:S02]  /*95770*/  @!P1 IADD3 R26, P2, PT, R8, R17, RZ ;  /* 0x00000011081a9210 */ /* 0x000fe40007f5e0ff */
[----:B------:R-:W-:Y:S02]  /*95780*/  @!P1 IADD3 R17, P3, PT, R17, 0x2, RZ ;  /* 0x0000000211119810 */ /* 0x000fe40007f7e0ff */
[----:B------:R-:W-:Y:S02]  /*95790*/  @!P1 IADD3.X R27, PT, PT, R9, R19, RZ, P2, !PT ;  /* 0x00000013091b9210 */ /* 0x000fe400017fe4ff */
[----:B------:R-:W-:Y:S01]  /*957a0*/  @!P1 PLOP3.LUT P0, PT, PT, PT, PT, 0x8, 0x80 ;  /* 0x000000000080981c */ /* 0x000fe20003f0e170 */
[----:B------:R-:W-:Y:S01]  /*957b0*/  @!P1 IMAD.X R19, RZ, RZ, R19, P3 ;  /* 0x000000ffff139224 */ /* 0x000fe200018e0613 */
[----:B------:R-:W-:Y:S01]  /*957c0*/  ISETP.LT.U32.AND P2, PT, R17, R0, PT ;  /* 0x000000001100720c */ /* 0x000fe20003f41070 */
[----:B------:R0:W-:Y:S03]  /*957d0*/  @!P1 STG.E.U8 desc[UR8][R26.64+0xfa4a8], RZ ;  /* 0x0fa4a8ff1a009986 */ /* 0x0001e6000c101108 */
[----:B------:R-:W-:Y:S01]  /*957e0*/  ISETP.LT.U32.OR.EX P0, PT, R19, R22, P0, P2 ;  /* 0x000000161300720c */ /* 0x000fe20000701520 */
[----:B------:R0:W-:-:S12]  /*957f0*/  @!P1 STG.E.U8 desc[UR8][R26.64+0xfa4a9], RZ ;  /* 0x0fa4a9ff1a009986 */ /* 0x0001d8000c101108 */
[----:B------:R-:W-:-:S05]  /*95800*/  @P0 IADD3 R4, P2, PT, R8, R17, RZ ;  /* 0x0000001108040210 */ /* 0x000fca0007f5e0ff */
[----:B------:R-:W-:-:S05]  /*95810*/  @P0 IMAD.X R5, R9, 0x1, R19, P2 ;  /* 0x0000000109050824 */ /* 0x000fca00010e0613 */
[----:B------:R0:W-:Y:S03]  /*95820*/  @P0 STG.E.U8 desc[UR8][R4.64+0xfa4a8], RZ ;  /* 0x0fa4a8ff04000986 */ /* 0x0001e6000c101108 */
.L_x_2642:
[----:B------:R-:W-:Y:S05]  /*95830*/  BSYNC.RECONVERGENT B0 ;  /* 0x0000000000007941 */ /* 0x000fea0003800200 */
.L_x_2641:
[----:B------:R-:W2:Y:S01]  /*95840*/  LDG.E R0, desc[UR8][R8.64+0x104100] ;  /* 0x1041000808007981 */ /* 0x000ea2000c1e1900 */
[----:B------:R-:W-:Y:S01]  /*95850*/  BSSY.RECONVERGENT B0, `(.L_x_2646) ;  /* 0x0000047000007945 */ /* 0x000fe20003800200 */
[----:B--2---:R-:W-:-:S13]  /*95860*/  ISETP.GE.AND P0, PT, R0, R23, PT ;  /* 0x000000170000720c */ /* 0x004fda0003f06270 */
[----:B------:R-:W-:Y:S05]  /*95870*/  @P0 BRA `(.L_x_2647) ;  /* 0x0000000400100947 */ /* 0x000fea0003800000 */
[----:B0-----:R-:W-:Y:S01]  /*95880*/  IADD3 R4, PT, PT, R0, -R23, RZ ;  /* 0x8000001700047210 */ /* 0x001fe20007ffe0ff */
[----:B------:R-:W-:Y:S01]  /*95890*/  DMUL R6, R24, R6 ;  /* 0x0000000618067228 */ /* 0x000fe20000000000 */
[----:B------:R-:W-:Y:S01]  /*958a0*/  IMAD.IADD R17, R23, 0x1, -R0 ;  /* 0x0000000117117824 */ /* 0x000fe200078e0a00 */
[----:B------:R-:W-:Y:S01]  /*958b0*/  BSSY.RECONVERGENT B1, `(.L_x_2648) ;  /* 0x000001d000017945 */ /* 0x000fe20003800200 */
[----:B------:R-:W-:-:S03]  /*958c0*/  ISETP.GT.U32.AND P0, PT, R4, -0x10, PT ;  /* 0xfffffff00400780c */ /* 0x000fc60003f04070 */
[----:B------:R-:W-:Y:S02]  /*958d0*/  LOP3.LUT R18, R17, 0xf, RZ, 0xc0, !PT ;  /* 0x0000000f11127812 */ /* 0x000fe400078ec0ff */
[----:B------:R-:W-:Y:S02]  /*958e0*/  DMUL R6, R86, R6 ;  /* 0x0000000656067228 */ /* 0x000fe40000000000 */
[----:B------:R-:W-:-:S06]  /*958f0*/  ISETP.NE.AND P1, PT, R18, RZ, PT ;  /* 0x000000ff1200720c */ /* 0x000fcc0003f25270 */
[----:B------:R-:W-:Y:S07]  /*95900*/  @P0 BRA `(.L_x_2649) ;  /* 0x00000000005c0947 */ /* 0x000fee0003800000 */
[----:B------:R-:W-:Y:S01]  /*95910*/  LOP3.LUT R19, R17, 0xfffffff0, RZ, 0xc0, !PT ;  /* 0xfffffff011137812 */ /* 0x000fe200078ec0ff */
[----:B------:R-:W-:-:S07]  /*95920*/  IMAD.MOV.U32 R16, RZ, RZ, RZ ;  /* 0x000000ffff107224 */ /* 0x000fce00078e00ff */
.L_x_2650:
[----:B0-----:R-:W-:-:S04]  /*95930*/  IMAD.WIDE R4, R0, 0x8, R8 ;  /* 0x0000000800047825 */ /* 0x001fc800078e0208 */
[----:B------:R-:W-:Y:S01]  /*95940*/  VIADD R16, R16, 0x10 ;  /* 0x0000001010107836 */ /* 0x000fe20000000000 */
[----:B------:R0:W-:Y:S01]  /*95950*/  STG.E.64 desc[UR8][R4.64+0xfa4a8], R6 ;  /* 0x0fa4a80604007986 */ /* 0x0001e2000c101b08 */
[----:B------:R-:W-:-:S03]  /*95960*/  VIADD R0, R0, 0x10 ;  /* 0x0000001000007836 */ /* 0x000fc60000000000 */
[----:B------:R0:W-:Y:S01]  /*95970*/  STG.E.64 desc[UR8][R4.64+0xfa4b0], R6 ;  /* 0x0fa4b00604007986 */ /* 0x0001e2000c101b08 */
[----:B------:R-:W-:-:S03]  /*95980*/  ISETP.NE.AND P0, PT, R16, R19, PT ;  /* 0x000000131000720c */ /* 0x000fc60003f05270 */
[----:B------:R0:W-:Y:S04]  /*95990*/  STG.E.64 desc[UR8][R4.64+0xfa4b8], R6 ;  /* 0x0fa4b80604007986 */ /* 0x0001e8000c101b08 */
        /* <DEDUP_REMOVED lines=12> */
[----:B------:R0:W-:Y:S01]  /*95a60*/  STG.E.64 desc[UR8][R4.64+0xfa520], R6 ;  /* 0x0fa5200604007986 */ /* 0x0001e2000c101b08 */
[----:B------:R-:W-:Y:S05]  /*95a70*/  @P0 BRA `(.L_x_2650) ;  /* 0xfffffffc00ac0947 */ /* 0x000fea000383ffff */
.L_x_2649:
[----:B------:R-:W-:Y:S05]  /*95a80*/  BSYNC.RECONVERGENT B1 ;  /* 0x0000000000017941 */ /* 0x000fea0003800200 */
.L_x_2648:
[----:B------:R-:W-:Y:S05]  /*95a90*/  @!P1 BRA `(.L_x_2647) ;  /* 0x0000000000889947 */ /* 0x000fea0003800000 */
[----:B------:R-:W-:Y:S01]  /*95aa0*/  ISETP.GE.U32.AND P0, PT, R18, 0x8, PT ;  /* 0x000000081200780c */ /* 0x000fe20003f06070 */
[----:B------:R-:W-:Y:S01]  /*95ab0*/  BSSY.RECONVERGENT B1, `(.L_x_2651) ;  /* 0x000000e000017945 */ /* 0x000fe20003800200 */
[----:B------:R-:W-:-:S04]  /*95ac0*/  LOP3.LUT R16, R17, 0x7, RZ, 0xc0, !PT ;  /* 0x0000000711107812 */ /* 0x000fc800078ec0ff */
[----:B------:R-:W-:-:S07]  /*95ad0*/  ISETP.NE.AND P1, PT, R16, RZ, PT ;  /* 0x000000ff1000720c */ /* 0x000fce0003f25270 */
[----:B------:R-:W-:Y:S06]  /*95ae0*/  @!P0 BRA `(.L_x_2652) ;  /* 0x0000000000288947 */ /* 0x000fec0003800000 */
[C---:B0-----:R-:W-:Y:S01]  /*95af0*/  IMAD.WIDE R4, R0.reuse, 0x8, R8 ;  /* 0x0000000800047825 */ /* 0x041fe200078e0208 */
[----:B------:R-:W-:-:S04]  /*95b00*/  IADD3 R0, PT, PT, R0, 0x8, RZ ;  /* 0x0000000800007810 */ /* 0x000fc80007ffe0ff */
[----:B------:R1:W-:Y:S04]  /*95b10*/  STG.E.64 desc[UR8][R4.64+0xfa4a8], R6 ;  /* 0x0fa4a80604007986 */ /* 0x0003e8000c101b08 */
[----:B------:R1:W-:Y:S04]  /*95b20*/  STG.E.64 desc[UR8][R4.64+0xfa4b0], R6 ;  /* 0x0fa4b00604007986 */ /* 0x0003e8000c101b08 */
[----:B------:R1:W-:Y:S04]  /*95b30*/  STG.E.64 desc[UR8][R4.64+0xfa4b8], R6 ;  /* 0x0fa4b80604007986 */ /* 0x0003e8000c101b08 */
[----:B------:R1:W-:Y:S04]  /*95b40*/  STG.E.64 desc[UR8][R4.64+0xfa4c0], R6 ;  /* 0x0fa4c00604007986 */ /* 0x0003e8000c101b08 */
[----:B------:R1:W-:Y:S04]  /*95b50*/  STG.E.64 desc[UR8][R4.64+0xfa4c8], R6 ;  /* 0x0fa4c80604007986 */ /* 0x0003e8000c101b08 */
[----:B------:R1:W-:Y:S04]  /*95b60*/  STG.E.64 desc[UR8][R4.64+0xfa4d0], R6 ;  /* 0x0fa4d00604007986 */ /* 0x0003e8000c101b08 */
[----:B------:R1:W-:Y:S04]  /*95b70*/  STG.E.64 desc[UR8][R4.64+0xfa4d8], R6 ;  /* 0x0fa4d80604007986 */ /* 0x0003e8000c101b08 */
[----:B------:R1:W-:Y:S02]  /*95b80*/  STG.E.64 desc[UR8][R4.64+0xfa4e0], R6 ;  /* 0x0fa4e00604007986 */ /* 0x0003e4000c101b08 */
.L_x_2652:
[----:B------:R-:W-:Y:S05]  /*95b90*/  BSYNC.RECONVERGENT B1 ;  /* 0x0000000000017941 */ /* 0x000fea0003800200 */
.L_x_2651:
[----:B------:R-:W-:Y:S05]  /*95ba0*/  @!P1 BRA `(.L_x_2647) ;  /* 0x0000000000449947 */ /* 0x000fea0003800000 */
[----:B------:R-:W-:Y:S02]  /*95bb0*/  ISETP.GE.U32.AND P0, PT, R16, 0x4, PT ;  /* 0x000000041000780c */ /* 0x000fe40003f06070 */
[----:B------:R-:W-:-:S04]  /*95bc0*/  LOP3.LUT R17, R17, 0x3, RZ, 0xc0, !PT ;  /* 0x0000000311117812 */ /* 0x000fc800078ec0ff */
[----:B------:R-:W-:-:S07]  /*95bd0*/  ISETP.NE.AND P1, PT, R17, RZ, PT ;  /* 0x000000ff1100720c */ /* 0x000fce0003f25270 */
[----:B01----:R-:W-:-:S04]  /*95be0*/  @P0 IMAD.WIDE R4, R0, 0x8, R8 ;  /* 0x0000000800040825 */ /* 0x003fc800078e0208 */
[----:B------:R-:W-:Y:S01]  /*95bf0*/  @P0 VIADD R0, R0, 0x4 ;  /* 0x0000000400000836 */ /* 0x000fe20000000000 */
[----:B------:R2:W-:Y:S04]  /*95c00*/  @P0 STG.E.64 desc[UR8][R4.64+0xfa4a8], R6 ;  /* 0x0fa4a80604000986 */ /* 0x0005e8000c101b08 */
[----:B------:R2:W-:Y:S04]  /*95c10*/  @P0 STG.E.64 desc[UR8][R4.64+0xfa4b0], R6 ;  /* 0x0fa4b00604000986 */ /* 0x0005e8000c101b08 */
[----:B------:R2:W-:Y:S04]  /*95c20*/  @P0 STG.E.64 desc[UR8][R4.64+0xfa4b8], R6 ;  /* 0x0fa4b80604000986 */ /* 0x0005e8000c101b08 */
[----:B------:R2:W-:Y:S01]  /*95c30*/  @P0 STG.E.64 desc[UR8][R4.64+0xfa4c0], R6 ;  /* 0x0fa4c00604000986 */ /* 0x0005e2000c101b08 */
[----:B------:R-:W-:Y:S05]  /*95c40*/  @!P1 BRA `(.L_x_2647) ;  /* 0x00000000001c9947 */ /* 0x000fea0003800000 */
[----:B--2---:R-:W-:Y:S01]  /*95c50*/  IMAD.WIDE R4, R0, 0x8, R8 ;  /* 0x0000000800047825 */ /* 0x004fe200078e0208 */
[----:B------:R-:W-:-:S04]  /*95c60*/  ISETP.NE.AND P0, PT, R17, 0x1, PT ;  /* 0x000000011100780c */ /* 0x000fc80003f05270 */
[----:B------:R3:W-:Y:S09]  /*95c70*/  STG.E.64 desc[UR8][R4.64+0xfa4a8], R6 ;  /* 0x0fa4a80604007986 */ /* 0x0007f2000c101b08 */
[----:B------:R-:W-:Y:S05]  /*95c80*/  @!P0 BRA `(.L_x_2647) ;  /* 0x00000000000c8947 */ /* 0x000fea0003800000 */
[----:B------:R-:W-:Y:S01]  /*95c90*/  ISETP.NE.AND P0, PT, R17, 0x2, PT ;  /* 0x000000021100780c */ /* 0x000fe20003f05270 */
[----:B------:R4:W-:-:S12]  /*95ca0*/  STG.E.64 desc[UR8][R4.64+0xfa4b0], R6 ;  /* 0x0fa4b00604007986 */ /* 0x0009d8000c101b08 */
[----:B------:R4:W-:Y:S02]  /*95cb0*/  @P0 STG.E.64 desc[UR8][R4.64+0xfa4b8], R6 ;  /* 0x0fa4b80604000986 */ /* 0x0009e4000c101b08 */
.L_x_2647:
[----:B------:R-:W-:Y:S05]  /*95cc0*/  BSYNC.RECONVERGENT B0 ;  /* 0x0000000000007941 */ /* 0x000fea0003800200 */
.L_x_2646:
[C---:B------:R-:W-:Y:S01]  /*95cd0*/  IMAD.WIDE R62, R23.reuse, -0x28, R62 ;  /* 0xffffffd8173e7825 */ /* 0x040fe200078e023e */
[----:B------:R-:W-:Y:S01]  /*95ce0*/  ISETP.GE.AND P0, PT, R23, 0x1, PT ;  /* 0x000000011700780c */ /* 0x000fe20003f06270 */
[----:B------:R-:W-:Y:S02]  /*95cf0*/  BSSY.RECONVERGENT B1, `(.L_x_2653) ;  /* 0x0000147000017945 */ /* 0x000fe40003800200 */
[----:B01234-:R-:W-:Y:S02]  /*95d00*/  IMAD.MOV.U32 R4, RZ, RZ, 0x0 ;  /* 0x00000000ff047424 */ /* 0x01ffe400078e00ff */
[----:B------:R-:W-:-:S05]  /*95d10*/  IMAD.MOV.U32 R5, RZ, RZ, 0x3ff00000 ;  /* 0x3ff00000ff057424 */ /* 0x000fca00078e00ff */
[----:B------:R0:W-:Y:S03]  /*95d20*/  STG.E.64 desc[UR8][R62.64+0xd7158], R4 ;  /* 0x0d7158043e007986 */ /* 0x0001e6000c101b08 */
[----:B------:R-:W-:Y:S05]  /*95d30*/  @!P0 BRA `(.L_x_2654) ;  /* 0x0000001400088947 */ /* 0x000fea0003800000 */
[----:B------:R-:W-:-:S07]  /*95d40*/  MOV R61, RZ ;  /* 0x000000ff003d7202 */ /* 0x000fce0000000f00 */
.L_x_2679:
[----:B-1----:R-:W-:-:S05]  /*95d50*/  IMAD.WIDE.U32 R56, R61, 0x30, R8 ;  /* 0x000000303d387825 */ /* 0x002fca00078e0008 */
[----:B0-----:R-:W2:Y:S04]  /*95d60*/  LDG.E.64 R4, desc[UR8][R56.64+0xb0020] ;  /* 0x0b00200838047981 */ /* 0x001ea8000c1e1b00 */
[----:B------:R-:W3:Y:S04]  /*95d70*/  LDG.E.64 R6, desc[UR8][R56.64+0xb0028] ;  /* 0x0b00280838067981 */ /* 0x000ee8000c1e1b00 */
[----:B------:R-:W4:Y:S01]  /*95d80*/  LDG.E.64 R16, desc[UR8][R56.64+0xb0030] ;  /* 0x0b00300838107981 */ /* 0x000f22000c1e1b00 */
[----:B------:R-:W-:-:S03]  /*95d90*/  IMAD.WIDE.U32 R58, R61, -0x28, R56 ;  /* 0xffffffd83d3a7825 */ /* 0x000fc600078e0038 */
[----:B------:R-:W5:Y:S01]  /*95da0*/  LDG.E.64 R42, desc[UR8][R56.64+0xb0008] ;  /* 0x0b000808382a7981 */ /* 0x000f62000c1e1b00 */
[----:B------:R-:W-:-:S03]  /*95db0*/  IMAD.IADD R59, R59, 0x1, -R61 ;  /* 0x000000013b3b7824 */ /* 0x000fc600078e0a3d */
[----:B------:R-:W5:Y:S04]  /*95dc0*/  LDG.E.64 R52, desc[UR8][R56.64+0xb0010] ;  /* 0x0b00100838347981 */ /* 0x000f68000c1e1b00 */
[----:B------:R-:W5:Y:S04]  /*95dd0*/  LDG.E.64 R44, desc[UR8][R56.64+0xb0018] ;  /* 0x0b001808382c7981 */ /* 0x000f68000c1e1b00 */
[----:B--2---:R0:W-:Y:S04]  /*95de0*/  STG.E.64 desc[UR8][R56.64+0x988d8], R4 ;  /* 0x0988d80438007986 */ /* 0x0041e8000c101b08 */
[----:B---3--:R-:W-:Y:S04]  /*95df0*/  STG.E.64 desc[UR8][R56.64+0x988e0], R6 ;  /* 0x0988e00638007986 */ /* 0x008fe8000c101b08 */
[----:B----4-:R1:W-:Y:S04]  /*95e00*/  STG.E.64 desc[UR8][R56.64+0x988e8], R16 ;  /* 0x0988e81038007986 */ /* 0x0103e8000c101b08 */
[----:B------:R-:W2:Y:S04]  /*95e10*/  LDG.E.64 R88, desc[UR8][R58.64+0xd32d0] ;  /* 0x0d32d0083a587981 */ /* 0x000ea8000c1e1b00 */
[----:B------:R-:W5:Y:S01]  /*95e20*/  LDG.E.64 R18, desc[UR8][R58.64+0xdee68] ;  /* 0x0dee68083a127981 */ /* 0x000f62000c1e1b00 */
[----:B------:R-:W-:Y:S01]  /*95e30*/  IMAD.MOV.U32 R24, RZ, RZ, 0x1 ;  /* 0x00000001ff187424 */ /* 0x000fe200078e00ff */
[----:B------:R-:W-:Y:S01]  /*95e40*/  BSSY.RECONVERGENT B5, `(.L_x_2655) ;  /* 0x0000017000057945 */ /* 0x000fe20003800200 */
[----:B--2---:R-:W2:Y:S04]  /*95e50*/  MUFU.RCP64H R25, R89 ;  /* 0x0000005900197308 */ /* 0x004ea80000001800 */
[----:B--2---:R-:W-:-:S08]  /*95e60*/  DFMA R26, -R88, R24, 1 ;  /* 0x3ff00000581a742b */ /* 0x004fd00000000118 */
[----:B------:R-:W-:-:S08]  /*95e70*/  DFMA R26, R26, R26, R26 ;  /* 0x0000001a1a1a722b */ /* 0x000fd0000000001a */
[----:B------:R-:W-:-:S08]  /*95e80*/  DFMA R26, R24, R26, R24 ;  /* 0x0000001a181a722b */ /* 0x000fd00000000018 */
[----:B0-----:R-:W-:Y:S02]  /*95e90*/  DFMA R4, -R88, R26, 1 ;  /* 0x3ff000005804742b */ /* 0x001fe4000000011a */
[----:B-----5:R-:W-:-:S06]  /*95ea0*/  DMUL R28, R18, R42 ;  /* 0x0000002a121c7228 */ /* 0x020fcc0000000000 */
[----:B------:R-:W-:-:S08]  /*95eb0*/  DFMA R4, R26, R4, R26 ;  /* 0x000000041a04722b */ /* 0x000fd0000000001a */
[----:B-1----:R-:W-:-:S08]  /*95ec0*/  DMUL R16, R28, R4 ;  /* 0x000000041c107228 */ /* 0x002fd00000000000 */
[----:B------:R-:W-:-:S08]  /*95ed0*/  DFMA R6, -R88, R16, R28 ;  /* 0x000000105806722b */ /* 0x000fd0000000011c */
[----:B------:R-:W-:Y:S01]  /*95ee0*/  DFMA R16, R4, R6, R16 ;  /* 0x000000060410722b */ /* 0x000fe20000000010 */
[----:B------:R-:W-:-:S09]  /*95ef0*/  FSETP.GEU.AND P1, PT, |R29|, 6.5827683646048100446e-37, PT ;  /* 0x036000001d00780b */ /* 0x000fd20003f2e200 */
[----:B------:R-:W-:-:S05]  /*95f00*/  FFMA R0, RZ, R89, R17 ;  /* 0x00000059ff007223 */ /* 0x000fca0000000011 */
[----:B------:R-:W-:Y:S01]  /*95f10*/  FSETP.GT.AND P0, PT, |R0|, 1.469367938527859385e-39, PT ;  /* 0x001000000000780b */ /* 0x000fe20003f04200 */
[C---:B------:R-:W-:Y:S02]  /*95f20*/  DMUL R24, R18.reuse, R52 ;  /* 0x0000003412187228 */ /* 0x040fe40000000000 */
[----:B------:R-:W-:-:S10]  /*95f30*/  DMUL R62, R18, R44 ;  /* 0x0000002c123e7228 */ /* 0x000fd40000000000 */
[----:B------:R-:W-:Y:S05]  /*95f40*/  @P0 BRA P1, `(.L_x_2656) ;  /* 0x0000000000180947 */ /* 0x000fea0000800000 */
[----:B------:R-:W-:Y:S01]  /*95f50*/  IMAD.MOV.U32 R4, RZ, RZ, R88 ;  /* 0x000000ffff047224 */ /* 0x000fe200078e0058 */
[----:B------:R-:W-:Y:S02]  /*95f60*/  MOV R5, R89 ;  /* 0x0000005900057202 */ /* 0x000fe40000000f00 */
[----:B------:R-:W-:-:S07]  /*95f70*/  MOV R0, 0x95f90 ;  /* 0x00095f9000007802 */ /* 0x000fce0000000f00 */
[----:B------:R-:W-:Y:S05]  /*95f80*/  CALL.REL.NOINC `($__internal_1_$__cuda_sm20_div_rn_f64_full) ;  /* 0x000002ac00b47944 */ /* 0x000fea0003c00000 */
[----:B------:R-:W-:Y:S02]  /*95f90*/  IMAD.MOV.U32 R16, RZ, RZ, R4 ;  /* 0x000000ffff107224 */ /* 0x000fe400078e0004 */
[----:B------:R-:W-:-:S07]  /*95fa0*/  IMAD.MOV.U32 R17, RZ, RZ, R5 ;  /* 0x000000ffff117224 */ /* 0x000fce00078e0005 */
.L_x_2656:
[----:B------:R-:W-:Y:S05]  /*95fb0*/  BSYNC.RECONVERGENT B5 ;  /* 0x0000000000057941 */ /* 0x000fea0003800200 */
.L_x_2655:
        /* <DEDUP_REMOVED lines=23> */
.L_x_2658:
[----:B------:R-:W-:Y:S05]  /*96130*/  BSYNC.RECONVERGENT B5 ;  /* 0x0000000000057941 */ /* 0x000fea0003800200 */
.L_x_2657:
        /* <DEDUP_REMOVED lines=23> */
.L_x_2660:
[----:B------:R-:W-:Y:S05]  /*962b0*/  BSYNC.RECONVERGENT B5 ;  /* 0x0000000000057941 */ /* 0x000fea0003800200 */
.L_x_2659:
        /* <DEDUP_REMOVED lines=29> */
.L_x_2662:
[----:B------:R-:W-:Y:S05]  /*96490*/  BSYNC.RECONVERGENT B5 ;  /* 0x0000000000057941 */ /* 0x000fea0003800200 */
.L_x_2661:
        /* <DEDUP_REMOVED lines=23> */
.L_x_2664:
[----:B------:R-:W-:Y:S05]  /*96610*/  BSYNC.RECONVERGENT B5 ;  /* 0x0000000000057941 */ /* 0x000fea0003800200 */
.L_x_2663:
        /* <DEDUP_REMOVED lines=21> */
.L_x_2666:
[----:B------:R-:W-:Y:S05]  /*96770*/  BSYNC.RECONVERGENT B5 ;  /* 0x0000000000057941 */ /* 0x000fea0003800200 */
.L_x_2665:
        /* <DEDUP_REMOVED lines=31> */
.L_x_2668:
[----:B------:R-:W-:Y:S05]  /*96970*/  BSYNC.RECONVERGENT B5 ;  /* 0x0000000000057941 */ /* 0x000fea0003800200 */
.L_x_2667:
        /* <DEDUP_REMOVED lines=23> */
.L_x_2670:
[----:B------:R-:W-:Y:S05]  /*96af0*/  BSYNC.RECONVERGENT B5 ;  /* 0x0000000000057941 */ /* 0x000fea0003800200 */
.L_x_2669:
        /* <DEDUP_REMOVED lines=21> */
.L_x_2672:
[----:B------:R-:W-:Y:S05]  /*96c50*/  BSYNC.RECONVERGENT B5 ;  /* 0x0000000000057941 */ /* 0x000fea0003800200 */
.L_x_2671:
[----:B------:R-:W2:Y:S01]  /*96c60*/  LDG.E.64 R58, desc[UR8][R58.64+0xfa4a8] ;  /* 0x0fa4a8083a3a7981 */ /* 0x000ea2000c1e1b00 */
[----:B------:R-:W0:Y:S01]  /*96c70*/  MUFU.RCP64H R7, R55 ;  /* 0x0000003700077308 */ /* 0x000e220000001800 */
[----:B------:R-:W-:Y:S01]  /*96c80*/  IMAD.MOV.U32 R6, RZ, RZ, 0x1 ;  /* 0x00000001ff067424 */ /* 0x000fe200078e00ff */
[----:B------:R-:W-:Y:S01]  /*96c90*/  BSSY.RECONVERGENT B5, `(.L_x_2673) ;  /* 0x0000017000057945 */ /* 0x000fe20003800200 */
[----:B------:R-:W-:Y:S02]  /*96ca0*/  DADD R42, R42, R44 ;  /* 0x000000002a2a7229 */ /* 0x000fe4000000002c */
[----:B------:R-:W-:Y:S02]  /*96cb0*/  DADD R52, R52, R16 ;  /* 0x0000000034347229 */ /* 0x000fe40000000010 */
[----:B------:R-:W-:Y:S02]  /*96cc0*/  DADD R24, R24, R4 ;  /* 0x0000000018187229 */ /* 0x000fe40000000004 */
[----:B0-----:R-:W-:-:S08]  /*96cd0*/  DFMA R18, R6, -R54, 1 ;  /* 0x3ff000000612742b */ /* 0x001fd00000000836 */
[----:B------:R-:W-:-:S08]  /*96ce0*/  DFMA R18, R18, R18, R18 ;  /* 0x000000121212722b */ /* 0x000fd00000000012 */
[----:B------:R-:W-:-:S08]  /*96cf0*/  DFMA R18, R6, R18, R6 ;  /* 0x000000120612722b */ /* 0x000fd00000000006 */
[----:B------:R-:W-:-:S08]  /*96d00*/  DFMA R6, R18, -R54, 1 ;  /* 0x3ff000001206742b */ /* 0x000fd00000000836 */
[----:B------:R-:W-:Y:S02]  /*96d10*/  DFMA R6, R18, R6, R18 ;  /* 0x000000061206722b */ /* 0x000fe40000000012 */
[----:B--2---:R-:W-:-:S08]  /*96d20*/  DMUL R28, R46, -R58 ;  /* 0x8000003a2e1c7228 */ /* 0x004fd00000000000 */
        /* <DEDUP_REMOVED lines=13> */
.L_x_2674:
[----:B------:R-:W-:Y:S05]  /*96e00*/  BSYNC.RECONVERGENT B5 ;  /* 0x0000000000057941 */ /* 0x000fea0003800200 */
.L_x_2673:
[----:B------:R-:W0:Y:S01]  /*96e10*/  MUFU.RCP64H R5, R55 ;  /* 0x0000003700057308 */ /* 0x000e220000001800 */
[----:B------:R-:W-:Y:S01]  /*96e20*/  IMAD.MOV.U32 R4, RZ, RZ, 0x1 ;  /* 0x00000001ff047424 */ /* 0x000fe200078e00ff */
[----:B------:R-:W-:Y:S01]  /*96e30*/  DMUL R28, R48, -R58 ;  /* 0x8000003a301c7228 */ /* 0x000fe20000000000 */
        /* <DEDUP_REMOVED lines=19> */
.L_x_2676:
[----:B------:R-:W-:Y:S05]  /*96f70*/  BSYNC.RECONVERGENT B5 ;  /* 0x0000000000057941 */ /* 0x000fea0003800200 */
.L_x_2675:
        /* <DEDUP_REMOVED lines=20> */
.L_x_2678:
[----:B------:R-:W-:Y:S05]  /*970c0*/  BSYNC.RECONVERGENT B5 ;  /* 0x0000000000057941 */ /* 0x000fea0003800200 */
.L_x_2677:
        /* <DEDUP_REMOVED lines=9> */
.L_x_2654:
[----:B------:R-:W-:Y:S05]  /*97160*/  BSYNC.RECONVERGENT B1 ;  /* 0x0000000000017941 */ /* 0x000fea0003800200 */
.L_x_2653:
[----:B------:R-:W-:Y:S01]  /*97170*/  ISETP.GE.AND P0, PT, R3, 0x1, PT ;  /* 0x000000010300780c */ /* 0x000fe20003f06270 */
[----:B------:R-:W-:-:S12]  /*97180*/  BSSY.RECONVERGENT B1, `(.L_x_2680) ;  /* 0x00000db000017945 */ /* 0x000fd80003800200 */
[----:B------:R-:W-:Y:S05]  /*97190*/  @!P0 BRA `(.L_x_2681) ;  /* 0x0000000c00648947 */ /* 0x000fea0003800000 */
[----:B------:R-:W-:-:S07]  /*971a0*/  IMAD.MOV.U32 R52, RZ, RZ, RZ ;  /* 0x000000ffff347224 */ /* 0x000fce00078e00ff */
.L_x_2694:
[----:B------:R-:W2:Y:S01]  /*971b0*/  LDG.E.64 R54, desc[UR8][R8.64+0x104108] ;  /* 0x1041080808367981 */ /* 0x000ea2000c1e1b00 */
[----:B---3--:R-:W-:-:S05]  /*971c0*/  IMAD.WIDE.U32 R22, R52, 0x30, R8 ;  /* 0x0000003034167825 */ /* 0x008fca00078e0008 */
[----:B------:R-:W3:Y:S04]  /*971d0*/  LDG.E.64 R50, desc[UR8][R22.64+0x988d8] ;  /* 0x0988d80816327981 */ /* 0x000ee8000c1e1b00 */
[----:B------:R-:W4:Y:S04]  /*971e0*/  LDG.E.64 R48, desc[UR8][R22.64+0x988e0] ;  /* 0x0988e00816307981 */ /* 0x000f28000c1e1b00 */
[----:B------:R-:W5:Y:S04]  /*971f0*/  LDG.E.64 R46, desc[UR8][R22.64+0x988e8] ;  /* 0x0988e808162e7981 */ /* 0x000f68000c1e1b00 */
[----:B------:R-:W5:Y:S04]  /*97200*/  LDG.E.64 R44, desc[UR8][R22.64+0x988f0] ;  /* 0x0988f008162c7981 */ /* 0x000f68000c1e1b00 */
[----:B------:R-:W5:Y:S04]  /*97210*/  LDG.E.64 R42, desc[UR8][R22.64+0x988f8] ;  /* 0x0988f808162a7981 */ /* 0x000f68000c1e1b00 */
[----:B------:R-:W5:Y:S01]  /*97220*/  LDG.E.64 R24, desc[UR8][R22.64+0x98900] ;  /* 0x0989000816187981 */ /* 0x000f62000c1e1b00 */
[----:B01----:R-:W0:Y:S01]  /*97230*/  MUFU.RCP64H R5, 6 ;  /* 0x4018000000057908 */ /* 0x003e220000001800 */
        /* <DEDUP_REMOVED lines=30> */
.L_x_2683:
[----:B------:R-:W-:Y:S05]  /*97420*/  BSYNC.RECONVERGENT B5 ;  /* 0x0000000000057941 */ /* 0x000fea0003800200 */
.L_x_2682:
        /* <DEDUP_REMOVED lines=25> */
.L_x_2685:
[----:B------:R-:W-:Y:S05]  /*975c0*/  BSYNC.RECONVERGENT B5 ;  /* 0x0000000000057941 */ /* 0x000fea0003800200 */
.L_x_2684:
        /* <DEDUP_REMOVED lines=25> */
.L_x_2687:
[----:B------:R-:W-:Y:S05]  /*97760*/  BSYNC.RECONVERGENT B5 ;  /* 0x0000000000057941 */ /* 0x000fea0003800200 */
.L_x_2686:
        /* <DEDUP_REMOVED lines=25> */
.L_x_2689:
[----:B------:R-:W-:Y:S05]  /*97900*/  BSYNC.RECONVERGENT B5 ;  /* 0x0000000000057941 */ /* 0x000fea0003800200 */
.L_x_2688:
        /* <DEDUP_REMOVED lines=25> */
.L_x_2691:
[----:B------:R-:W-:Y:S05]  /*97aa0*/  BSYNC.RECONVERGENT B5 ;  /* 0x0000000000057941 */ /* 0x000fea0003800200 */
.L_x_2690:
        /* <DEDUP_REMOVED lines=23> */
.L_x_2693:
[----:B------:R-:W-:Y:S05]  /*97c20*/  BSYNC.RECONVERGENT B5 ;  /* 0x0000000000057941 */ /* 0x000fea0003800200 */
.L_x_2692:
        /* <DEDUP_REMOVED lines=48> */
.L_x_2681:
[----:B------:R-:W-:Y:S05]  /*97f30*/  BSYNC.RECONVERGENT B1 ;  /* 0x0000000000017941 */ /* 0x000fea0003800200 */
.L_x_2680:
[----:B01----:R-:W3:Y:S04]  /*97f40*/  LDG.E.64 R4, desc[UR8][R8.64+0x104108] ;  /* 0x1041080808047981 */ /* 0x003ee8000c1e1b00 */
[----:B---3--:R-:W2:Y:S01]  /*97f50*/  LD.E R23, desc[UR8][R4.64+0x2efb0] ;  /* 0x02efb00804177980 */ /* 0x008ea2000c101900 */
[----:B------:R-:W-:Y:S01]  /*97f60*/  BSSY.RECONVERGENT B1, `(.L_x_2695) ;  /* 0x00001f3000017945 */ /* 0x000fe20003800200 */
[----:B--2---:R-:W-:-:S05]  /*97f70*/  IMAD.WIDE R62, R23, 0x30, R8 ;  /* 0x00000030173e7825 */ /* 0x004fca00078e0208 */
[----:B------:R0:W5:Y:S04]  /*97f80*/  LDG.E.64 R10, desc[UR8][R62.64+0xb0008] ;  /* 0x0b0008083e0a7981 */ /* 0x000168000c1e1b00 */
[----:B------:R0:W5:Y:S04]  /*97f90*/  LDG.E.64 R12, desc[UR8][R62.64+0xb0010] ;  /* 0x0b0010083e0c7981 */ /* 0x000168000c1e1b00 */
[----:B------:R0:W5:Y:S04]  /*97fa0*/  LDG.E.64 R14, desc[UR8][R62.64+0xb0018] ;  /* 0x0b0018083e0e7981 */ /* 0x000168000c1e1b00 */
[----:B------:R0:W5:Y:S04]  /*97fb0*/  LDG.E.64 R48, desc[UR8][R62.64+0xb0020] ;  /* 0x0b0020083e307981 */ /* 0x000168000c1e1b00 */
[----:B------:R0:W5:Y:S04]  /*97fc0*/  LDG.E.64 R46, desc[UR8][R62.64+0xb0028] ;  /* 0x0b0028083e2e7981 */ /* 0x000168000c1e1b00 */
[----:B------:R0:W5:Y:S01]  /*97fd0*/  LDG.E.64 R50, desc[UR8][R62.64+0xb0030] ;  /* 0x0b0030083e327981 */ /* 0x000162000c1e1b00 */
[----:B------:R-:W-:-:S13]  /*97fe0*/  ISETP.GE.AND P0, PT, R23, 0x1, PT ;  /* 0x000000011700780c */ /* 0x000fda0003f06270 */
[----:B0-----:R-:W-:Y:S05]  /*97ff0*/  @!P0 BRA `(.L_x_2696) ;  /* 0x0000001c00a48947 */ /* 0x001fea0003800000 */
[----:B-----5:R-:W-:Y:S01]  /*98000*/  DADD R6, -RZ, |R10| ;  /* 0x00000000ff067229 */ /* 0x020fe2000000050a */
[----:B------:R-:W-:Y:S01]  /*98010*/  BSSY.RECONVERGENT B0, `(.L_x_2697) ;  /* 0x0000004000007945 */ /* 0x000fe20003800200 */
[----:B------:R-:W-:Y:S01]  /*98020*/  IMAD.MOV.U32 R5, RZ, RZ, 0x40000000 ;  /* 0x40000000ff057424 */ /* 0x000fe200078e00ff */
[----:B------:R-:W-:-:S08]  /*98030*/  MOV R0, 0x98050 ;  /* 0x0009805000007802 */ /* 0x000fd00000000f00 */
[----:B------:R-:W-:Y:S05]  /*98040*/  CALL.REL.NOINC `($_Z9addKernelP9basic_run$__internal_accurate_pow) ;  /* 0x0000029400bc7944 */ /* 0x000fea0003c00000 */
[----:B------:R-:W-:Y:S05]  /*98050*/  BSYNC.RECONVERGENT B0 ;  /* 0x0000000000007941 */ /* 0x000fea0003800200 */
.L_x_2697:
        /* <DEDUP_REMOVED lines=25> */
.L_x_2698:
        /* <DEDUP_REMOVED lines=20> */
.L_x_2699:
[----:B------:R-:W-:Y:S01]  /*98330*/  DSETP.NEU.AND P1, PT, R10, RZ, PT ;  /* 0x000000ff0a00722a */ /* 0x000fe20003f2d000 */
[----:B------:R-:W-:Y:S01]  /*98340*/  FSEL R27, R45, RZ, P6 ;  /* 0x000000ff2d1b7208 */ /* 0x000fe20003000000 */
[C---:B------:R-:W-:Y:S01]  /*98350*/  DADD R6, R14.reuse, 2 ;  /* 0x400000000e067429 */ /* 0x040fe20000000000 */
[----:B------:R-:W-:Y:S02]  /*98360*/  BSSY.RECONVERGENT B5, `(.L_x_2700) ;  /* 0x000003b000057945 */ /* 0x000fe40003800200 */
        /* <DEDUP_REMOVED lines=58> */
.L_x_2701:
[----:B------:R-:W-:Y:S05]  /*98710*/  BSYNC.RECONVERGENT B5 ;  /* 0x0000000000057941 */ /* 0x000fea0003800200 */
.L_x_2700:
[----:B------:R-:W-:Y:S01]  /*98720*/  BSSY.RECONVERGENT B5, `(.L_x_2702) ;  /* 0x0000171000057945 */ /* 0x000fe20003800200 */
.L_x_2731:
[----:B0-----:R-:W-:-:S05]  /*98730*/  IMAD.WIDE.U32 R24, R22, 0x30, R8 ;  /* 0x0000003016187825 */ /* 0x001fca00078e0008 */
[----:B------:R-:W2:Y:S01]  /*98740*/  LDG.E.64 R18, desc[UR8][R24.64+0xb0008] ;  /* 0x0b00080818127981 */ /* 0x000ea2000c1e1b00 */
[----:B------:R-:W-:Y:S01]  /*98750*/  BSSY.RECONVERGENT B0, `(.L_x_2703) ;  /* 0x0000005000007945 */ /* 0x000fe20003800200 */
[----:B-----5:R-:W-:Y:S01]  /*98760*/  IMAD.MOV.U32 R5, RZ, RZ, 0x40000000 ;  /* 0x40000000ff057424 */ /* 0x020fe200078e00ff */
[----:B------:R-:W-:Y:S01]  /*98770*/  MOV R0, 0x987a0 ;  /* 0x000987a000007802 */ /* 0x000fe20000000f00 */
[----:B--2---:R-:W-:-:S11]  /*98780*/  DADD R6, -RZ, |R18| ;  /* 0x00000000ff067229 */ /* 0x004fd60000000512 */
[----:B------:R-:W-:Y:S05]  /*98790*/  CALL.REL.NOINC `($_Z9addKernelP9basic_run$__internal_accurate_pow) ;  /* 0x0000028c00e87944 */ /* 0x000fea0003c00000 */
[----:B------:R-:W-:Y:S05]  /*987a0*/  BSYNC.RECONVERGENT B0 ;  /* 0x0000000000007941 */ /* 0x000fea0003800200 */
.L_x_2703:
        /* <DEDUP_REMOVED lines=16> */
[----:B------:R-:W-:Y:S01]  /*988b0*/  @!P0 IMAD.MOV.U32 R4, RZ, RZ, 0x0 ;  /* 0x00000000ff048424 */ /* 0x000fe200078e00ff */
[----:B------:R-:W-:-:S07]  /*988c0*/  @!P0 MOV R5, 0x7ff00000 ;  /* 0x7ff0000000058802 */ /* 0x000fce0000000f00 */
.L_x_2705:
[----:B------:R-:W-:Y:S05]  /*988d0*/  BSYNC.RECONVERGENT B0 ;  /* 0x0000000000007941 */ /* 0x000fea0003800200 */
.L_x_2704:
        /* <DEDUP_REMOVED lines=8> */
.L_x_2706:
        /* <DEDUP_REMOVED lines=15> */
[----:B------:R-:W-:Y:S01]  /*98a50*/  @!P0 IMAD.MOV.U32 R4, RZ, RZ, 0x0 ;  /* 0x00000000ff048424 */ /* 0x000fe200078e00ff */
[----:B------:R-:W-:-:S07]  /*98a60*/  @!P0 MOV R5, 0x7ff00000 ;  /* 0x7ff0000000058802 */ /* 0x000fce0000000f00 */
.L_x_2708:
[----:B------:R-:W-:Y:S05]  /*98a70*/  BSYNC.RECONVERGENT B0 ;  /* 0x0000000000007941 */ /* 0x000fea0003800200 */
.L_x_2707:
        /* <DEDUP_REMOVED lines=8> */
.L_x_2709:
        /* <DEDUP_REMOVED lines=15> */
.L_x_2711:
[----:B------:R-:W-:Y:S05]  /*98bf0*/  BSYNC.RECONVERGENT B0 ;  /* 0x0000000000007941 */ /* 0x000fea0003800200 */
.L_x_2710:
[----:B------:R-:W-:Y:S01]  /*98c00*/  FSEL R4, R4, RZ, P2 ;  /* 0x000000ff04047208 */ /* 0x000fe20001000000 */
[----:B------:R-:W-:Y:S01]  /*98c10*/  IMAD.MOV.U32 R6, RZ, RZ, 0x0 ;  /* 0x00000000ff067424 */ /* 0x000fe200078e00ff */
[----:B------:R-:W-:Y:S01]  /*98c20*/  FSEL R5, R5, 1.875, P2 ;  /* 0x3ff0000005057808 */ /* 0x000fe20001000000 */
[----:B------:R-:W-:Y:S01]  /*98c30*/  IMAD.MOV.U32 R7, RZ, RZ, 0x3fd80000 ;  /* 0x3fd80000ff077424 */ /* 0x000fe200078e00ff */
[----:B------:R-:W-:Y:S01]  /*98c40*/  BSSY.RECONVERGENT B6, `(.L_x_2712) ;  /* 0x000001d000067945 */ /* 0x000fe20003800200 */
[----:B------:R-:W-:-:S03]  /*98c50*/  IMAD.WIDE.U32 R16, R22, -0x28, R24 ;  /* 0xffffffd816107825 */ /* 0x000fc600078e0018 */
[----:B------:R-:W-:Y:S01]  /*98c60*/  DADD R28, R18, R4 ;  /* 0x00000000121c7229 */ /* 0x000fe20000000004 */
[----:B------:R-:W-:Y:S01]  /*98c70*/  IMAD.IADD R19, R17, 0x1, -R22 ;  /* 0x0000000111137824 */ /* 0x000fe200078e0a16 */
[----:B------:R-:W-:-:S04]  /*98c80*/  MOV R18, R16 ;  /* 0x0000001000127202 */ /* 0x000fc80000000f00 */
        /* <DEDUP_REMOVED lines=24> */
.L_x_2713:
[----:B------:R-:W-:Y:S05]  /*98e10*/  BSYNC.RECONVERGENT B6 ;  /* 0x0000000000067941 */ /* 0x000fea0003800200 */
.L_x_2712:
        /* <DEDUP_REMOVED lines=9> */
.L_x_2714:
        /* <DEDUP_REMOVED lines=17> */
[----:B------:R-:W-:Y:S01]  /*98fc0*/  @!P0 MOV R4, 0x0 ;  /* 0x0000000000048802 */ /* 0x000fe20000000f00 */
[----:B------:R-:W-:-:S07]  /*98fd0*/  @!P0 IMAD.MOV.U32 R5, RZ, RZ, 0x7ff00000 ;  /* 0x7ff00000ff058424 */ /* 0x000fce00078e00ff */
.L_x_2716:
[----:B------:R-:W-:Y:S05]  /*98fe0*/  BSYNC.RECONVERGENT B0 ;  /* 0x0000000000007941 */ /* 0x000fea0003800200 */
.L_x_2715:
        /* <DEDUP_REMOVED lines=8> */
.L_x_2717:
        /* <DEDUP_REMOVED lines=16> */
[----:B------:R-:W-:Y:S01]  /*99170*/  @!P0 MOV R4, 0x0 ;  /* 0x0000000000048802 */ /* 0x000fe20000000f00 */
[----:B------:R-:W-:-:S07]  /*99180*/  @!P0 IMAD.MOV.U32 R5, RZ, RZ, 0x7ff00000 ;  /* 0x7ff00000ff058424 */ /* 0x000fce00078e00ff */
.L_x_2719:
[----:B------:R-:W-:Y:S05]  /*99190*/  BSYNC.RECONVERGENT B0 ;  /* 0x0000000000007941 */ /* 0x000fea0003800200 */
.L_x_2718:
        /* <DEDUP_REMOVED lines=8> */
.L_x_2720:
        /* <DEDUP_REMOVED lines=15> */
.L_x_2722:
[----:B------:R-:W-:Y:S05]  /*99310*/  BSYNC.RECONVERGENT B0 ;  /* 0x0000000000007941 */ /* 0x000fea0003800200 */
.L_x_2721:
        /* <DEDUP_REMOVED lines=28> */
.L_x_2724:
[----:B------:R-:W-:Y:S05]  /*994e0*/  BSYNC.RECONVERGENT B6 ;  /* 0x0000000000067941 */ /* 0x000fea0003800200 */
.L_x_2723:
        /* <DEDUP_REMOVED lines=29> */
.L_x_2726:
[----:B------:R-:W-:Y:S05]  /*996c0*/  BSYNC.RECONVERGENT B6 ;  /* 0x0000000000067941 */ /* 0x000fea0003800200 */
.L_x_2725:
[----:B------:R-:W-:Y:S01]  /*996d0*/  MOV R6, 0x0 ;  /* 0x0000000000067802 */ /* 0x000fe20000000f00 */
[----:B------:R-:W-:Y:S01]  /*996e0*/  IMAD.MOV.U32 R7, RZ, RZ, 0x409f4000 ;  /* 0x409f4000ff077424 */ /* 0x000fe200078e00ff */
[----:B------:R-:W-:-:S05]  /*996f0*/  LEA R16, P0, -R22, R16, 0x2 ;  /* 0x0000001016107211 */ /* 0x000fca00078011ff */
        /* <DEDUP_REMOVED lines=33> */
.L_x_2728:
[----:B------:R-:W-:Y:S05]  /*99910*/  BSYNC.RECONVERGENT B6 ;  /* 0x0000000000067941 */ /* 0x000fea0003800200 */
.L_x_2727:
[----:B------:R-:W-:Y:S01]  /*99920*/  MOV R6, 0x0 ;  /* 0x0000000000067802 */ /* 0x000fe20000000f00 */
[----:B------:R-:W-:-:S06]  /*99930*/  IMAD.MOV.U32 R7, RZ, RZ, 0x409f4000 ;  /* 0x409f4000ff077424 */ /* 0x000fcc00078e00ff */
[----:B------:R-:W-:-:S10]  /*99940*/  DFMA R4, R4, R6, 1 ;  /* 0x3ff000000404742b */ /* 0x000fd40000000006 */
        /* <DEDUP_REMOVED lines=30> */
.L_x_2730:
[----:B------:R-:W-:Y:S05]  /*99b30*/  BSYNC.RECONVERGENT B6 ;  /* 0x0000000000067941 */ /* 0x000fea0003800200 */
.L_x_2729:
[----:B------:R-:W-:Y:S01]  /*99b40*/  IMAD.MOV.U32 R6, RZ, RZ, 0x0 ;  /* 0x00000000ff067424 */ /* 0x000fe200078e00ff */
[----:B------:R-:W-:-:S06]  /*99b50*/  MOV R7, 0x409f4000 ;  /* 0x409f400000077802 */ /* 0x000fcc0000000f00 */
        /* <DEDUP_REMOVED lines=40> */
[----:B------:R-:W-:-:S05]  /*99de0*/  VIADD R22, R22, 0x1 ;  /* 0x0000000116167836 */ /* 0x000fca0000000000 */
[----:B------:R-:W-:Y:S01]  /*99df0*/  ISETP.NE.AND P0, PT, R22, R23, PT ;  /* 0x000000171600720c */ /* 0x000fe20003f05270 */
[----:B--2---:R-:W-:-:S07]  /*99e00*/  DMUL R26, R32, -R26 ;  /* 0x8000001a201a7228 */ /* 0x004fce0000000000 */
[----:B------:R0:W-:Y:S05]  /*99e10*/  STG.E.64 desc[UR8][R18.64+0xe6b78], R26 ;  /* 0x0e6b781a12007986 */ /* 0x0001ea000c101b08 */
[----:B------:R-:W-:Y:S05]  /*99e20*/  @P0 BRA `(.L_x_2731) ;  /* 0xffffffe800400947 */ /* 0x000fea000383ffff */
[----:B------:R-:W-:Y:S05]  /*99e30*/  BSYNC.RECONVERGENT B5 ;  /* 0x0000000000057941 */ /* 0x000fea0003800200 */
.L_x_2702:
[-C--:B0----5:R-:W-:Y:S02]  /*99e40*/  DMUL R16, R4, R4.reuse ;  /* 0x0000000404107228 */ /* 0x0a1fe40000000000 */
[----:B------:R-:W-:-:S06]  /*99e50*/  DMUL R6, R6, R4 ;  /* 0x0000000406067228 */ /* 0x000fcc0000000000 */
[C---:B------:R-:W-:Y:S02]  /*99e60*/  DMUL R16, R4.reuse, R16 ;  /* 0x0000001004107228 */ /* 0x040fe40000000000 */
[----:B------:R-:W-:-:S06]  /*99e70*/  DMUL R72, R4, R6 ;  /* 0x0000000604487228 */ /* 0x000fcc0000000000 */
[----:B------:R-:W-:-:S11]  /*99e80*/  DMUL R84, R84, R16 ;  /* 0x0000001054547228 */ /* 0x000fd60000000000 */
.L_x_2696:
[----:B------:R-:W-:Y:S05]  /*99e90*/  BSYNC.RECONVERGENT B1 ;  /* 0x0000000000017941 */ /* 0x000fea0003800200 */
.L_x_2695:
[----:B-----5:R-:W-:Y:S01]  /*99ea0*/  DADD R6, -RZ, |R48| ;  /* 0x00000000ff067229 */ /* 0x020fe20000000530 */
[----:B------:R-:W-:Y:S01]  /*99eb0*/  BSSY.RECONVERGENT B0, `(.L_x_2732) ;  /* 0x0000004000007945 */ /* 0x000fe20003800200 */
[----:B------:R-:W-:Y:S01]  /*99ec0*/  IMAD.MOV.U32 R5, RZ, RZ, 0x40000000 ;  /* 0x40000000ff057424 */ /* 0x000fe200078e00ff */
[----:B------:R-:W-:-:S08]  /*99ed0*/  MOV R0, 0x99ef0 ;  /* 0x00099ef000007802 */ /* 0x000fd00000000f00 */
[----:B------:R-:W-:Y:S05]  /*99ee0*/  CALL.REL.NOINC `($_Z9addKernelP9basic_run$__internal_accurate_pow) ;  /* 0x0000027800147944 */ /* 0x000fea0003c00000 */
[----:B------:R-:W-:Y:S05]  /*99ef0*/  BSYNC.RECONVERGENT B0 ;  /* 0x0000000000007941 */ /* 0x000fea0003800200 */
.L_x_2732:
        /* <DEDUP_REMOVED lines=16> */
.L_x_2734:
[----:B------:R-:W-:Y:S05]  /*9a000*/  BSYNC.RECONVERGENT B0 ;  /* 0x0000000000007941 */ /* 0x000fea0003800200 */
.L_x_2733:
[----:B------:R-:W-:Y:S01]  /*9a010*/  BSSY.RECONVERGENT B0, `(.L_x_2735) ;  /* 0x0000005000007945 */ /* 0x000fe20003800200 */
[----:B------:R-:W-:Y:S01]  /*9a020*/  IMAD.MOV.U32 R7, RZ, RZ, R19 ;  /* 0x000000ffff077224 */ /* 0x000fe200078e0013 */
[----:B------:R-:W-:Y:S01]  /*9a030*/  MOV R0, 0x9a060 ;  /* 0x0009a06000007802 */ /* 0x000fe20000000f00 */
[----:B------:R-:W-:-:S07]  /*9a040*/  IMAD.MOV.U32 R5, RZ, RZ, 0x40000000 ;  /* 0x40000000ff057424 */ /* 0x000fce00078e00ff */
[----:B------:R-:W-:Y:S05]  /*9a050*/  CALL.REL.NOINC `($_Z9addKernelP9basic_run$__internal_accurate_pow) ;  /* 0x0000027400b87944 */ /* 0x000fea0003c00000 */
[----:B------:R-:W-:Y:S05]  /*9a060*/  BSYNC.RECONVERGENT B0 ;  /* 0x0000000000007941 */ /* 0x000fea0003800200 */
.L_x_2735:
        /* <DEDUP_REMOVED lines=19> */
.L_x_2737:
[----:B------:R-:W-:Y:S05]  /*9a1a0*/  BSYNC.RECONVERGENT B0 ;  /* 0x0000000000007941 */ /* 0x000fea0003800200 */
.L_x_2736:
        /* <DEDUP_REMOVED lines=8> */
.L_x_2738:
        /* <DEDUP_REMOVED lines=15> */
.L_x_2740:
[----:B------:R-:W-:Y:S05]  /*9a320*/  BSYNC.RECONVERGENT B0 ;  /* 0x0000000000007941 */ /* 0x000fea0003800200 */
.L_x_2739:
        /* <DEDUP_REMOVED lines=27> */
.L_x_2742:
[----:B------:R-:W-:Y:S05]  /*9a4e0*/  BSYNC.RECONVERGENT B1 ;  /* 0x0000000000017941 */ /* 0x000fea0003800200 */
.L_x_2741:
        /* <DEDUP_REMOVED lines=23> */
.L_x_2744:
[----:B------:R-:W-:Y:S05]  /*9a660*/  BSYNC.RECONVERGENT B1 ;  /* 0x0000000000017941 */ /* 0x000fea0003800200 */
.L_x_2743:
        /* <DEDUP_REMOVED lines=61> */
.L_x_2746:
[----:B------:R-:W-:Y:S05]  /*9aa40*/  BSYNC.RECONVERGENT B0 ;  /* 0x0000000000007941 */ /* 0x000fea0003800200 */
.L_x_2745:
        /* <DEDUP_REMOVED lines=100> */
.L_x_2748:
[----:B------:R-:W-:Y:S05]  /*9b090*/  BSYNC.RECONVERGENT B1 ;  /* 0x0000000000017941 */ /* 0x000fea0003800200 */
.L_x_2747:
[----:B------:R-:W2:Y:S04]  /*9b0a0*/  LDG.E.64 R26, desc[UR8][R8.64+0x104110] ;  /* 0x10411008081a7981 */ /* 0x000ea8000c1e1b00 */
[----:B------:R-:W3:Y:S01]  /*9b0b0*/  LDG.E.64 R28, desc[UR8][R8.64+0xee890] ;  /* 0x0ee89008081c7981 */ /* 0x000ee2000c1e1b00 */
[----:B------:R-:W-:Y:S01]  /*9b0c0*/  MOV R6, 0xf89b6999 ;  /* 0xf89b699900067802 */ /* 0x000fe20000000f00 */
[----:B------:R-:W-:Y:S01]  /*9b0d0*/  IMAD.MOV.U32 R7, RZ, RZ, 0x3e928a27 ;  /* 0x3e928a27ff077424 */ /* 0x000fe200078e00ff */
        /* <DEDUP_REMOVED lines=67> */
.L_x_2750:
[----:B------:R-:W-:Y:S05]  /*9b510*/  BSYNC.RECONVERGENT B1 ;  /* 0x0000000000017941 */ /* 0x000fea0003800200 */
.L_x_2749:
[----:B------:R-:W-:Y:S01]  /*9b520*/  ISETP.NE.AND P0, PT, R23, RZ, PT ;  /* 0x000000ff1700720c */ /* 0x000fe20003f05270 */
[----:B------:R-:W-:-:S12]  /*9b530*/  BSSY.RECONVERGENT B0, `(.L_x_2751) ;  /* 0x0000036000007945 */ /* 0x000fd80003800200 */
[----:B------:R-:W-:Y:S05]  /*9b540*/  @!P0 BRA `(.L_x_2752) ;  /* 0x0000000000d08947 */ /* 0x000fea0003800000 */
[C---:B------:R-:W-:Y:S01]  /*9b550*/  IMAD.SHL.U32 R18, R23.reuse, 0x8, RZ ;  /* 0x0000000817127824 */ /* 0x040fe200078e00ff */
[----:B------:R-:W-:Y:S01]  /*9b560*/  SHF.L.U64.HI R22, R23, 0x3, R22 ;  /* 0x0000000317167819 */ /* 0x000fe20000010216 */
[----:B------:R-:W-:Y:S01]  /*9b570*/  IMAD.MOV.U32 R19, RZ, RZ, RZ ;  /* 0x000000ffff137224 */ /* 0x000fe200078e00ff */
[----:B------:R-:W-:Y:S01]  /*9b580*/  MOV R17, RZ ;  /* 0x000000ff00117202 */ /* 0x000fe20000000f00 */
[----:B------:R-:W-:Y:S01]  /*9b590*/  BSSY.RECONVERGENT B1, `(.L_x_2753) ;  /* 0x000001d000017945 */ /* 0x000fe20003800200 */
[----:B------:R-:W-:-:S04]  /*9b5a0*/  ISETP.GT.U32.AND P0, PT, R18, RZ, PT ;  /* 0x000000ff1200720c */ /* 0x000fc80003f04070 */
[----:B------:R-:W-:-:S13]  /*9b5b0*/  ISETP.GT.U32.AND.EX P0, PT, R22, RZ, PT, P0 ;  /* 0x000000ff1600720c */ /* 0x000fda0003f04100 */
[----:B------:R-:W-:Y:S01]  /*9b5c0*/  @!P0 IADD3 R4, P1, PT, R8, R17, RZ ;  /* 0x0000001108048210 */ /* 0x000fe20007f3e0ff */
[----:B------:R-:W-:-:S04]  /*9b5d0*/  @!P0 IMAD.MOV.U32 R17, RZ, RZ, 0x1 ;  /* 0x00000001ff118424 */ /* 0x000fc800078e00ff */
[----:B------:R-:W-:Y:S01]  /*9b5e0*/  @!P0 IMAD.X R5, R9, 0x1, R19, P1 ;  /* 0x0000000109058824 */ /* 0x000fe200008e0613 */
[----:B------:R-:W-:Y:S02]  /*9b5f0*/  @!P0 MOV R19, RZ ;  /* 0x000000ff00138202 */ /* 0x000fe40000000f00 */
[----:B------:R-:W-:Y:S02]  /*9b600*/  IADD3 R0, P3, PT, -R17, R18, RZ ;  /* 0x0000001211007210 */ /* 0x000fe40007f7e1ff */
[----:B------:R-:W-:Y:S01]  /*9b610*/  ISETP.GT.U32.AND P1, PT, R18, R17, PT ;  /* 0x000000111200720c */ /* 0x000fe20003f24070 */
[----:B------:R0:W-:Y:S01]  /*9b620*/  @!P0 STG.E.U8 desc[UR8][R4.64+0xfa4a8], RZ ;  /* 0x0fa4a8ff04008986 */ /* 0x0001e2000c101108 */
[----:B------:R-:W-:Y:S01]  /*9b630*/  ISETP.LE.U32.AND P2, PT, R0, 0x3, PT ;  /* 0x000000030000780c */ /* 0x000fe20003f43070 */
[C---:B------:R-:W-:Y:S01]  /*9b640*/  IMAD.X R0, R22.reuse, 0x1, ~R19, P3 ;  /* 0x0000000116007824 */ /* 0x040fe200018e0e13 */
[----:B------:R-:W-:-:S04]  /*9b650*/  ISETP.GT.U32.AND.EX P1, PT, R22, R19, PT, P1 ;  /* 0x000000131600720c */ /* 0x000fc80003f24110 */
[----:B------:R-:W-:-:S13]  /*9b660*/  ISETP.LE.U32.OR.EX P1, PT, R0, RZ, !P1, P2 ;  /* 0x000000ff0000720c */ /* 0x000fda0004f23520 */
[----:B0-----:R-:W-:Y:S05]  /*9b670*/  @P1 BRA `(.L_x_2754) ;  /* 0x0000000000381947 */ /* 0x001fea0003800000 */
[----:B------:R-:W-:Y:S02]  /*9b680*/  IADD3 R0, P1, PT, R18, -0x3, RZ ;  /* 0xfffffffd12007810 */ /* 0x000fe40007f3e0ff */
[----:B------:R-:W-:Y:S02]  /*9b690*/  PLOP3.LUT P0, PT, PT, PT, PT, 0x8, 0x80 ;  /* 0x000000000080781c */ /* 0x000fe40003f0e170 */
[----:B------:R-:W-:-:S11]  /*9b6a0*/  IADD3.X R16, PT, PT, R22, -0x1, RZ, P1, !PT ;  /* 0xffffffff16107810 */ /* 0x000fd60000ffe4ff */
.L_x_2755:
        /* <DEDUP_REMOVED lines=11> */
.L_x_2754:
[----:B------:R-:W-:Y:S05]  /*9b760*/  BSYNC.RECONVERGENT B1 ;  /* 0x0000000000017941 */ /* 0x000fea0003800200 */
.L_x_2753:
[----:B------:R-:W-:Y:S02]  /*9b770*/  IADD3 R0, P3, PT, -R17, R18, RZ ;  /* 0x0000001211007210 */ /* 0x000fe40007f7e1ff */
[----:B------:R-:W-:Y:S02]  /*9b780*/  ISETP.GT.U32.AND P2, PT, R18, R17, PT ;  /* 0x000000111200720c */ /* 0x000fe40003f44070 */
[----:B------:R-:W-:Y:S02]  /*9b790*/  ISETP.LE.U32.AND P1, PT, R0, 0x1, PT ;  /* 0x000000010000780c */ /* 0x000fe40003f23070 */
[----:B------:R-:W-:Y:S02]  /*9b7a0*/  ISETP.GT.U32.AND.EX P2, PT, R22, R19, PT, P2 ;  /* 0x000000131600720c */ /* 0x000fe40003f44120 */
[----:B------:R-:W-:-:S04]  /*9b7b0*/  IADD3.X R0, PT, PT, ~R19, R22, RZ, P3, !PT ;  /* 0x0000001613007210 */ /* 0x000fc80001ffe5ff */
[----:B------:R-:W-:-:S13]  /*9b7c0*/  ISETP.LE.U32.OR.EX P1, PT, R0, RZ, !P2, P1 ;  /* 0x000000ff0000720c */ /* 0x000fda0005723510 */
[----:B------:R-:W-:Y:S02]  /*9b7d0*/  @!P1 IADD3 R26, P2, PT, R8, R17, RZ ;  /* 0x00000011081a9210 */ /* 0x000fe40007f5e0ff */
[----:B------:R-:W-:Y:S02]  /*9b7e0*/  @!P1 IADD3 R17, P3, PT, R17, 0x2, RZ ;  /* 0x0000000211119810 */ /* 0x000fe40007f7e0ff */
[----:B------:R-:W-:Y:S01]  /*9b7f0*/  @!P1 PLOP3.LUT P0, PT, PT, PT, PT, 0x8, 0x80 ;  /* 0x000000000080981c */ /* 0x000fe20003f0e170 */
[--C-:B------:R-:W-:Y:S01]  /*9b800*/  @!P1 IMAD.X R27, R9, 0x1, R19.reuse, P2 ;  /* 0x00000001091b9824 */ /* 0x100fe200010e0613 */
[----:B------:R-:W-:Y:S01]  /*9b810*/  ISETP.LT.U32.AND P2, PT, R17, R18, PT ;  /* 0x000000121100720c */ /* 0x000fe20003f41070 */
[----:B------:R-:W-:-:S03]  /*9b820*/  @!P1 IMAD.X R19, RZ, RZ, R19, P3 ;  /* 0x000000ffff139224 */ /* 0x000fc600018e0613 */
[----:B------:R1:W-:Y:S02]  /*9b830*/  @!P1 STG.E.U8 desc[UR8][R26.64+0xfa4a8], RZ ;  /* 0x0fa4a8ff1a009986 */ /* 0x0003e4000c101108 */
[----:B------:R-:W-:Y:S02]  /*9b840*/  ISETP.LT.U32.OR.EX P0, PT, R19, R22, P0, P2 ;  /* 0x000000161300720c */ /* 0x000fe40000701520 */
[----:B------:R1:W-:Y:S11]  /*9b850*/  @!P1 STG.E.U8 desc[UR8][R26.64+0xfa4a9], RZ ;  /* 0x0fa4a9ff1a009986 */ /* 0x0003f6000c101108 */
[----:B0-----:R-:W-:-:S05]  /*9b860*/  @P0 IADD3 R4, P2, PT, R8, R17, RZ ;  /* 0x0000001108040210 */ /* 0x001fca0007f5e0ff */
[----:B------:R-:W-:-:S05]  /*9b870*/  @P0 IMAD.X R5, R9, 0x1, R19, P2 ;  /* 0x0000000109050824 */ /* 0x000fca00010e0613 */
[----:B------:R1:W-:Y:S03]  /*9b880*/  @P0 STG.E.U8 desc[UR8][R4.64+0xfa4a8], RZ ;  /* 0x0fa4a8ff04000986 */ /* 0x0003e6000c101108 */
.L_x_2752:
[----:B------:R-:W-:Y:S05]  /*9b890*/  BSYNC.RECONVERGENT B0 ;  /* 0x0000000000007941 */ /* 0x000fea0003800200 */
.L_x_2751:
[----:B------:R-:W2:Y:S01]  /*9b8a0*/  LDG.E R0, desc[UR8][R8.64+0x104100] ;  /* 0x1041000808007981 */ /* 0x000ea2000c1e1900 */
[----:B------:R-:W-:Y:S01]  /*9b8b0*/  BSSY.RECONVERGENT B0, `(.L_x_2756) ;  /* 0x0000047000007945 */ /* 0x000fe20003800200 */
[----:B--2---:R-:W-:-:S13]  /*9b8c0*/  ISETP.GE.AND P0, PT, R0, R23, PT ;  /* 0x000000170000720c */ /* 0x004fda0003f06270 */
[----:B------:R-:W-:Y:S05]  /*9b8d0*/  @P0 BRA `(.L_x_2757) ;  /* 0x0000000400100947 */ /* 0x000fea0003800000 */
[----:B-1----:R-:W-:Y:S01]  /*9b8e0*/  IMAD.IADD R4, R0, 0x1, -R23 ;  /* 0x0000000100047824 */ /* 0x002fe200078e0a17 */
[----:B------:R-:W-:Y:S01]  /*9b8f0*/  DMUL R6, R24, R6 ;  /* 0x0000000618067228 */ /* 0x000fe20000000000 */
[----:B------:R-:W-:Y:S01]  /*9b900*/  IADD3 R17, PT, PT, R23, -R0, RZ ;  /* 0x8000000017117210 */ /* 0x000fe20007ffe0ff */
[----:B------:R-:W-:Y:S02]  /*9b910*/  BSSY.RECONVERGENT B1, `(.L_x_2758) ;  /* 0x000001d000017945 */ /* 0x000fe40003800200 */
[----:B------:R-:W-:Y:S02]  /*9b920*/  ISETP.GT.U32.AND P0, PT, R4, -0x10, PT ;  /* 0xfffffff00400780c */ /* 0x000fe40003f04070 */
[----:B------:R-:W-:Y:S02]  /*9b930*/  LOP3.LUT R18, R17, 0xf, RZ, 0xc0, !PT ;  /* 0x0000000f11127812 */ /* 0x000fe400078ec0ff */
[----:B------:R-:W-:Y:S02]  /*9b940*/  DMUL R6, R84, R6 ;  /* 0x0000000654067228 */ /* 0x000fe40000000000 */
[----:B------:R-:W-:-:S07]  /*9b950*/  ISETP.NE.AND P1, PT, R18, RZ, PT ;  /* 0x000000ff1200720c */ /* 0x000fce0003f25270 */
[----:B------:R-:W-:Y:S06]  /*9b960*/  @P0 BRA `(.L_x_2759) ;  /* 0x00000000005c0947 */ /* 0x000fec0003800000 */
[----:B------:R-:W-:Y:S01]  /*9b970*/  LOP3.LUT R19, R17, 0xfffffff0, RZ, 0xc0, !PT ;  /* 0xfffffff011137812 */ /* 0x000fe200078ec0ff */
[----:B------:R-:W-:-:S07]  /*9b980*/  IMAD.MOV.U32 R16, RZ, RZ, RZ ;  /* 0x000000ffff107224 */ /* 0x000fce00078e00ff */
.L_x_2760:
[C---:B0-----:R-:W-:Y:S01]  /*9b990*/  IMAD.WIDE R4, R0.reuse, 0x8, R8 ;  /* 0x0000000800047825 */ /* 0x041fe200078e0208 */
[----:B------:R-:W-:-:S03]  /*9b9a0*/  IADD3 R0, PT, PT, R0, 0x10, RZ ;  /* 0x0000001000007810 */ /* 0x000fc60007ffe0ff */
[----:B------:R-:W-:Y:S01]  /*9b9b0*/  VIADD R16, R16, 0x10 ;  /* 0x0000001010107836 */ /* 0x000fe20000000000 */
[----:B------:R0:W-:Y:S04]  /*9b9c0*/  STG.E.64 desc[UR8][R4.64+0xfa4a8], R6 ;  /* 0x0fa4a80604007986 */ /* 0x0001e8000c101b08 */
        /* <DEDUP_REMOVED lines=17> */
.L_x_2759:
[----:B------:R-:W-:Y:S05]  /*9bae0*/  BSYNC.RECONVERGENT B1 ;  /* 0x0000000000017941 */ /* 0x000fea0003800200 */
.L_x_2758:
[----:B------:R-:W-:Y:S05]  /*9baf0*/  @!P1 BRA `(.L_x_2757) ;  /* 0x0000000000889947 */ /* 0x000fea0003800000 */
[----:B------:R-:W-:Y:S01]  /*9bb00*/  ISETP.GE.U32.AND P0, PT, R18, 0x8, PT ;  /* 0x000000081200780c */ /* 0x000fe20003f06070 */
[----:B------:R-:W-:Y:S01]  /*9bb10*/  BSSY.RECONVERGENT B1, `(.L_x_2761) ;  /* 0x000000e000017945 */ /* 0x000fe20003800200 */
[----:B------:R-:W-:-:S04]  /*9bb20*/  LOP3.LUT R16, R17, 0x7, RZ, 0xc0, !PT ;  /* 0x0000000711107812 */ /* 0x000fc800078ec0ff */
[----:B------:R-:W-:-:S07]  /*9bb30*/  ISETP.NE.AND P1, PT, R16, RZ, PT ;  /* 0x000000ff1000720c */ /* 0x000fce0003f25270 */
[----:B------:R-:W-:Y:S06]  /*9bb40*/  @!P0 BRA `(.L_x_2762) ;  /* 0x0000000000288947 */ /* 0x000fec0003800000 */
[----:B0-----:R-:W-:-:S04]  /*9bb50*/  IMAD.WIDE R4, R0, 0x8, R8 ;  /* 0x0000000800047825 */ /* 0x001fc800078e0208 */
[----:B------:R-:W-:Y:S01]  /*9bb60*/  VIADD R0, R0, 0x8 ;  /* 0x0000000800007836 */ /* 0x000fe20000000000 */
        /* <DEDUP_REMOVED lines=8> */
.L_x_2762:
[----:B------:R-:W-:Y:S05]  /*9bbf0*/  BSYNC.RECONVERGENT B1 ;  /* 0x0000000000017941 */ /* 0x000fea0003800200 */
.L_x_2761:
        /* <DEDUP_REMOVED lines=18> */
.L_x_2757:
[----:B------:R-:W-:Y:S05]  /*9bd20*/  BSYNC.RECONVERGENT B0 ;  /* 0x0000000000007941 */ /* 0x000fea0003800200 */
.L_x_2756:
[C---:B------:R-:W-:Y:S01]  /*9bd30*/  IMAD.WIDE R62, R23.reuse, -0x28, R62 ;  /* 0xffffffd8173e7825 */ /* 0x040fe200078e023e */
[----:B01234-:R-:W-:Y:S01]  /*9bd40*/  MOV R5, 0x3ff00000 ;  /* 0x3ff0000000057802 */ /* 0x01ffe20000000f00 */
[----:B------:R-:W-:Y:S01]  /*9bd50*/  BSSY.RECONVERGENT B1, `(.L_x_2763) ;  /* 0x0000147000017945 */ /* 0x000fe20003800200 */
[----:B------:R-:W-:Y:S01]  /*9bd60*/  ISETP.GE.AND P0, PT, R23, 0x1, PT ;  /* 0x000000011700780c */ /* 0x000fe20003f06270 */
[----:B------:R-:W-:-:S05]  /*9bd70*/  IMAD.MOV.U32 R4, RZ, RZ, 0x0 ;  /* 0x00000000ff047424 */ /* 0x000fca00078e00ff */
[----:B------:R0:W-:Y:S07]  /*9bd80*/  STG.E.64 desc[UR8][R62.64+0xd7158], R4 ;  /* 0x0d7158043e007986 */ /* 0x0001ee000c101b08 */
[----:B------:R-:W-:Y:S05]  /*9bd90*/  @!P0 BRA `(.L_x_2764) ;  /* 0x0000001400088947 */ /* 0x000fea0003800000 */
[----:B------:R-:W-:-:S07]  /*9bda0*/  IMAD.MOV.U32 R61, RZ, RZ, RZ ;  /* 0x000000ffff3d7224 */ /* 0x000fce00078e00ff */
.L_x_2789:
        /* <DEDUP_REMOVED lines=32> */
[----:B------:R-:W-:Y:S01]  /*9bfb0*/  MOV R4, R88 ;  /* 0x0000005800047202 */ /* 0x000fe20000000f00 */
[----:B------:R-:W-:Y:S01]  /*9bfc0*/  IMAD.MOV.U32 R5, RZ, RZ, R89 ;  /* 0x000000ffff057224 */ /* 0x000fe200078e0059 */
[----:B------:R-:W-:-:S07]  /*9bfd0*/  MOV R0, 0x9bff0 ;  /* 0x0009bff000007802 */ /* 0x000fce0000000f00 */
[----:B------:R-:W-:Y:S05]  /*9bfe0*/  CALL.REL.NOINC `($__internal_1_$__cuda_sm20_div_rn_f64_full) ;  /* 0x0000024c009c7944 */ /* 0x000fea0003c00000 */
[----:B------:R-:W-:Y:S02]  /*9bff0*/  IMAD.MOV.U32 R16, RZ, RZ, R4 ;  /* 0x000000ffff107224 */ /* 0x000fe400078e0004 */
[----:B------:R-:W-:-:S07]  /*9c000*/  IMAD.MOV.U32 R17, RZ, RZ, R5 ;  /* 0x000000ffff117224 */ /* 0x000fce00078e0005 */
.L_x_2766:
[----:B------:R-:W-:Y:S05]  /*9c010*/  BSYNC.RECONVERGENT B5 ;  /* 0x0000000000057941 */ /* 0x000fea0003800200 */
.L_x_2765:
        /* <DEDUP_REMOVED lines=23> */
.L_x_2768:
[----:B------:R-:W-:Y:S05]  /*9c190*/  BSYNC.RECONVERGENT B5 ;  /* 0x0000000000057941 */ /* 0x000fea0003800200 */
.L_x_2767:
        /* <DEDUP_REMOVED lines=23> */
.L_x_2770:
[----:B------:R-:W-:Y:S05]  /*9c310*/  BSYNC.RECONVERGENT B5 ;  /* 0x0000000000057941 */ /* 0x000fea0003800200 */
.L_x_2769:
        /* <DEDUP_REMOVED lines=29> */
.L_x_2772:
[----:B------:R-:W-:Y:S05]  /*9c4f0*/  BSYNC.RECONVERGENT B5 ;  /* 0x0000000000057941 */ /* 0x000fea0003800200 */
.L_x_2771:
        /* <DEDUP_REMOVED lines=23> */
.L_x_2774:
[----:B------:R-:W-:Y:S05]  /*9c670*/  BSYNC.RECONVERGENT B5 ;  /* 0x0000000000057941 */ /* 0x000fea0003800200 */
.L_x_2773:
        /* <DEDUP_REMOVED lines=21> */
.L_x_2776:
[----:B------:R-:W-:Y:S05]  /*9c7d0*/  BSYNC.RECONVERGENT B5 ;  /* 0x0000000000057941 */ /* 0x000fea0003800200 */
.L_x_2775:
        /* <DEDUP_REMOVED lines=31> */
.L_x_2778:
[----:B------:R-:W-:Y:S05]  /*9c9d0*/  BSYNC.RECONVERGENT B5 ;  /* 0x0000000000057941 */ /* 0x000fea0003800200 */
.L_x_2777:
        /* <DEDUP_REMOVED lines=23> */
.L_x_2780:
[----:B------:R-:W-:Y:S05]  /*9cb50*/  BSYNC.RECONVERGENT B5 ;  /* 0x0000000000057941 */ /* 0x000fea0003800200 */
.L_x_2779:
        /* <DEDUP_REMOVED lines=21> */
.L_x_2782:
[----:B------:R-:W-:Y:S05]  /*9ccb0*/  BSYNC.RECONVERGENT B5 ;  /* 0x0000000000057941 */ /* 0x000fea0003800200 */
.L_x_2781:
        /* <DEDUP_REMOVED lines=26> */
.L_x_2784:
[----:B------:R-:W-:Y:S05]  /*9ce60*/  BSYNC.RECONVERGENT B5 ;  /* 0x0000000000057941 */ /* 0x000fea0003800200 */
.L_x_2783:
        /* <DEDUP_REMOVED lines=22> */
.L_x_2786:
[----:B------:R-:W-:Y:S05]  /*9cfd0*/  BSYNC.RECONVERGENT B5 ;  /* 0x0000000000057941 */ /* 0x000fea0003800200 */
.L_x_2785:
[----:B------:R-:W0:Y:S01]  /*9cfe0*/  MUFU.RCP64H R5, R55 ;  /* 0x0000003700057308 */ /* 0x000e220000001800 */
[----:B------:R-:W-:Y:S01]  /*9cff0*/  MOV R4, 0x1 ;  /* 0x0000000100047802 */ /* 0x000fe20000000f00 */
        /* <DEDUP_REMOVED lines=18> */
.L_x_2788:
[----:B------:R-:W-:Y:S05]  /*9d120*/  BSYNC.RECONVERGENT B5 ;  /* 0x0000000000057941 */ /* 0x000fea0003800200 */
.L_x_2787:
        /* <DEDUP_REMOVED lines=9> */
.L_x_2764:
[----:B------:R-:W-:Y:S05]  /*9d1c0*/  BSYNC.RECONVERGENT B1 ;  /* 0x0000000000017941 */ /* 0x000fea0003800200 */
.L_x_2763:
[----:B------:R-:W-:Y:S01]  /*9d1d0*/  ISETP.GE.AND P0, PT, R3, 0x1, PT ;  /* 0x000000010300780c */ /* 0x000fe20003f06270 */
[----:B------:R-:W-:-:S12]  /*9d1e0*/  BSSY.RECONVERGENT B1, `(.L_x_2790) ;  /* 0x00000da000017945 */ /* 0x000fd80003800200 */
[----:B------:R-:W-:Y:S05]  /*9d1f0*/  @!P0 BRA `(.L_x_2791) ;  /* 0x0000000c00608947 */ /* 0x000fea0003800000 */
[----:B------:R-:W-:-:S07]  /*9d200*/  MOV R52, RZ ;  /* 0x000000ff00347202 */ /* 0x000fce0000000f00 */
.L_x_2804:
[----:B01----:R-:W2:Y:S01]  /*9d210*/  LDG.E.64 R4, desc[UR8][R8.64+0x104108] ;  /* 0x1041080808047981 */ /* 0x003ea2000c1e1b00 */
[----:B---3--:R-:W-:-:S05]  /*9d220*/  IMAD.WIDE.U32 R22, R52, 0x30, R8 ;  /* 0x0000003034167825 */ /* 0x008fca00078e0008 */
[----:B------:R-:W3:Y:S04]  /*9d230*/  LDG.E.64 R50, desc[UR8][R22.64+0x988d8] ;  /* 0x0988d80816327981 */ /* 0x000ee8000c1e1b00 */
[----:B------:R-:W4:Y:S04]  /*9d240*/  LDG.E.64 R48, desc[UR8][R22.64+0x988e0] ;  /* 0x0988e00816307981 */ /* 0x000f28000c1e1b00 */
[----:B------:R-:W5:Y:S04]  /*9d250*/  LDG.E.64 R46, desc[UR8][R22.64+0x988e8] ;  /* 0x0988e808162e7981 */ /* 0x000f68000c1e1b00 */
[----:B------:R-:W5:Y:S04]  /*9d260*/  LDG.E.64 R44, desc[UR8][R22.64+0x988f0] ;  /* 0x0988f008162c7981 */ /* 0x000f68000c1e1b00 */
[----:B------:R-:W5:Y:S04]  /*9d270*/  LDG.E.64 R42, desc[UR8][R22.64+0x988f8] ;  /* 0x0988f808162a7981 */ /* 0x000f68000c1e1b00 */
[----:B------:R-:W5:Y:S01]  /*9d280*/  LDG.E.64 R24, desc[UR8][R22.64+0x98900] ;  /* 0x0989000816187981 */ /* 0x000f62000c1e1b00 */
[----:B------:R-:W0:Y:S01]  /*9d290*/  MUFU.RCP64H R7, 3 ;  /* 0x4008000000077908 */ /* 0x000e220000001800 */
[----:B------:R-:W-:-:S02]  /*9d2a0*/  IMAD.MOV.U32 R10, RZ, RZ, 0x0 ;  /* 0x00000000ff0a7424 */ /* 0x000fc400078e00ff */
[----:B------:R-:W-:Y:S02]  /*9d2b0*/  IMAD.MOV.U32 R11, RZ, RZ, 0x3ff00000 ;  /* 0x3ff00000ff0b7424 */ /* 0x000fe400078e00ff */
        /* <DEDUP_REMOVED lines=27> */
.L_x_2793:
[----:B------:R-:W-:Y:S05]  /*9d470*/  BSYNC.RECONVERGENT B5 ;  /* 0x0000000000057941 */ /* 0x000fea0003800200 */
.L_x_2792:
        /* <DEDUP_REMOVED lines=25> */
.L_x_2795:
[----:B------:R-:W-:Y:S05]  /*9d610*/  BSYNC.RECONVERGENT B5 ;  /* 0x0000000000057941 */ /* 0x000fea0003800200 */
.L_x_2794:
        /* <DEDUP_REMOVED lines=25> */
.L_x_2797:
[----:B------:R-:W-:Y:S05]  /*9d7b0*/  BSYNC.RECONVERGENT B5 ;  /* 0x0000000000057941 */ /* 0x000fea0003800200 */
.L_x_2796:
        /* <DEDUP_REMOVED lines=25> */
.L_x_2799:
[----:B------:R-:W-:Y:S05]  /*9d950*/  BSYNC.RECONVERGENT B5 ;  /* 0x0000000000057941 */ /* 0x000fea0003800200 */
.L_x_2798:
        /* <DEDUP_REMOVED lines=25> */
.L_x_2801:
[----:B------:R-:W-:Y:S05]  /*9daf0*/  BSYNC.RECONVERGENT B5 ;  /* 0x0000000000057941 */ /* 0x000fea0003800200 */
.L_x_2800:
        /* <DEDUP_REMOVED lines=23> */
.L_x_2803:
[----:B------:R-:W-:Y:S05]  /*9dc70*/  BSYNC.RECONVERGENT B5 ;  /* 0x0000000000057941 */ /* 0x000fea0003800200 */
.L_x_2802:
        /* <DEDUP_REMOVED lines=48> */
.L_x_2791:
[----:B------:R-:W-:Y:S05]  /*9df80*/  BSYNC.RECONVERGENT B1 ;  /* 0x0000000000017941 */ /* 0x000fea0003800200 */
.L_x_2790:
        /* <DEDUP_REMOVED lines=14> */
[----:B------:R-:W-:Y:S02]  /*9e070*/  MOV R5, 0x40000000 ;  /* 0x4000000000057802 */ /* 0x000fe40000000f00 */
[----:B------:R-:W-:-:S07]  /*9e080*/  MOV R0, 0x9e0a0 ;  /* 0x0009e0a000007802 */ /* 0x000fce0000000f00 */
[----:B------:R-:W-:Y:S05]  /*9e090*/  CALL.REL.NOINC `($_Z9addKernelP9basic_run$__internal_accurate_pow) ;  /* 0x0000023400a87944 */ /* 0x000fea0003c00000 */
[----:B------:R-:W-:Y:S05]  /*9e0a0*/  BSYNC.RECONVERGENT B0 ;  /* 0x0000000000007941 */ /* 0x000fea0003800200 */
.L_x_2807:
[C---:B------:R-:W-:Y:S01]  /*9e0b0*/  DSETP.NEU.AND P0, PT, R10.reuse, RZ, PT ;  /* 0x000000ff0a00722a */ /* 0x040fe20003f0d000 */
[----:B------:R-:W-:Y:S01]  /*9e0c0*/  LOP3.LUT R2, R2, 0xfffffffd, RZ, 0xc0, !PT ;  /* 0xfffffffd02027812 */ /* 0x000fe200078ec0ff */
[C---:B------:R-:W-:Y:S01]  /*9e0d0*/  DSETP.NEU.AND P1, PT, |R10|.reuse, +INF , PT ;  /* 0x7ff000000a00742a */ /* 0x040fe20003f2d200 */
[----:B------:R-:W-:Y:S01]  /*9e0e0*/  BSSY.RECONVERGENT B0, `(.L_x_2808) ;  /* 0x0000015000007945 */ /* 0x000fe20003800200 */
[C---:B------:R-:W-:Y:S01]  /*9e0f0*/  DADD R6, R10.reuse, 2 ;  /* 0x400000000a067429 */ /* 0x040fe20000000000 */
[----:B------:R-:W-:Y:S01]  /*9e100*/  MOV R25, R5 ;  /* 0x0000000500197202 */ /* 0x000fe20000000f00 */
[----:B------:R-:W-:Y:S01]  /*9e110*/  DADD R16, -RZ, |R12| ;  /* 0x00000000ff107229 */ /* 0x000fe2000000050c */
[----:B------:R-:W-:Y:S01]  /*9e120*/  IMAD.MOV.U32 R24, RZ, RZ, R4 ;  /* 0x000000ffff187224 */ /* 0x000fe200078e0004 */
        /* <DEDUP_REMOVED lines=17> */
.L_x_2808:
        /* <DEDUP_REMOVED lines=9> */
[----:B------:R-:W-:Y:S01]  /*9e2d0*/  IMAD.MOV.U32 R5, RZ, RZ, 0x40000000 ;  /* 0x40000000ff057424 */ /* 0x000fe200078e00ff */
[----:B------:R-:W-:Y:S01]  /*9e2e0*/  LOP3.LUT R0, R7, 0x7ff00000, RZ, 0xc0, !PT ;  /* 0x7ff0000007007812 */ /* 0x000fe200078ec0ff */
[----:B------:R-:W-:-:S03]  /*9e2f0*/  DSETP.NEU.AND P5, PT, R12, 1, PT ;  /* 0x3ff000000c00742a */ /* 0x000fc60003fad000 */
[----:B------:R-:W-:Y:S01]  /*9e300*/  IMAD.MOV.U32 R6, RZ, RZ, R16 ;  /* 0x000000ffff067224 */ /* 0x000fe200078e0010 */
[----:B------:R-:W-:Y:S01]  /*9e310*/  MOV R7, R17 ;  /* 0x0000001100077202 */ /* 0x000fe20000000f00 */
[----:B------:R-:W-:Y:S01]  /*9e320*/  DADD R16, R12, 2 ;  /* 0x400000000c107429 */ /* 0x000fe20000000000 */
[----:B------:R-:W-:Y:S02]  /*9e330*/  ISETP.NE.AND P0, PT, R0, 0x7ff00000, PT ;  /* 0x7ff000000000780c */ /* 0x000fe40003f05270 */
[----:B------:R-:W-:Y:S02]  /*9e340*/  @P1 LOP3.LUT R2, R2, 0x4, RZ, 0xfc, !PT ;  /* 0x0000000402021812 */ /* 0x000fe400078efcff */
[----:B------:R-:W-:-:S09]  /*9e350*/  MOV R0, 0x9e370 ;  /* 0x0009e37000007802 */ /* 0x000fd20000000f00 */
[----:B------:R-:W-:Y:S05]  /*9e360*/  CALL.REL.NOINC `($_Z9addKernelP9basic_run$__internal_accurate_pow) ;  /* 0x0000023000f47944 */ /* 0x000fea0003c00000 */
[----:B------:R-:W-:Y:S05]  /*9e370*/  BSYNC.RECONVERGENT B0 ;  /* 0x0000000000007941 */ /* 0x000fea0003800200 */
.L_x_2809:
        /* <DEDUP_REMOVED lines=62> */
.L_x_2811:
[----:B------:R-:W-:Y:S05]  /*9e760*/  BSYNC.RECONVERGENT B5 ;  /* 0x0000000000057941 */ /* 0x000fea0003800200 */
.L_x_2810:
[----:B------:R-:W-:Y:S01]  /*9e770*/  BSSY.RECONVERGENT B5, `(.L_x_2812) ;  /* 0x0000171000057945 */ /* 0x000fe20003800200 */
.L_x_2841:
        /* <DEDUP_REMOVED lines=8> */
.L_x_2813:
        /* <DEDUP_REMOVED lines=18> */
.L_x_2815:
[----:B------:R-:W-:Y:S05]  /*9e920*/  BSYNC.RECONVERGENT B0 ;  /* 0x0000000000007941 */ /* 0x000fea0003800200 */
.L_x_2814:
        /* <DEDUP_REMOVED lines=8> */
.L_x_2816:
        /* <DEDUP_REMOVED lines=17> */
.L_x_2818:
[----:B------:R-:W-:Y:S05]  /*9eac0*/  BSYNC.RECONVERGENT B0 ;  /* 0x0000000000007941 */ /* 0x000fea0003800200 */
.L_x_2817:
        /* <DEDUP_REMOVED lines=8> */
.L_x_2819:
        /* <DEDUP_REMOVED lines=15> */
.L_x_2821:
[----:B------:R-:W-:Y:S05]  /*9ec40*/  BSYNC.RECONVERGENT B0 ;  /* 0x0000000000007941 */ /* 0x000fea0003800200 */
.L_x_2820:
[----:B------:R-:W-:Y:S01]  /*9ec50*/  FSEL R4, R4, RZ, P2 ;  /* 0x000000ff04047208 */ /* 0x000fe20001000000 */
[----:B------:R-:W-:Y:S01]  /*9ec60*/  IMAD.MOV.U32 R6, RZ, RZ, 0x0 ;  /* 0x00000000ff067424 */ /* 0x000fe200078e00ff */
[----:B------:R-:W-:Y:S01]  /*9ec70*/  FSEL R5, R5, 1.875, P2 ;  /* 0x3ff0000005057808 */ /* 0x000fe20001000000 */
[----:B------:R-:W-:Y:S01]  /*9ec80*/  IMAD.MOV.U32 R7, RZ, RZ, 0x3fd80000 ;  /* 0x3fd80000ff077424 */ /* 0x000fe200078e00ff */
[----:B------:R-:W-:Y:S01]  /*9ec90*/  BSSY.RECONVERGENT B6, `(.L_x_2822) ;  /* 0x000001d000067945 */ /* 0x000fe20003800200 */
[----:B------:R-:W-:-:S03]  /*9eca0*/  IMAD.WIDE.U32 R16, R22, -0x28, R24 ;  /* 0xffffffd816107825 */ /* 0x000fc600078e0018 */
[----:B------:R-:W-:Y:S02]  /*9ecb0*/  DADD R28, R18, R4 ;  /* 0x00000000121c7229 */ /* 0x000fe40000000004 */
[----:B------:R-:W-:Y:S01]  /*9ecc0*/  IADD3 R19, PT, PT, R17, -R22, RZ ;  /* 0x8000001611137210 */ /* 0x000fe20007ffe0ff */
        /* <DEDUP_REMOVED lines=25> */
.L_x_2823:
[----:B------:R-:W-:Y:S05]  /*9ee60*/  BSYNC.RECONVERGENT B6 ;  /* 0x0000000000067941 */ /* 0x000fea0003800200 */
.L_x_2822:
        /* <DEDUP_REMOVED lines=9> */
.L_x_2824:
        /* <DEDUP_REMOVED lines=19> */
.L_x_2826:
[----:B------:R-:W-:Y:S05]  /*9f030*/  BSYNC.RECONVERGENT B0 ;  /* 0x0000000000007941 */ /* 0x000fea0003800200 */
.L_x_2825:
        /* <DEDUP_REMOVED lines=8> */
.L_x_2827:
        /* <DEDUP_REMOVED lines=18> */
.L_x_2829:
[----:B------:R-:W-:Y:S05]  /*9f1e0*/  BSYNC.RECONVERGENT B0 ;  /* 0x0000000000007941 */ /* 0x000fea0003800200 */
.L_x_2828:
        /* <DEDUP_REMOVED lines=8> */
.L_x_2830:
        /* <DEDUP_REMOVED lines=15> */
.L_x_2832:
[----:B------:R-:W-:Y:S05]  /*9f360*/  BSYNC.RECONVERGENT B0 ;  /* 0x0000000000007941 */ /* 0x000fea0003800200 */
.L_x_2831:
[----:B------:R-:W-:Y:S01]  /*9f370*/  FSEL R4, R4, RZ, P2 ;  /* 0x000000ff04047208 */ /* 0x000fe20001000000 */
[----:B------:R-:W-:Y:S01]  /*9f380*/  IMAD.MOV.U32 R6, RZ, RZ, 0x0 ;  /* 0x00000000ff067424 */ /* 0x000fe200078e00ff */
[----:B------:R-:W-:Y:S01]  /*9f390*/  FSEL R5, R5, 1.875, P2 ;  /* 0x3ff0000005057808 */ /* 0x000fe20001000000 */
[----:B------:R-:W-:Y:S01]  /*9f3a0*/  BSSY.RECONVERGENT B6, `(.L_x_2833) ;  /* 0x0000019000067945 */ /* 0x000fe20003800200 */
[----:B------:R-:W-:-:S04]  /*9f3b0*/  MOV R7, 0x3fd80000 ;  /* 0x3fd8000000077802 */ /* 0x000fc80000000f00 */
        /* <DEDUP_REMOVED lines=23> */
.L_x_2834:
[----:B------:R-:W-:Y:S05]  /*9f530*/  BSYNC.RECONVERGENT B6 ;  /* 0x0000000000067941 */ /* 0x000fea0003800200 */
.L_x_2833:
[----:B------:R0:W-:Y:S04]  /*9f540*/  STG.E.64 desc[UR8][R18.64+0xd7158], R6 ;  /* 0x0d71580612007986 */ /* 0x0001e8000c101b08 */
[----:B------:R1:W-:Y:S04]  /*9f550*/  STG.E.64 desc[UR8][R18.64+0xcf448], R52 ;  /* 0x0cf4483412007986 */ /* 0x0003e8000c101b08 */
[----:B------:R1:W-:Y:S04]  /*9f560*/  STG.E.64 desc[UR8][R18.64+0xdafe0], R54 ;  /* 0x0dafe03612007986 */ /* 0x0003e8000c101b08 */
[----:B------:R-:W2:Y:S01]  /*9f570*/  LDG.E.64 R4, desc[UR8][R8.64+0x104110] ;  /* 0x1041100808047981 */ /* 0x000ea2000c1e1b00 */
[----:B------:R-:W3:Y:S01]  /*9f580*/  MUFU.RCP64H R29, 100 ;  /* 0x40590000001d7908 */ /* 0x000ee20000001800 */
[----:B------:R-:W-:Y:S01]  /*9f590*/  MOV R30, 0x0 ;  /* 0x00000000001e7802 */ /* 0x000fe20000000f00 */
[----:B------:R-:W-:-:S02]  /*9f5a0*/  IMAD.MOV.U32 R31, RZ, RZ, 0x40590000 ;  /* 0x40590000ff1f7424 */ /* 0x000fc400078e00ff */
        /* <DEDUP_REMOVED lines=19> */
[----:B------:R-:W-:Y:S02]  /*9f6e0*/  MOV R5, 0x40590000 ;  /* 0x4059000000057802 */ /* 0x000fe40000000f00 */
[----:B------:R-:W-:-:S07]  /*9f6f0*/  MOV R0, 0x9f710 ;  /* 0x0009f71000007802 */ /* 0x000fce0000000f00 */
[----:B------:R-:W-:Y:S05]  /*9f700*/  CALL.REL.NOINC `($__internal_1_$__cuda_sm20_div_rn_f64_full) ;  /* 0x0000021400d47944 */ /* 0x000fea0003c00000 */
.L_x_2836:
[----:B------:R-:W-:Y:S05]  /*9f710*/  BSYNC.RECONVERGENT B6 ;  /* 0x0000000000067941 */ /* 0x000fea0003800200 */
.L_x_2835:
[----:B------:R-:W-:Y:S01]  /*9f720*/  IMAD.MOV.U32 R6, RZ, RZ, 0x0 ;  /* 0x00000000ff067424 */ /* 0x000fe200078e00ff */
[----:B------:R-:W-:Y:S01]  /*9f730*/  LEA R16, P0, -R22, R16, 0x2 ;  /* 0x0000001016107211 */ /* 0x000fe200078011ff */
[----:B------:R-:W-:-:S06]  /*9f740*/  IMAD.MOV.U32 R7, RZ, RZ, 0x409f4000 ;  /* 0x409f4000ff077424 */ /* 0x000fcc00078e00ff */
        /* <DEDUP_REMOVED lines=9> */
[----:B------:R-:W-:Y:S01]  /*9f7e0*/  MOV R4, 0x0 ;  /* 0x0000000000047802 */ /* 0x000fe20000000f00 */
[----:B------:R-:W-:-:S02]  /*9f7f0*/  IMAD.MOV.U32 R5, RZ, RZ, 0x40590000 ;  /* 0x40590000ff057424 */ /* 0x000fc400078e00ff */
        /* <DEDUP_REMOVED lines=19> */
[----:B------:R-:W-:Y:S02]  /*9f930*/  MOV R5, 0x40590000 ;  /* 0x4059000000057802 */ /* 0x000fe40000000f00 */
[----:B------:R-:W-:-:S07]  /*9f940*/  MOV R0, 0x9f960 ;  /* 0x0009f96000007802 */ /* 0x000fce0000000f00 */
[----:B------:R-:W-:Y:S05]  /*9f950*/  CALL.REL.NOINC `($__internal_1_$__cuda_sm20_div_rn_f64_full) ;  /* 0x0000021400407944 */ /* 0x000fea0003c00000 */
.L_x_2838:
[----:B------:R-:W-:Y:S05]  /*9f960*/  BSYNC.RECONVERGENT B6 ;  /* 0x0000000000067941 */ /* 0x000fea0003800200 */
.L_x_2837:
[----:B------:R-:W-:Y:S02]  /*9f970*/  IMAD.MOV.U32 R6, RZ, RZ, 0x0 ;  /* 0x00000000ff067424 */ /* 0x000fe400078e00ff */
        /* <DEDUP_REMOVED lines=32> */
.L_x_2840:
[----:B------:R-:W-:Y:S05]  /*9fb80*/  BSYNC.RECONVERGENT B6 ;  /* 0x0000000000067941 */ /* 0x000fea0003800200 */
.L_x_2839:
[----:B------:R-:W-:Y:S01]  /*9fb90*/  MOV R6, 0x0 ;  /* 0x0000000000067802 */ /* 0x000fe20000000f00 */
        /* <DEDUP_REMOVED lines=47> */
.L_x_2812:
[-C--:B0----5:R-:W-:Y:S02]  /*9fe90*/  DMUL R16, R4, R4.reuse ;  /* 0x0000000404107228 */ /* 0x0a1fe40000000000 */
[----:B------:R-:W-:-:S06]  /*9fea0*/  DMUL R6, R6, R4 ;  /* 0x0000000406067228 */ /* 0x000fcc0000000000 */
[C---:B------:R-:W-:Y:S02]  /*9feb0*/  DMUL R16, R4.reuse, R16 ;  /* 0x0000001004107228 */ /* 0x040fe40000000000 */
[----:B------:R-:W-:-:S06]  /*9fec0*/  DMUL R70, R4, R6 ;  /* 0x0000000604467228 */ /* 0x000fcc0000000000 */
[----:B------:R-:W-:-:S11]  /*9fed0*/  DMUL R82, R82, R16 ;  /* 0x0000001052527228 */ /* 0x000fd60000000000 */
.L_x_2806:
[----:B------:R-:W-:Y:S05]  /*9fee0*/  BSYNC.RECONVERGENT B1 ;  /* 0x0000000000017941 */ /* 0x000fea0003800200 */
.L_x_2805:
[----:B-----5:R-:W-:Y:S01]  /*9fef0*/  DADD R6, -RZ, |R48| ;  /* 0x00000000ff067229 */ /* 0x020fe20000000530 */
[----:B------:R-:W-:Y:S01]  /*9ff00*/  BSSY.RECONVERGENT B0, `(.L_x_2842) ;  /* 0x0000004000007945 */ /* 0x000fe20003800200 */
[----:B------:R-:W-:Y:S01]  /*9ff10*/  IMAD.MOV.U32 R5, RZ, RZ, 0x40000000 ;  /* 0x40000000ff057424 */ /* 0x000fe200078e00ff */
[----:B------:R-:W-:-:S08]  /*9ff20*/  MOV R0, 0x9ff40 ;  /* 0x0009ff4000007802 */ /* 0x000fd00000000f00 */
[----:B------:R-:W-:Y:S05]  /*9ff30*/  CALL.REL.NOINC `($_Z9addKernelP9basic_run$__internal_accurate_pow) ;  /* 0x0000021800007944 */ /* 0x000fea0003c00000 */
[----:B------:R-:W-:Y:S05]  /*9ff40*/  BSYNC.RECONVERGENT B0 ;  /* 0x0000000000007941 */ /* 0x000fea0003800200 */
.L_x_2842:
        /* <DEDUP_REMOVED lines=16> */
.L_x_2844:
[----:B------:R-:W-:Y:S05]  /*a0050*/  BSYNC.RECONVERGENT B0 ;  /* 0x0000000000007941 */ /* 0x000fea0003800200 */
.L_x_2843:
[----:B------:R-:W-:Y:S01]  /*a0060*/  BSSY.RECONVERGENT B0, `(.L_x_2845) ;  /* 0x0000005000007945 */ /* 0x000fe20003800200 */
[----:B------:R-:W-:Y:S01]  /*a0070*/  IMAD.MOV.U32 R7, RZ, RZ, R19 ;  /* 0x000000ffff077224 */ /* 0x000fe200078e0013 */
[----:B------:R-:W-:Y:S02]  /*a0080*/  MOV R5, 0x40000000 ;  /* 0x4000000000057802 */ /* 0x000fe40000000f00 */
[----:B------:R-:W-:-:S07]  /*a0090*/  MOV R0, 0xa00b0 ;  /* 0x000a00b000007802 */ /* 0x000fce0000000f00 */
[----:B------:R-:W-:Y:S05]  /*a00a0*/  CALL.REL.NOINC `($_Z9addKernelP9basic_run$__internal_accurate_pow) ;  /* 0x0000021400a47944 */ /* 0x000fea0003c00000 */
[----:B------:R-:W-:Y:S05]  /*a00b0*/  BSYNC.RECONVERGENT B0 ;  /* 0x0000000000007941 */ /* 0x000fea0003800200 */
.L_x_2845:
        /* <DEDUP_REMOVED lines=19> */
.L_x_2847:
[----:B------:R-:W-:Y:S05]  /*a01f0*/  BSYNC.RECONVERGENT B0 ;  /* 0x0000000000007941 */ /* 0x000fea0003800200 */
.L_x_2846:
        /* <DEDUP_REMOVED lines=8> */
.L_x_2848:
        /* <DEDUP_REMOVED lines=15> */
.L_x_2850:
[----:B------:R-:W-:Y:S05]  /*a0370*/  BSYNC.RECONVERGENT B0 ;  /* 0x0000000000007941 */ /* 0x000fea0003800200 */
.L_x_2849:
        /* <DEDUP_REMOVED lines=27> */
.L_x_2852:
[----:B------:R-:W-:Y:S05]  /*a0530*/  BSYNC.RECONVERGENT B1 ;  /* 0x0000000000017941 */ /* 0x000fea0003800200 */
.L_x_2851:
        /* <DEDUP_REMOVED lines=23> */
.L_x_2854:
[----:B------:R-:W-:Y:S05]  /*a06b0*/  BSYNC.RECONVERGENT B1 ;  /* 0x0000000000017941 */ /* 0x000fea0003800200 */
.L_x_2853:
        /* <DEDUP_REMOVED lines=61> */
.L_x_2856:
[----:B------:R-:W-:Y:S05]  /*a0a90*/  BSYNC.RECONVERGENT B0 ;  /* 0x0000000000007941 */ /* 0x000fea0003800200 */
.L_x_2855:
        /* <DEDUP_REMOVED lines=100> */
.L_x_2858:
[----:B------:R-:W-:Y:S05]  /*a10e0*/  BSYNC.RECONVERGENT B1 ;  /* 0x0000000000017941 */ /* 0x000fea0003800200 */
.L_x_2857:
[----:B------:R-:W2:Y:S04]  /*a10f0*/  LDG.E.64 R26, desc[UR8][R8.64+0x104110] ;  /* 0x10411008081a7981 */ /* 0x000ea8000c1e1b00 */
[----:B------:R-:W3:Y:S01]  /*a1100*/  LDG.E.64 R28, desc[UR8][R8.64+0xee890] ;  /* 0x0ee89008081c7981 */ /* 0x000ee2000c1e1b00 */
[----:B------:R-:W-:Y:S02]  /*a1110*/  IMAD.MOV.U32 R6, RZ, RZ, -0x7649667 ;  /* 0xf89b6999ff067424 */ /* 0x000fe400078e00ff */
        /* <DEDUP_REMOVED lines=68> */
.L_x_2860:
[----:B------:R-:W-:Y:S05]  /*a1560*/  BSYNC.RECONVERGENT B1 ;  /* 0x0000000000017941 */ /* 0x000fea0003800200 */
.L_x_2859:
[----:B------:R-:W-:Y:S01]  /*a1570*/  ISETP.NE.AND P0, PT, R23, RZ, PT ;  /* 0x000000ff1700720c */ /* 0x000fe20003f05270 */
[----:B------:R-:W-:-:S12]  /*a1580*/  BSSY.RECONVERGENT B0, `(.L_x_2861) ;  /* 0x0000036000007945 */ /* 0x000fd80003800200 */
[----:B------:R-:W-:Y:S05]  /*a1590*/  @!P0 BRA `(.L_x_2862) ;  /* 0x0000000000d08947 */ /* 0x000fea0003800000 */
[C---:B------:R-:W-:Y:S01]  /*a15a0*/  SHF.L.U32 R18, R23.reuse, 0x3, RZ ;  /* 0x0000000317127819 */ /* 0x040fe200000006ff */
[----:B------:R-:W-:Y:S01]  /*a15b0*/  IMAD.MOV.U32 R17, RZ, RZ, RZ ;  /* 0x000000ffff117224 */ /* 0x000fe200078e00ff */
[----:B------:R-:W-:Y:S01]  /*a15c0*/  SHF.L.U64.HI R22, R23, 0x3, R22 ;  /* 0x0000000317167819 */ /* 0x000fe20000010216 */
[----:B------:R-:W-:Y:S01]  /*a15d0*/  IMAD.MOV.U32 R19, RZ, RZ, RZ ;  /* 0x000000ffff137224 */ /* 0x000fe200078e00ff */
[----:B------:R-:W-:Y:S01]  /*a15e0*/  ISETP.GT.U32.AND P0, PT, R18, RZ, PT ;  /* 0x000000ff1200720c */ /* 0x000fe20003f04070 */
[----:B------:R-:W-:Y:S03]  /*a15f0*/  BSSY.RECONVERGENT B1, `(.L_x_2863) ;  /* 0x000001c000017945 */ /* 0x000fe60003800200 */
[----:B------:R-:W-:-:S13]  /*a1600*/  ISETP.GT.U32.AND.EX P0, PT, R22, RZ, PT, P0 ;  /* 0x000000ff1600720c */ /* 0x000fda0003f04100 */
[----:B------:R-:W-:Y:S01]  /*a1610*/  @!P0 IADD3 R4, P1, PT, R8, R17, RZ ;  /* 0x0000001108048210 */ /* 0x000fe20007f3e0ff */
[----:B------:R-:W-:-:S03]  /*a1620*/  @!P0 IMAD.MOV.U32 R17, RZ, RZ, 0x1 ;  /* 0x00000001ff118424 */ /* 0x000fc600078e00ff */
[----:B------:R-:W-:Y:S01]  /*a1630*/  @!P0 IADD3.X R5, PT, PT, R9, R19, RZ, P1, !PT ;  /* 0x0000001309058210 */ /* 0x000fe20000ffe4ff */
[----:B------:R-:W-:Y:S01]  /*a1640*/  @!P0 IMAD.MOV.U32 R19, RZ, RZ, RZ ;  /* 0x000000ffff138224 */ /* 0x000fe200078e00ff */
        /* <DEDUP_REMOVED lines=11> */
.L_x_2865:
[----:B0-----:R-:W-:Y:S02]  /*a1700*/  IADD3 R4, P1, PT, R8, R17, RZ ;  /* 0x0000001108047210 */ /* 0x001fe40007f3e0ff */
[----:B------:R-:W-:-:S03]  /*a1710*/  IADD3 R17, P2, PT, R17, 0x4, RZ ;  /* 0x0000000411117810 */ /* 0x000fc60007f5e0ff */
[----:B------:R-:W-:Y:S01]  /*a1720*/  IMAD.X R5, R9, 0x1, R19, P1 ;  /* 0x0000000109057824 */ /* 0x000fe200008e0613 */
[----:B------:R-:W-:Y:S02]  /*a1730*/  ISETP.GE.U32.AND P1, PT, R17, R0, PT ;  /* 0x000000001100720c */ /* 0x000fe40003f26070 */
[----:B------:R-:W-:Y:S02]  /*a1740*/  IADD3.X R19, PT, PT, RZ, R19, RZ, P2, !PT ;  /* 0x00000013ff137210 */ /* 0x000fe400017fe4ff */
[----:B------:R0:W-:Y:S02]  /*a1750*/  STG.E.U8 desc[UR8][R4.64+0xfa4a8], RZ ;  /* 0x0fa4a8ff04007986 */ /* 0x0001e4000c101108 */
[----:B------:R-:W-:Y:S02]  /*a1760*/  ISETP.GE.U32.AND.EX P1, PT, R19, R16, PT, P1 ;  /* 0x000000101300720c */ /* 0x000fe40003f26110 */
[----:B------:R0:W-:Y:S04]  /*a1770*/  STG.E.U8 desc[UR8][R4.64+0xfa4a9], RZ ;  /* 0x0fa4a9ff04007986 */ /* 0x0001e8000c101108 */
[----:B------:R0:W-:Y:S04]  /*a1780*/  STG.E.U8 desc[UR8][R4.64+0xfa4aa], RZ ;  /* 0x0fa4aaff04007986 */ /* 0x0001e8000c101108 */
[----:B------:R0:W-:Y:S03]  /*a1790*/  STG.E.U8 desc[UR8][R4.64+0xfa4ab], RZ ;  /* 0x0fa4abff04007986 */ /* 0x0001e6000c101108 */
[----:B------:R-:W-:Y:S05]  /*a17a0*/  @!P1 BRA `(.L_x_2865) ;  /* 0xfffffffc00d49947 */ /* 0x000fea000383ffff */
.L_x_2864:
[----:B------:R-:W-:Y:S05]  /*a17b0*/  BSYNC.RECONVERGENT B1 ;  /* 0x0000000000017941 */ /* 0x000fea0003800200 */
.L_x_2863:
[----:B------:R-:W-:Y:S02]  /*a17c0*/  IADD3 R0, P3, PT, -R17, R18, RZ ;  /* 0x0000001211007210 */ /* 0x000fe40007f7e1ff */
[----:B------:R-:W-:Y:S02]  /*a17d0*/  ISETP.GT.U32.AND P2, PT, R18, R17, PT ;  /* 0x000000111200720c */ /* 0x000fe40003f44070 */
[----:B------:R-:W-:Y:S01]  /*a17e0*/  ISETP.LE.U32.AND P1, PT, R0, 0x1, PT ;  /* 0x000000010000780c */ /* 0x000fe20003f23070 */
[C---:B------:R-:W-:Y:S01]  /*a17f0*/  IMAD.X R0, R22.reuse, 0x1, ~R19, P3 ;  /* 0x0000000116007824 */ /* 0x040fe200018e0e13 */
[----:B------:R-:W-:-:S04]  /*a1800*/  ISETP.GT.U32.AND.EX P2, PT, R22, R19, PT, P2 ;  /* 0x000000131600720c */ /* 0x000fc80003f44120 */
        /* <DEDUP_REMOVED lines=10> */
[----:B0-----:R-:W-:-:S04]  /*a18b0*/  @P0 IADD3 R4, P2, PT, R8, R17, RZ ;  /* 0x0000001108040210 */ /* 0x001fc80007f5e0ff */
[----:B------:R-:W-:-:S05]  /*a18c0*/  @P0 IADD3.X R5, PT, PT, R9, R19, RZ, P2, !PT ;  /* 0x0000001309050210 */ /* 0x000fca00017fe4ff */
[----:B------:R1:W-:Y:S04]  /*a18d0*/  @P0 STG.E.U8 desc[UR8][R4.64+0xfa4a8], RZ ;  /* 0x0fa4a8ff04000986 */ /* 0x0003e8000c101108 */
.L_x_2862:
[----:B------:R-:W-:Y:S05]  /*a18e0*/  BSYNC.RECONVERGENT B0 ;  /* 0x0000000000007941 */ /* 0x000fea0003800200 */
.L_x_2861:
[----:B------:R-:W2:Y:S01]  /*a18f0*/  LDG.E R0, desc[UR8][R8.64+0x104100] ;  /* 0x1041000808007981 */ /* 0x000ea2000c1e1900 */
[----:B------:R-:W-:Y:S01]  /*a1900*/  BSSY.RECONVERGENT B0, `(.L_x_2866) ;  /* 0x0000047000007945 */ /* 0x000fe20003800200 */
[----:B--2---:R-:W-:-:S13]  /*a1910*/  ISETP.GE.AND P0, PT, R0, R23, PT ;  /* 0x000000170000720c */ /* 0x004fda0003f06270 */
[----:B------:R-:W-:Y:S05]  /*a1920*/  @P0 BRA `(.L_x_2867) ;  /* 0x0000000400100947 */ /* 0x000fea0003800000 */
[----:B-1----:R-:W-:Y:S01]  /*a1930*/  IMAD.IADD R4, R0, 0x1, -R23 ;  /* 0x0000000100047824 */ /* 0x002fe200078e0a17 */
[----:B------:R-:W-:Y:S01]  /*a1940*/  DMUL R6, R24, R6 ;  /* 0x0000000618067228 */ /* 0x000fe20000000000 */
[----:B------:R-:W-:Y:S01]  /*a1950*/  IMAD.IADD R17, R23, 0x1, -R0 ;  /* 0x0000000117117824 */ /* 0x000fe200078e0a00 */
        /* <DEDUP_REMOVED lines=8> */
.L_x_2870:
[----:B0-----:R-:W-:Y:S01]  /*a19e0*/  IMAD.WIDE R4, R0, 0x8, R8 ;  /* 0x0000000800047825 */ /* 0x001fe200078e0208 */
[----:B------:R-:W-:-:S03]  /*a19f0*/  IADD3 R16, PT, PT, R16, 0x10, RZ ;  /* 0x0000001010107810 */ /* 0x000fc60007ffe0ff */
[----:B------:R-:W-:Y:S01]  /*a1a00*/  VIADD R0, R0, 0x10 ;  /* 0x0000001000007836 */ /* 0x000fe20000000000 */
        /* <DEDUP_REMOVED lines=18> */
.L_x_2869:
[----:B------:R-:W-:Y:S05]  /*a1b30*/  BSYNC.RECONVERGENT B1 ;  /* 0x0000000000017941 */ /* 0x000fea0003800200 */
.L_x_2868:
        /* <DEDUP_REMOVED lines=16> */
.L_x_2872:
[----:B------:R-:W-:Y:S05]  /*a1c40*/  BSYNC.RECONVERGENT B1 ;  /* 0x0000000000017941 */ /* 0x000fea0003800200 */
.L_x_2871:
        /* <DEDUP_REMOVED lines=18> */
.L_x_2867:
[----:B------:R-:W-:Y:S05]  /*a1d70*/  BSYNC.RECONVERGENT B0 ;  /* 0x0000000000007941 */ /* 0x000fea0003800200 */
.L_x_2866:
        /* <DEDUP_REMOVED lines=8> */
.L_x_2899:
        /* <DEDUP_REMOVED lines=14> */
[----:B------:R-:W-:Y:S01]  /*a1ee0*/  HFMA2 R24, -RZ, RZ, 0, 5.9604644775390625e-08 ;  /* 0x00000001ff187431 */ /* 0x000fe200000001ff */
        /* <DEDUP_REMOVED lines=18> */
[----:B------:R-:W-:Y:S01]  /*a2010*/  MOV R0, 0xa2040 ;  /* 0x000a204000007802 */ /* 0x000fe20000000f00 */
[----:B------:R-:W-:-:S07]  /*a2020*/  IMAD.MOV.U32 R5, RZ, RZ, R89 ;  /* 0x000000ffff057224 */ /* 0x000fce00078e0059 */
[----:B------:R-:W-:Y:S05]  /*a2030*/  CALL.REL.NOINC `($__internal_1_$__cuda_sm20_div_rn_f64_full) ;  /* 0x000001ec00887944 */ /* 0x000fea0003c00000 */
[----:B------:R-:W-:Y:S01]  /*a2040*/  IMAD.MOV.U32 R16, RZ, RZ, R4 ;  /* 0x000000ffff107224 */ /* 0x000fe200078e0004 */
[----:B------:R-:W-:-:S07]  /*a2050*/  MOV R17, R5 ;  /* 0x0000000500117202 */ /* 0x000fce0000000f00 */
.L_x_2876:
[----:B------:R-:W-:Y:S05]  /*a2060*/  BSYNC.RECONVERGENT B5 ;  /* 0x0000000000057941 */ /* 0x000fea0003800200 */
.L_x_2875:
        /* <DEDUP_REMOVED lines=23> */
.L_x_2878:
[----:B------:R-:W-:Y:S05]  /*a21e0*/  BSYNC.RECONVERGENT B5 ;  /* 0x0000000000057941 */ /* 0x000fea0003800200 */
.L_x_2877:
        /* <DEDUP_REMOVED lines=23> */
.L_x_2880:
[----:B------:R-:W-:Y:S05]  /*a2360*/  BSYNC.RECONVERGENT B5 ;  /* 0x0000000000057941 */ /* 0x000fea0003800200 */
.L_x_2879:
        /* <DEDUP_REMOVED lines=29> */
.L_x_2882:
[----:B------:R-:W-:Y:S05]  /*a2540*/  BSYNC.RECONVERGENT B5 ;  /* 0x0000000000057941 */ /* 0x000fea0003800200 */
.L_x_2881:
        /* <DEDUP_REMOVED lines=23> */
.L_x_2884:
[----:B------:R-:W-:Y:S05]  /*a26c0*/  BSYNC.RECONVERGENT B5 ;  /* 0x0000000000057941 */ /* 0x000fea0003800200 */
.L_x_2883:
        /* <DEDUP_REMOVED lines=21> */
.L_x_2886:
[----:B------:R-:W-:Y:S05]  /*a2820*/  BSYNC.RECONVERGENT B5 ;  /* 0x0000000000057941 */ /* 0x000fea0003800200 */
.L_x_2885:
[----:B------:R-:W2:Y:S04]  /*a2830*/  LDG.E.64 R62, desc[UR8][R58.64+0xdafe0] ;  /* 0x0dafe0083a3e7981 */ /* 0x000ea8000c1e1b00 */
[----:B------:R-:W3:Y:S01]  /*a2840*/  LDG.E.64 R6, desc[UR8][R58.64+0xe6b78] ;  /* 0x0e6b78083a067981 */ /* 0x000ee2000c1e1b00 */
[----:B------:R-:W-:Y:S01]  /*a2850*/  MOV R26, 0x1 ;  /* 0x00000001001a7802 */ /* 0x000fe20000000f00 */
        /* <DEDUP_REMOVED lines=28> */
.L_x_2888:
[----:B------:R-:W-:Y:S05]  /*a2a20*/  BSYNC.RECONVERGENT B5 ;  /* 0x0000000000057941 */ /* 0x000fea0003800200 */
.L_x_2887:
        /* <DEDUP_REMOVED lines=23> */
.L_x_2890:
[----:B------:R-:W-:Y:S05]  /*a2ba0*/  BSYNC.RECONVERGENT B5 ;  /* 0x0000000000057941 */ /* 0x000fea0003800200 */
.L_x_2889:
        /* <DEDUP_REMOVED lines=21> */
.L_x_2892:
[----:B------:R-:W-:Y:S05]  /*a2d00*/  BSYNC.RECONVERGENT B5 ;  /* 0x0000000000057941 */ /* 0x000fea0003800200 */
.L_x_2891:
        /* <DEDUP_REMOVED lines=26> */
.L_x_2894:
[----:B------:R-:W-:Y:S05]  /*a2eb0*/  BSYNC.RECONVERGENT B5 ;  /* 0x0000000000057941 */ /* 0x000fea0003800200 */
.L_x_2893:
        /* <DEDUP_REMOVED lines=22> */
.L_x_2896:
[----:B------:R-:W-:Y:S05]  /*a3020*/  BSYNC.RECONVERGENT B5 ;  /* 0x0000000000057941 */ /* 0x000fea0003800200 */
.L_x_2895:
        /* <DEDUP_REMOVED lines=20> */
.L_x_2898:
[----:B------:R-:W-:Y:S05]  /*a3170*/  BSYNC.RECONVERGENT B5 ;  /* 0x0000000000057941 */ /* 0x000fea0003800200 */
.L_x_2897:
        /* <DEDUP_REMOVED lines=9> */
.L_x_2874:
[----:B------:R-:W-:Y:S05]  /*a3210*/  BSYNC.RECONVERGENT B1 ;  /* 0x0000000000017941 */ /* 0x000fea0003800200 */
.L_x_2873:
[----:B------:R-:W-:Y:S01]  /*a3220*/  ISETP.GE.AND P0, PT, R3, 0x1, PT ;  /* 0x000000010300780c */ /* 0x000fe20003f06270 */
[----:B------:R-:W-:-:S12]  /*a3230*/  BSSY.RECONVERGENT B1, `(.L_x_2900) ;  /* 0x00000d4000017945 */ /* 0x000fd80003800200 */
[----:B------:R-:W-:Y:S05]  /*a3240*/  @!P0 BRA `(.L_x_2901) ;  /* 0x0000000c00488947 */ /* 0x000fea0003800000 */
[----:B------:R-:W-:-:S07]  /*a3250*/  IMAD.MOV.U32 R52, RZ, RZ, RZ ;  /* 0x000000ffff347224 */ /* 0x000fce00078e00ff */
.L_x_2914:
        /* <DEDUP_REMOVED lines=38> */
.L_x_2903:
[----:B------:R-:W-:Y:S05]  /*a34c0*/  BSYNC.RECONVERGENT B5 ;  /* 0x0000000000057941 */ /* 0x000fea0003800200 */
.L_x_2902:
        /* <DEDUP_REMOVED lines=25> */
.L_x_2905:
[----:B------:R-:W-:Y:S05]  /*a3660*/  BSYNC.RECONVERGENT B5 ;  /* 0x0000000000057941 */ /* 0x000fea0003800200 */
.L_x_2904:
        /* <DEDUP_REMOVED lines=25> */
.L_x_2907:
[----:B------:R-:W-:Y:S05]  /*a3800*/  BSYNC.RECONVERGENT B5 ;  /* 0x0000000000057941 */ /* 0x000fea0003800200 */
.L_x_2906:
        /* <DEDUP_REMOVED lines=25> */
.L_x_2909:
[----:B------:R-:W-:Y:S05]  /*a39a0*/  BSYNC.RECONVERGENT B5 ;  /* 0x0000000000057941 */ /* 0x000fea0003800200 */
.L_x_2908:
        /* <DEDUP_REMOVED lines=25> */
.L_x_2911:
[----:B------:R-:W-:Y:S05]  /*a3b40*/  BSYNC.RECONVERGENT B5 ;  /* 0x0000000000057941 */ /* 0x000fea0003800200 */
.L_x_2910:
        /* <DEDUP_REMOVED lines=23> */
.L_x_2913:
[----:B------:R-:W-:Y:S05]  /*a3cc0*/  BSYNC.RECONVERGENT B5 ;  /* 0x0000000000057941 */ /* 0x000fea0003800200 */
.L_x_2912:
        /* <DEDUP_REMOVED lines=27> */
[----:B------:R-:W-:-:S04]  /*a3e80*/  IADD3 R52, PT, PT, R52, 0x1, RZ ;  /* 0x0000000134347810 */ /* 0x000fc80007ffe0ff */
        /* <DEDUP_REMOVED lines=14> */
.L_x_2901:
[----:B------:R-:W-:Y:S05]  /*a3f70*/  BSYNC.RECONVERGENT B1 ;  /* 0x0000000000017941 */ /* 0x000fea0003800200 */
.L_x_2900:
        /* <DEDUP_REMOVED lines=18> */
.L_x_2917:
        /* <DEDUP_REMOVED lines=25> */
.L_x_2918:
        /* <DEDUP_REMOVED lines=20> */
.L_x_2919:
        /* <DEDUP_REMOVED lines=62> */
.L_x_2921:
[----:B------:R-:W-:Y:S05]  /*a4750*/  BSYNC.RECONVERGENT B5 ;  /* 0x0000000000057941 */ /* 0x000fea0003800200 */
.L_x_2920:
[----:B------:R-:W-:Y:S01]  /*a4760*/  BSSY.RECONVERGENT B5, `(.L_x_2922) ;  /* 0x0000171000057945 */ /* 0x000fe20003800200 */
.L_x_2951:
        /* <DEDUP_REMOVED lines=8> */
.L_x_2923:
        /* <DEDUP_REMOVED lines=10> */
[----:B------:R-:W-:Y:S02]  /*a4890*/  MOV R6, R26 ;  /* 0x0000001a00067202 */ /* 0x000fe40000000f00 */
[----:B------:R-:W-:Y:S05]  /*a48a0*/  @P1 BRA `(.L_x_2925) ;  /* 0x0000000000181947 */ /* 0x000fea0003800000 */
[----:B------:R-:W-:-:S14]  /*a48b0*/  DSETP.NAN.AND P0, PT, R18, R18, PT ;  /* 0x000000121200722a */ /* 0x000fdc0003f08000 */
[----:B------:R-:W-:Y:S01]  /*a48c0*/  @P0 DADD R4, R18, 2 ;  /* 0x4000000012040429 */ /* 0x000fe20000000000 */
[----:B------:R-:W-:Y:S10]  /*a48d0*/  @P0 BRA `(.L_x_2925) ;  /* 0x00000000000c0947 */ /* 0x000ff40003800000 */
[----:B------:R-:W-:-:S14]  /*a48e0*/  DSETP.NEU.AND P0, PT, |R18|, +INF , PT ;  /* 0x7ff000001200742a */ /* 0x000fdc0003f0d200 */
[----:B------:R-:W-:Y:S02]  /*a48f0*/  @!P0 IMAD.MOV.U32 R4, RZ, RZ, 0x0 ;  /* 0x00000000ff048424 */ /* 0x000fe400078e00ff */
[----:B------:R-:W-:-:S07]  /*a4900*/  @!P0 IMAD.MOV.U32 R5, RZ, RZ, 0x7ff00000 ;  /* 0x7ff00000ff058424 */ /* 0x000fce00078e00ff */
.L_x_2925:
[----:B------:R-:W-:Y:S05]  /*a4910*/  BSYNC.RECONVERGENT B0 ;  /* 0x0000000000007941 */ /* 0x000fea0003800200 */
.L_x_2924:
        /* <DEDUP_REMOVED lines=8> */
.L_x_2926:
        /* <DEDUP_REMOVED lines=17> */
.L_x_2928:
[----:B------:R-:W-:Y:S05]  /*a4ab0*/  BSYNC.RECONVERGENT B0 ;  /* 0x0000000000007941 */ /* 0x000fea0003800200 */
.L_x_2927:
        /* <DEDUP_REMOVED lines=8> */
.L_x_2929:
        /* <DEDUP_REMOVED lines=15> */
.L_x_2931:
[----:B------:R-:W-:Y:S05]  /*a4c30*/  BSYNC.RECONVERGENT B0 ;  /* 0x0000000000007941 */ /* 0x000fea0003800200 */
.L_x_2930:
        /* <DEDUP_REMOVED lines=33> */
.L_x_2933:
[----:B------:R-:W-:Y:S05]  /*a4e50*/  BSYNC.RECONVERGENT B6 ;  /* 0x0000000000067941 */ /* 0x000fea0003800200 */
.L_x_2932:
[----:B------:R0:W-:Y:S04]  /*a4e60*/  STG.E.64 desc[UR8][R18.64+0xd32d0], R44 ;  /* 0x0d32d02c12007986 */ /* 0x0001e8000c101b08 */
[----:B------:R-:W2:Y:S01]  /*a4e70*/  LDG.E.64 R58, desc[UR8][R24.64+0xb0008] ;  /* 0x0b000808183a7981 */ /* 0x000ea2000c1e1b00 */
[----:B------:R-:W-:Y:S01]  /*a4e80*/  BSSY.RECONVERGENT B0, `(.L_x_2934) ;  /* 0x0000006000007945 */ /* 0x000fe20003800200 */
[----:B------:R-:W-:Y:S02]  /*a4e90*/  MOV R5, 0x40000000 ;  /* 0x4000000000057802 */ /* 0x000fe40000000f00 */
[----:B------:R-:W-:Y:S01]  /*a4ea0*/  MOV R0, 0xa4ee0 ;  /* 0x000a4ee000007802 */ /* 0x000fe20000000f00 */
[----:B--2---:R-:W-:-:S08]  /*a4eb0*/  DADD R58, -R10, R58 ;  /* 0x000000000a3a7229 */ /* 0x004fd0000000013a */
[----:B0-----:R-:W-:-:S11]  /*a4ec0*/  DADD R6, -RZ, |R58| ;  /* 0x00000000ff067229 */ /* 0x001fd6000000053a */
[----:B------:R-:W-:Y:S05]  /*a4ed0*/  CALL.REL.NOINC `($_Z9addKernelP9basic_run$__internal_accurate_pow) ;  /* 0x000001c800187944 */ /* 0x000fea0003c00000 */
[----:B------:R-:W-:Y:S05]  /*a4ee0*/  BSYNC.RECONVERGENT B0 ;  /* 0x0000000000007941 */ /* 0x000fea0003800200 */
.L_x_2934:
        /* <DEDUP_REMOVED lines=19> */
.L_x_2936:
[----:B------:R-:W-:Y:S05]  /*a5020*/  BSYNC.RECONVERGENT B0 ;  /* 0x0000000000007941 */ /* 0x000fea0003800200 */
.L_x_2935:
        /* <DEDUP_REMOVED lines=8> */
.L_x_2937:
        /* <DEDUP_REMOVED lines=18> */
.L_x_2939:
[----:B------:R-:W-:Y:S05]  /*a51d0*/  BSYNC.RECONVERGENT B0 ;  /* 0x0000000000007941 */ /* 0x000fea0003800200 */
.L_x_2938:
        /* <DEDUP_REMOVED lines=8> */
.L_x_2940:
        /* <DEDUP_REMOVED lines=15> */
.L_x_2942:
[----:B------:R-:W-:Y:S05]  /*a5350*/  BSYNC.RECONVERGENT B0 ;  /* 0x0000000000007941 */ /* 0x000fea0003800200 */
.L_x_2941:
        /* <DEDUP_REMOVED lines=23> */
[----:B------:R-:W-:Y:S01]  /*a54d0*/  MOV R7, R25 ;  /* 0x0000001900077202 */ /* 0x000fe20000000f00 */
[----:B------:R-:W-:Y:S01]  /*a54e0*/  IMAD.MOV.U32 R5, RZ, RZ, R59 ;  /* 0x000000ffff057224 */ /* 0x000fe200078e003b */
[----:B------:R-:W-:Y:S01]  /*a54f0*/  MOV R0, 0xa5520 ;  /* 0x000a552000007802 */ /* 0x000fe20000000f00 */
[----:B------:R-:W-:-:S07]  /*a5500*/  IMAD.MOV.U32 R6, RZ, RZ, R24 ;  /* 0x000000ffff067224 */ /* 0x000fce00078e0018 */
[----:B------:R-:W-:Y:S05]  /*a5510*/  CALL.REL.NOINC `($__internal_2_$__cuda_sm20_dsqrt_rn_f64_mediumpath_v1) ;  /* 0x000001bc00e47944 */ /* 0x000fea0003c00000 */
.L_x_2944:
[----:B------:R-:W-:Y:S05]  /*a5520*/  BSYNC.RECONVERGENT B6 ;  /* 0x0000000000067941 */ /* 0x000fea0003800200 */
.L_x_2943:
[----:B------:R0:W-:Y:S04]  /*a5530*/  STG.E.64 desc[UR8][R18.64+0xd7158], R6 ;  /* 0x0d71580612007986 */ /* 0x0001e8000c101b08 */
[----:B------:R1:W-:Y:S04]  /*a5540*/  STG.E.64 desc[UR8][R18.64+0xcf448], R52 ;  /* 0x0cf4483412007986 */ /* 0x0003e8000c101b08 */
[----:B------:R1:W-:Y:S04]  /*a5550*/  STG.E.64 desc[UR8][R18.64+0xdafe0], R54 ;  /* 0x0dafe03612007986 */ /* 0x0003e8000c101b08 */
[----:B------:R-:W2:Y:S01]  /*a5560*/  LDG.E.64 R4, desc[UR8][R8.64+0x104110] ;  /* 0x1041100808047981 */ /* 0x000ea2000c1e1b00 */
[----:B------:R-:W3:Y:S01]  /*a5570*/  MUFU.RCP64H R29, 100 ;  /* 0x40590000001d7908 */ /* 0x000ee20000001800 */
[----:B------:R-:W-:-:S02]  /*a5580*/  IMAD.MOV.U32 R30, RZ, RZ, 0x0 ;  /* 0x00000000ff1e7424 */ /* 0x000fc400078e00ff */
[----:B------:R-:W-:Y:S02]  /*a5590*/  IMAD.MOV.U32 R31, RZ, RZ, 0x40590000 ;  /* 0x40590000ff1f7424 */ /* 0x000fe400078e00ff */
        /* <DEDUP_REMOVED lines=18> */
[----:B------:R-:W-:Y:S01]  /*a56c0*/  MOV R4, RZ ;  /* 0x000000ff00047202 */ /* 0x000fe20000000f00 */
[----:B------:R-:W-:Y:S01]  /*a56d0*/  IMAD.MOV.U32 R5, RZ, RZ, 0x40590000 ;  /* 0x40590000ff057424 */ /* 0x000fe200078e00ff */
[----:B------:R-:W-:-:S07]  /*a56e0*/  MOV R0, 0xa5700 ;  /* 0x000a570000007802 */ /* 0x000fce0000000f00 */
[----:B------:R-:W-:Y:S05]  /*a56f0*/  CALL.REL.NOINC `($__internal_1_$__cuda_sm20_div_rn_f64_full) ;  /* 0x000001b400d87944 */ /* 0x000fea0003c00000 */
.L_x_2946:
[----:B------:R-:W-:Y:S05]  /*a5700*/  BSYNC.RECONVERGENT B6 ;  /* 0x0000000000067941 */ /* 0x000fea0003800200 */
.L_x_2945:
[----:B------:R-:W-:Y:S01]  /*a5710*/  IMAD.MOV.U32 R6, RZ, RZ, 0x0 ;  /* 0x00000000ff067424 */ /* 0x000fe200078e00ff */
[----:B------:R-:W-:Y:S01]  /*a5720*/  LEA R16, P0, -R22, R16, 0x2 ;  /* 0x0000001016107211 */ /* 0x000fe200078011ff */
[----:B------:R-:W-:-:S06]  /*a5730*/  IMAD.MOV.U32 R7, RZ, RZ, 0x409f4000 ;  /* 0x409f4000ff077424 */ /* 0x000fcc00078e00ff */
[----:B------:R-:W-:Y:S01]  /*a5740*/  DFMA R4, R4, R6, 1 ;  /* 0x3ff000000404742b */ /* 0x000fe20000000006 */
[----:B------:R-:W-:-:S04]  /*a5750*/  SHF.R.U32.HI R7, RZ, 0x1e, R22 ;  /* 0x0000001eff077819 */ /* 0x000fc80000011616 */
[----:B------:R-:W-:-:S05]  /*a5760*/  IADD3.X R17, PT, PT, ~R7, R19, RZ, P0, !PT ;  /* 0x0000001307117210 */ /* 0x000fca00007fe5ff */
        /* <DEDUP_REMOVED lines=30> */
.L_x_2948:
[----:B------:R-:W-:Y:S05]  /*a5950*/  BSYNC.RECONVERGENT B6 ;  /* 0x0000000000067941 */ /* 0x000fea0003800200 */
.L_x_2947:
        /* <DEDUP_REMOVED lines=33> */
.L_x_2950:
[----:B------:R-:W-:Y:S05]  /*a5b70*/  BSYNC.RECONVERGENT B6 ;  /* 0x0000000000067941 */ /* 0x000fea0003800200 */
.L_x_2949:
        /* <DEDUP_REMOVED lines=48> */
.L_x_2922:
[-C--:B0----5:R-:W-:Y:S02]  /*a5e80*/  DMUL R16, R4, R4.reuse ;  /* 0x0000000404107228 */ /* 0x0a1fe40000000000 */
[----:B------:R-:W-:-:S06]  /*a5e90*/  DMUL R6, R6, R4 ;  /* 0x0000000406067228 */ /* 0x000fcc0000000000 */
[C---:B------:R-:W-:Y:S02]  /*a5ea0*/  DMUL R16, R4.reuse, R16 ;  /* 0x0000001004107228 */ /* 0x040fe40000000000 */
[----:B------:R-:W-:-:S06]  /*a5eb0*/  DMUL R68, R4, R6 ;  /* 0x0000000604447228 */ /* 0x000fcc0000000000 */
[----:B------:R-:W-:-:S11]  /*a5ec0*/  DMUL R80, R80, R16 ;  /* 0x0000001050507228 */ /* 0x000fd60000000000 */
.L_x_2916:
[----:B------:R-:W-:Y:S05]  /*a5ed0*/  BSYNC.RECONVERGENT B1 ;  /* 0x0000000000017941 */ /* 0x000fea0003800200 */
.L_x_2915:
[----:B-----5:R-:W-:Y:S01]  /*a5ee0*/  DADD R6, -RZ, |R48| ;  /* 0x00000000ff067229 */ /* 0x020fe20000000530 */
[----:B------:R-:W-:Y:S01]  /*a5ef0*/  BSSY.RECONVERGENT B0, `(.L_x_2952) ;  /* 0x0000004000007945 */ /* 0x000fe20003800200 */
[----:B------:R-:W-:Y:S02]  /*a5f00*/  MOV R5, 0x40000000 ;  /* 0x4000000000057802 */ /* 0x000fe40000000f00 */
[----:B------:R-:W-:-:S07]  /*a5f10*/  MOV R0, 0xa5f30 ;  /* 0x000a5f3000007802 */ /* 0x000fce0000000f00 */
[----:B------:R-:W-:Y:S05]  /*a5f20*/  CALL.REL.NOINC `($_Z9addKernelP9basic_run$__internal_accurate_pow) ;  /* 0x000001b800047944 */ /* 0x000fea0003c00000 */
[----:B------:R-:W-:Y:S05]  /*a5f30*/  BSYNC.RECONVERGENT B0 ;  /* 0x0000000000007941 */ /* 0x000fea0003800200 */
.L_x_2952:
        /* <DEDUP_REMOVED lines=16> */
.L_x_2954:
[----:B------:R-:W-:Y:S05]  /*a6040*/  BSYNC.RECONVERGENT B0 ;  /* 0x0000000000007941 */ /* 0x000fea0003800200 */
.L_x_2953:
[----:B------:R-:W-:Y:S01]  /*a6050*/  BSSY.RECONVERGENT B0, `(.L_x_2955) ;  /* 0x0000005000007945 */ /* 0x000fe20003800200 */
[----:B------:R-:W-:Y:S01]  /*a6060*/  MOV R7, R19 ;  /* 0x0000001300077202 */ /* 0x000fe20000000f00 */
[----:B------:R-:W-:Y:S01]  /*a6070*/  IMAD.MOV.U32 R5, RZ, RZ, 0x40000000 ;  /* 0x40000000ff057424 */ /* 0x000fe200078e00ff */
[----:B------:R-:W-:-:S07]  /*a6080*/  MOV R0, 0xa60a0 ;  /* 0x000a60a000007802 */ /* 0x000fce0000000f00 */
[----:B------:R-:W-:Y:S05]  /*a6090*/  CALL.REL.NOINC `($_Z9addKernelP9basic_run$__internal_accurate_pow) ;  /* 0x000001b400a87944 */ /* 0x000fea0003c00000 */
[----:B------:R-:W-:Y:S05]  /*a60a0*/  BSYNC.RECONVERGENT B0 ;  /* 0x0000000000007941 */ /* 0x000fea0003800200 */
.L_x_2955:
        /* <DEDUP_REMOVED lines=19> */
.L_x_2957:
[----:B------:R-:W-:Y:S05]  /*a61e0*/  BSYNC.RECONVERGENT B0 ;  /* 0x0000000000007941 */ /* 0x000fea0003800200 */
.L_x_2956:
        /* <DEDUP_REMOVED lines=8> */
.L_x_2958:
        /* <DEDUP_REMOVED lines=15> */
.L_x_2960:
[----:B------:R-:W-:Y:S05]  /*a6360*/  BSYNC.RECONVERGENT B0 ;  /* 0x0000000000007941 */ /* 0x000fea0003800200 */
.L_x_2959:
        /* <DEDUP_REMOVED lines=27> */
.L_x_2962:
[----:B------:R-:W-:Y:S05]  /*a6520*/  BSYNC.RECONVERGENT B1 ;  /* 0x0000000000017941 */ /* 0x000fea0003800200 */
.L_x_2961:
        /* <DEDUP_REMOVED lines=23> */
.L_x_2964:
[----:B------:R-:W-:Y:S05]  /*a66a0*/  BSYNC.RECONVERGENT B1 ;  /* 0x0000000000017941 */ /* 0x000fea0003800200 */
.L_x_2963:
        /* <DEDUP_REMOVED lines=61> */
.L_x_2966:
[----:B------:R-:W-:Y:S05]  /*a6a80*/  BSYNC.RECONVERGENT B0 ;  /* 0x0000000000007941 */ /* 0x000fea0003800200 */
.L_x_2965:
        /* <DEDUP_REMOVED lines=100> */
.L_x_2968:
[----:B------:R-:W-:Y:S05]  /*a70d0*/  BSYNC.RECONVERGENT B1 ;  /* 0x0000000000017941 */ /* 0x000fea0003800200 */
.L_x_2967:
        /* <DEDUP_REMOVED lines=21> */
[----:B------:R-:W-:Y:S01]  /*a7230*/  MOV R32, 0x1 ;  /* 0x0000000100207802 */ /* 0x000fe20000000f00 */
        /* <DEDUP_REMOVED lines=49> */
.L_x_2970:
[----:B------:R-:W-:Y:S05]  /*a7550*/  BSYNC.RECONVERGENT B1 ;  /* 0x0000000000017941 */ /* 0x000fea0003800200 */
.L_x_2969:
[----:B------:R-:W-:Y:S01]  /*a7560*/  ISETP.NE.AND P0, PT, R23, RZ, PT ;  /* 0x000000ff1700720c */ /* 0x000fe20003f05270 */
[----:B------:R-:W-:-:S12]  /*a7570*/  BSSY.RECONVERGENT B0, `(.L_x_2971) ;  /* 0x0000036000007945 */ /* 0x000fd80003800200 */
[----:B------:R-:W-:Y:S05]  /*a7580*/  @!P0 BRA `(.L_x_2972) ;  /* 0x0000000000d08947 */ /* 0x000fea0003800000 */
[C---:B------:R-:W-:Y:S01]  /*a7590*/  IMAD.SHL.U32 R18, R23.reuse, 0x8, RZ ;  /* 0x0000000817127824 */ /* 0x040fe200078e00ff */
[----:B------:R-:W-:Y:S01]  /*a75a0*/  SHF.L.U64.HI R22, R23, 0x3, R22 ;  /* 0x0000000317167819 */ /* 0x000fe20000010216 */
[----:B------:R-:W-:Y:S01]  /*a75b0*/  IMAD.MOV.U32 R17, RZ, RZ, RZ ;  /* 0x000000ffff117224 */ /* 0x000fe200078e00ff */
[----:B------:R-:W-:Y:S01]  /*a75c0*/  BSSY.RECONVERGENT B1, `(.L_x_2973) ;  /* 0x000001e000017945 */ /* 0x000fe20003800200 */
[----:B------:R-:W-:Y:S01]  /*a75d0*/  IMAD.MOV.U32 R19, RZ, RZ, RZ ;  /* 0x000000ffff137224 */ /* 0x000fe200078e00ff */
[----:B------:R-:W-:-:S04]  /*a75e0*/  ISETP.GT.U32.AND P0, PT, R18, RZ, PT ;  /* 0x000000ff1200720c */ /* 0x000fc80003f04070 */
[----:B------:R-:W-:-:S13]  /*a75f0*/  ISETP.GT.U32.AND.EX P0, PT, R22, RZ, PT, P0 ;  /* 0x000000ff1600720c */ /* 0x000fda0003f04100 */
[----:B------:R-:W-:Y:S02]  /*a7600*/  @!P0 IADD3 R4, P1, PT, R8, R17, RZ ;  /* 0x0000001108048210 */ /* 0x000fe40007f3e0ff */
[----:B------:R-:W-:-:S03]  /*a7610*/  @!P0 MOV R17, 0x1 ;  /* 0x0000000100118802 */ /* 0x000fc60000000f00 */
[----:B------:R-:W-:Y:S01]  /*a7620*/  @!P0 IMAD.X R5, R9, 0x1, R19, P1 ;  /* 0x0000000109058824 */ /* 0x000fe200008e0613 */
[----:B------:R-:W-:Y:S01]  /*a7630*/  IADD3 R0, P3, PT, -R17, R18, RZ ;  /* 0x0000001211007210 */ /* 0x000fe20007f7e1ff */
[----:B------:R-:W-:Y:S01]  /*a7640*/  @!P0 IMAD.MOV.U32 R19, RZ, RZ, RZ ;  /* 0x000000ffff138224 */ /* 0x000fe200078e00ff */
[----:B------:R-:W-:Y:S02]  /*a7650*/  ISETP.GT.U32.AND P1, PT, R18, R17, PT ;  /* 0x000000111200720c */ /* 0x000fe40003f24070 */
[----:B------:R-:W-:Y:S01]  /*a7660*/  ISETP.LE.U32.AND P2, PT, R0, 0x3, PT ;  /* 0x000000030000780c */ /* 0x000fe20003f43070 */
[C---:B------:R-:W-:Y:S01]  /*a7670*/  IMAD.X R0, R22.reuse, 0x1, ~R19, P3 ;  /* 0x0000000116007824 */ /* 0x040fe200018e0e13 */
[----:B------:R0:W-:Y:S01]  /*a7680*/  @!P0 STG.E.U8 desc[UR8][R4.64+0xfa4a8], RZ ;  /* 0x0fa4a8ff04008986 */ /* 0x0001e2000c101108 */
[----:B------:R-:W-:-:S04]  /*a7690*/  ISETP.GT.U32.AND.EX P1, PT, R22, R19, PT, P1 ;  /* 0x000000131600720c */ /* 0x000fc80003f24110 */
[----:B------:R-:W-:-:S13]  /*a76a0*/  ISETP.LE.U32.OR.EX P1, PT, R0, RZ, !P1, P2 ;  /* 0x000000ff0000720c */ /* 0x000fda0004f23520 */
[----:B0-----:R-:W-:Y:S05]  /*a76b0*/  @P1 BRA `(.L_x_2974) ;  /* 0x0000000000381947 */ /* 0x001fea0003800000 */
[----:B------:R-:W-:Y:S02]  /*a76c0*/  IADD3 R0, P1, PT, R18, -0x3, RZ ;  /* 0xfffffffd12007810 */ /* 0x000fe40007f3e0ff */
[----:B------:R-:W-:Y:S02]  /*a76d0*/  PLOP3.LUT P0, PT, PT, PT, PT, 0x8, 0x80 ;  /* 0x000000000080781c */ /* 0x000fe40003f0e170 */
[----:B------:R-:W-:-:S11]  /*a76e0*/  IADD3.X R16, PT, PT, R22, -0x1, RZ, P1, !PT ;  /* 0xffffffff16107810 */ /* 0x000fd60000ffe4ff */
.L_x_2975:
[----:B0-----:R-:W-:Y:S02]  /*a76f0*/  IADD3 R4, P1, PT, R8, R17, RZ ;  /* 0x0000001108047210 */ /* 0x001fe40007f3e0ff */
[----:B------:R-:W-:Y:S02]  /*a7700*/  IADD3 R17, P2, PT, R17, 0x4, RZ ;  /* 0x0000000411117810 */ /* 0x000fe40007f5e0ff */
[----:B------:R-:W-:Y:S02]  /*a7710*/  IADD3.X R5, PT, PT, R9, R19, RZ, P1, !PT ;  /* 0x0000001309057210 */ /* 0x000fe40000ffe4ff */
[----:B------:R-:W-:Y:S01]  /*a7720*/  ISETP.GE.U32.AND P1, PT, R17, R0, PT ;  /* 0x000000001100720c */ /* 0x000fe20003f26070 */
[----:B------:R-:W-:Y:S02]  /*a7730*/  IMAD.X R19, RZ, RZ, R19, P2 ;  /* 0x000000ffff137224 */ /* 0x000fe400010e0613 */
[----:B------:R0:W-:Y:S03]  /*a7740*/  STG.E.U8 desc[UR8][R4.64+0xfa4a8], RZ ;  /* 0x0fa4a8ff04007986 */ /* 0x0001e6000c101108 */
[----:B------:R-:W-:Y:S01]  /*a7750*/  ISETP.GE.U32.AND.EX P1, PT, R19, R16, PT, P1 ;  /* 0x000000101300720c */ /* 0x000fe20003f26110 */
[----:B------:R0:W-:Y:S04]  /*a7760*/  STG.E.U8 desc[UR8][R4.64+0xfa4a9], RZ ;  /* 0x0fa4a9ff04007986 */ /* 0x0001e8000c101108 */
[----:B------:R0:W-:Y:S04]  /*a7770*/  STG.E.U8 desc[UR8][R4.64+0xfa4aa], RZ ;  /* 0x0fa4aaff04007986 */ /* 0x0001e8000c101108 */
[----:B------:R0:W-:Y:S04]  /*a7780*/  STG.E.U8 desc[UR8][R4.64+0xfa4ab], RZ ;  /* 0x0fa4abff04007986 */ /* 0x0001e8000c101108 */
[----:B------:R-:W-:Y:S05]  /*a7790*/  @!P1 BRA `(.L_x_2975) ;  /* 0xfffffffc00d49947 */ /* 0x000fea000383ffff */
.L_x_2974:
[----:B------:R-:W-:Y:S05]  /*a77a0*/  BSYNC.RECONVERGENT B1 ;  /* 0x0000000000017941 */ /* 0x000fea0003800200 */
.L_x_2973:
        /* <DEDUP_REMOVED lines=9> */
[----:B------:R-:W-:Y:S01]  /*a7840*/  @!P1 IMAD.X R27, R9, 0x1, R19, P2 ;  /* 0x00000001091b9824 */ /* 0x000fe200010e0613 */
[----:B------:R-:W-:Y:S02]  /*a7850*/  ISETP.LT.U32.AND P2, PT, R17, R18, PT ;  /* 0x000000121100720c */ /* 0x000fe40003f41070 */
[----:B------:R-:W-:Y:S02]  /*a7860*/  @!P1 IADD3.X R19, PT, PT, RZ, R19, RZ, P3, !PT ;  /* 0x00000013ff139210 */ /* 0x000fe40001ffe4ff */
[----:B------:R1:W-:Y:S02]  /*a7870*/  @!P1 STG.E.U8 desc[UR8][R26.64+0xfa4a8], RZ ;  /* 0x0fa4a8ff1a009986 */ /* 0x0003e4000c101108 */
[----:B------:R-:W-:-:S02]  /*a7880*/  ISETP.LT.U32.OR.EX P0, PT, R19, R22, P0, P2 ;  /* 0x000000161300720c */ /* 0x000fc40000701520 */
[----:B------:R1:W-:Y:S11]  /*a7890*/  @!P1 STG.E.U8 desc[UR8][R26.64+0xfa4a9], RZ ;  /* 0x0fa4a9ff1a009986 */ /* 0x0003f6000c101108 */
[----:B0-----:R-:W-:-:S05]  /*a78a0*/  @P0 IADD3 R4, P2, PT, R8, R17, RZ ;  /* 0x0000001108040210 */ /* 0x001fca0007f5e0ff */
[----:B------:R-:W-:-:S05]  /*a78b0*/  @P0 IMAD.X R5, R9, 0x1, R19, P2 ;  /* 0x0000000109050824 */ /* 0x000fca00010e0613 */
[----:B------:R1:W-:Y:S03]  /*a78c0*/  @P0 STG.E.U8 desc[UR8][R4.64+0xfa4a8], RZ ;  /* 0x0fa4a8ff04000986 */ /* 0x0003e6000c101108 */
.L_x_2972:
[----:B------:R-:W-:Y:S05]  /*a78d0*/  BSYNC.RECONVERGENT B0 ;  /* 0x0000000000007941 */ /* 0x000fea0003800200 */
.L_x_2971:
        /* <DEDUP_REMOVED lines=13> */
[----:B------:R-:W-:Y:S02]  /*a79b0*/  LOP3.LUT R19, R17, 0xfffffff0, RZ, 0xc0, !PT ;  /* 0xfffffff011137812 */ /* 0x000fe400078ec0ff */
[----:B------:R-:W-:-:S07]  /*a79c0*/  MOV R16, RZ ;  /* 0x000000ff00107202 */ /* 0x000fce0000000f00 */
.L_x_2980:
        /* <DEDUP_REMOVED lines=21> */
.L_x_2979:
[----:B------:R-:W-:Y:S05]  /*a7b20*/  BSYNC.RECONVERGENT B1 ;  /* 0x0000000000017941 */ /* 0x000fea0003800200 */
.L_x_2978:
        /* <DEDUP_REMOVED lines=16> */
.L_x_2982:
[----:B------:R-:W-:Y:S05]  /*a7c30*/  BSYNC.RECONVERGENT B1 ;  /* 0x0000000000017941 */ /* 0x000fea0003800200 */
.L_x_2981:
[----:B------:R-:W-:Y:S05]  /*a7c40*/  @!P1 BRA `(.L_x_2977) ;  /* 0x0000000000449947 */ /* 0x000fea0003800000 */
[----:B------:R-:W-:Y:S02]  /*a7c50*/  ISETP.GE.U32.AND P0, PT, R16, 0x4, PT ;  /* 0x000000041000780c */ /* 0x000fe40003f06070 */
[----:B------:R-:W-:-:S04]  /*a7c60*/  LOP3.LUT R17, R17, 0x3, RZ, 0xc0, !PT ;  /* 0x0000000311117812 */ /* 0x000fc800078ec0ff */
[----:B------:R-:W-:-:S07]  /*a7c70*/  ISETP.NE.AND P1, PT, R17, RZ, PT ;  /* 0x000000ff1100720c */ /* 0x000fce0003f25270 */
[C---:B01----:R-:W-:Y:S01]  /*a7c80*/  @P0 IMAD.WIDE R4, R0.reuse, 0x8, R8 ;  /* 0x0000000800040825 */ /* 0x043fe200078e0208 */
[----:B------:R-:W-:-:S04]  /*a7c90*/  @P0 IADD3 R0, PT, PT, R0, 0x4, RZ ;  /* 0x0000000400000810 */ /* 0x000fc80007ffe0ff */
        /* <DEDUP_REMOVED lines=12> */
.L_x_2977:
[----:B------:R-:W-:Y:S05]  /*a7d60*/  BSYNC.RECONVERGENT B0 ;  /* 0x0000000000007941 */ /* 0x000fea0003800200 */
.L_x_2976:
[C---:B------:R-:W-:Y:S01]  /*a7d70*/  IMAD.WIDE R62, R23.reuse, -0x28, R62 ;  /* 0xffffffd8173e7825 */ /* 0x040fe200078e023e */
[----:B------:R-:W-:Y:S01]  /*a7d80*/  ISETP.GE.AND P0, PT, R23, 0x1, PT ;  /* 0x000000011700780c */ /* 0x000fe20003f06270 */
[----:B------:R-:W-:Y:S02]  /*a7d90*/  BSSY.RECONVERGENT B1, `(.L_x_2983) ;  /* 0x0000147000017945 */ /* 0x000fe40003800200 */
[----:B01234-:R-:W-:Y:S02]  /*a7da0*/  IMAD.MOV.U32 R4, RZ, RZ, 0x0 ;  /* 0x00000000ff047424 */ /* 0x01ffe400078e00ff */
[----:B------:R-:W-:-:S05]  /*a7db0*/  IMAD.MOV.U32 R5, RZ, RZ, 0x3ff00000 ;  /* 0x3ff00000ff057424 */ /* 0x000fca00078e00ff */
[----:B------:R0:W-:Y:S03]  /*a7dc0*/  STG.E.64 desc[UR8][R62.64+0xd7158], R4 ;  /* 0x0d7158043e007986 */ /* 0x0001e6000c101b08 */
[----:B------:R-:W-:Y:S05]  /*a7dd0*/  @!P0 BRA `(.L_x_2984) ;  /* 0x0000001400088947 */ /* 0x000fea0003800000 */
[----:B------:R-:W-:-:S07]  /*a7de0*/  IMAD.MOV.U32 R61, RZ, RZ, RZ ;  /* 0x000000ffff3d7224 */ /* 0x000fce00078e00ff */
.L_x_3009:
[----:B-1----:R-:W-:-:S05]  /*a7df0*/  IMAD.WIDE.U32 R56, R61, 0x30, R8 ;  /* 0x000000303d387825 */ /* 0x002fca00078e0008 */
[----:B0-----:R-:W2:Y:S04]  /*a7e00*/  LDG.E.64 R4, desc[UR8][R56.64+0xb0020] ;  /* 0x0b00200838047981 */ /* 0x001ea8000c1e1b00 */
[----:B------:R-:W3:Y:S04]  /*a7e10*/  LDG.E.64 R6, desc[UR8][R56.64+0xb0028] ;  /* 0x0b00280838067981 */ /* 0x000ee8000c1e1b00 */
[----:B------:R-:W4:Y:S01]  /*a7e20*/  LDG.E.64 R16, desc[UR8][R56.64+0xb0030] ;  /* 0x0b00300838107981 */ /* 0x000f22000c1e1b00 */
[----:B------:R-:W-:-:S03]  /*a7e30*/  IMAD.WIDE.U32 R58, R61, -0x28, R56 ;  /* 0xffffffd83d3a7825 */ /* 0x000fc600078e0038 */
[----:B------:R-:W5:Y:S02]  /*a7e40*/  LDG.E.64 R42, desc[UR8][R56.64+0xb0008] ;  /* 0x0b000808382a7981 */ /* 0x000f64000c1e1b00 */
[----:B------:R-:W-:Y:S02]  /*a7e50*/  IADD3 R59, PT, PT, R59, -R61, RZ ;  /* 0x8000003d3b3b7210 */ /* 0x000fe40007ffe0ff */
        /* <DEDUP_REMOVED lines=29> */
[----:B------:R-:W-:Y:S01]  /*a8030*/  MOV R16, R4 ;  /* 0x0000000400107202 */ /* 0x000fe20000000f00 */
[----:B------:R-:W-:-:S07]  /*a8040*/  IMAD.MOV.U32 R17, RZ, RZ, R5 ;  /* 0x000000ffff117224 */ /* 0x000fce00078e0005 */
.L_x_2986:
[----:B------:R-:W-:Y:S05]  /*a8050*/  BSYNC.RECONVERGENT B5 ;  /* 0x0000000000057941 */ /* 0x000fea0003800200 */
.L_x_2985:
        /* <DEDUP_REMOVED lines=23> */
.L_x_2988:
[----:B------:R-:W-:Y:S05]  /*a81d0*/  BSYNC.RECONVERGENT B5 ;  /* 0x0000000000057941 */ /* 0x000fea0003800200 */
.L_x_2987:
        /* <DEDUP_REMOVED lines=23> */
.L_x_2990:
[----:B------:R-:W-:Y:S05]  /*a8350*/  BSYNC.RECONVERGENT B5 ;  /* 0x0000000000057941 */ /* 0x000fea0003800200 */
.L_x_2989:
        /* <DEDUP_REMOVED lines=29> */
.L_x_2992:
[----:B------:R-:W-:Y:S05]  /*a8530*/  BSYNC.RECONVERGENT B5 ;  /* 0x0000000000057941 */ /* 0x000fea0003800200 */
.L_x_2991:
        /* <DEDUP_REMOVED lines=23> */
.L_x_2994:
[----:B------:R-:W-:Y:S05]  /*a86b0*/  BSYNC.RECONVERGENT B5 ;  /* 0x0000000000057941 */ /* 0x000fea0003800200 */
.L_x_2993:
        /* <DEDUP_REMOVED lines=21> */
.L_x_2996:
[----:B------:R-:W-:Y:S05]  /*a8810*/  BSYNC.RECONVERGENT B5 ;  /* 0x0000000000057941 */ /* 0x000fea0003800200 */
.L_x_2995:
        /* <DEDUP_REMOVED lines=31> */
.L_x_2998:
[----:B------:R-:W-:Y:S05]  /*a8a10*/  BSYNC.RECONVERGENT B5 ;  /* 0x0000000000057941 */ /* 0x000fea0003800200 */
.L_x_2997:
        /* <DEDUP_REMOVED lines=23> */
.L_x_3000:
[----:B------:R-:W-:Y:S05]  /*a8b90*/  BSYNC.RECONVERGENT B5 ;  /* 0x0000000000057941 */ /* 0x000fea0003800200 */
.L_x_2999:
        /* <DEDUP_REMOVED lines=21> */
.L_x_3002:
[----:B------:R-:W-:Y:S05]  /*a8cf0*/  BSYNC.RECONVERGENT B5 ;  /* 0x0000000000057941 */ /* 0x000fea0003800200 */
.L_x_3001:
[----:B------:R-:W2:Y:S01]  /*a8d00*/  LDG.E.64 R58, desc[UR8][R58.64+0xfa4a8] ;  /* 0x0fa4a8083a3a7981 */ /* 0x000ea2000c1e1b00 */
[----:B------:R-:W0:Y:S01]  /*a8d10*/  MUFU.RCP64H R7, R55 ;  /* 0x0000003700077308 */ /* 0x000e220000001800 */
[----:B------:R-:W-:Y:S01]  /*a8d20*/  MOV R6, 0x1 ;  /* 0x0000000100067802 */ /* 0x000fe20000000f00 */
        /* <DEDUP_REMOVED lines=23> */
.L_x_3004:
[----:B------:R-:W-:Y:S05]  /*a8ea0*/  BSYNC.RECONVERGENT B5 ;  /* 0x0000000000057941 */ /* 0x000fea0003800200 */
.L_x_3003:
        /* <DEDUP_REMOVED lines=22> */
.L_x_3006:
[----:B------:R-:W-:Y:S05]  /*a9010*/  BSYNC.RECONVERGENT B5 ;  /* 0x0000000000057941 */ /* 0x000fea0003800200 */
.L_x_3005:
        /* <DEDUP_REMOVED lines=20> */
.L_x_3008:
[----:B------:R-:W-:Y:S05]  /*a9160*/  BSYNC.RECONVERGENT B5 ;  /* 0x0000000000057941 */ /* 0x000fea0003800200 */
.L_x_3007:
        /* <DEDUP_REMOVED lines=9> */
.L_x_2984:
[----:B------:R-:W-:Y:S05]  /*a9200*/  BSYNC.RECONVERGENT B1 ;  /* 0x0000000000017941 */ /* 0x000fea0003800200 */
.L_x_2983:
        /* <DEDUP_REMOVED lines=10> */
.L_x_3039:
[----:B012---:R-:W2:Y:S01]  /*a92b0*/  LDG.E.64 R4, desc[UR8][R8.64+0x104108] ;  /* 0x1041080808047981 */ /* 0x007ea2000c1e1b00 */
[----:B------:R-:W-:-:S05]  /*a92c0*/  IMAD.WIDE.U32 R22, R25, 0x30, R8 ;  /* 0x0000003019167825 */ /* 0x000fca00078e0008 */
        /* <DEDUP_REMOVED lines=34> */
[----:B------:R-:W-:Y:S01]  /*a94f0*/  MOV R10, R4 ;  /* 0x00000004000a7202 */ /* 0x000fe20000000f00 */
[----:B------:R-:W-:-:S07]  /*a9500*/  IMAD.MOV.U32 R11, RZ, RZ, R5 ;  /* 0x000000ffff0b7224 */ /* 0x000fce00078e0005 */
.L_x_3016:
[----:B------:R-:W-:Y:S05]  /*a9510*/  BSYNC.RECONVERGENT B7 ;  /* 0x0000000000077941 */ /* 0x000fea0003800200 */
.L_x_3015:
        /* <DEDUP_REMOVED lines=25> */
.L_x_3018:
[----:B------:R-:W-:Y:S05]  /*a96b0*/  BSYNC.RECONVERGENT B7 ;  /* 0x0000000000077941 */ /* 0x000fea0003800200 */
.L_x_3017:
        /* <DEDUP_REMOVED lines=25> */
.L_x_3020:
[----:B------:R-:W-:Y:S05]  /*a9850*/  BSYNC.RECONVERGENT B7 ;  /* 0x0000000000077941 */ /* 0x000fea0003800200 */
.L_x_3019:
        /* <DEDUP_REMOVED lines=25> */
.L_x_3022:
[----:B------:R-:W-:Y:S05]  /*a99f0*/  BSYNC.RECONVERGENT B7 ;  /* 0x0000000000077941 */ /* 0x000fea0003800200 */
.L_x_3021:
        /* <DEDUP_REMOVED lines=25> */
.L_x_3024:
[----:B------:R-:W-:Y:S05]  /*a9b90*/  BSYNC.RECONVERGENT B7 ;  /* 0x0000000000077941 */ /* 0x000fea0003800200 */
.L_x_3023:
        /* <DEDUP_REMOVED lines=23> */
.L_x_3026:
[----:B------:R-:W-:Y:S05]  /*a9d10*/  BSYNC.RECONVERGENT B7 ;  /* 0x0000000000077941 */ /* 0x000fea0003800200 */
.L_x_3025:
        /* <DEDUP_REMOVED lines=26> */
[----:B------:R-:W-:-:S02]  /*a9ec0*/  IMAD.MOV.U32 R18, RZ, RZ, 0x0 ;  /* 0x00000000ff127424 */ /* 0x000fc400078e00ff */
[----:B------:R-:W-:Y:S02]  /*a9ed0*/  IMAD.MOV.U32 R19, RZ, RZ, 0x3ff00000 ;  /* 0x3ff00000ff137424 */ /* 0x000fe400078e00ff */
        /* <DEDUP_REMOVED lines=27> */
.L_x_3028:
[----:B------:R-:W-:Y:S05]  /*aa090*/  BSYNC.RECONVERGENT B7 ;  /* 0x0000000000077941 */ /* 0x000fea0003800200 */
.L_x_3027:
        /* <DEDUP_REMOVED lines=25> */
.L_x_3030:
[----:B------:R-:W-:Y:S05]  /*aa230*/  BSYNC.RECONVERGENT B7 ;  /* 0x0000000000077941 */ /* 0x000fea0003800200 */
.L_x_3029:
        /* <DEDUP_REMOVED lines=25> */
.L_x_3032:
[----:B------:R-:W-:Y:S05]  /*aa3d0*/  BSYNC.RECONVERGENT B7 ;  /* 0x0000000000077941 */ /* 0x000fea0003800200 */
.L_x_3031:
        /* <DEDUP_REMOVED lines=25> */
.L_x_3034:
[----:B------:R-:W-:Y:S05]  /*aa570*/  BSYNC.RECONVERGENT B7 ;  /* 0x0000000000077941 */ /* 0x000fea0003800200 */
.L_x_3033:
        /* <DEDUP_REMOVED lines=25> */
.L_x_3036:
[----:B------:R-:W-:Y:S05]  /*aa710*/  BSYNC.RECONVERGENT B7 ;  /* 0x0000000000077941 */ /* 0x000fea0003800200 */
.L_x_3035:
        /* <DEDUP_REMOVED lines=23> */
.L_x_3038:
[----:B------:R-:W-:Y:S05]  /*aa890*/  BSYNC.RECONVERGENT B7 ;  /* 0x0000000000077941 */ /* 0x000fea0003800200 */
.L_x_3037:
        /* <DEDUP_REMOVED lines=22> */
.L_x_3014:
[----:B------:R-:W-:-:S07]  /*aaa00*/  MOV R25, RZ ;  /* 0x000000ff00197202 */ /* 0x000fce0000000f00 */
.L_x_3013:
[----:B------:R-:W-:Y:S05]  /*aaa10*/  BSYNC.RECONVERGENT B5 ;  /* 0x0000000000057941 */ /* 0x000fea0003800200 */
.L_x_3012:
[----:B------:R-:W-:-:S04]  /*aaa20*/  LOP3.LUT R0, R3, 0x1, RZ, 0xc0, !PT ;  /* 0x0000000103007812 */ /* 0x000fc800078ec0ff */
[----:B------:R-:W-:-:S13]  /*aaa30*/  ISETP.NE.U32.AND P0, PT, R0, 0x1, PT ;  /* 0x000000010000780c */ /* 0x000fda0003f05070 */
[----:B------:R-:W-:Y:S05]  /*aaa40*/  @P0 BRA `(.L_x_3011) ;  /* 0x0000000800ec0947 */ /* 0x000fea0003800000 */
[----:B01----:R-:W3:Y:S01]  /*aaa50*/  LDG.E.64 R4, desc[UR8][R8.64+0x104108] ;  /* 0x1041080808047981 */ /* 0x003ee2000c1e1b00 */
[----:B--2---:R-:W-:Y:S02]  /*aaa60*/  IMAD R7, R25, 0x30, RZ ;  /* 0x0000003019077824 */ /* 0x004fe400078e02ff */
[----:B------:R-:W-:-:S04]  /*aaa70*/  IMAD.WIDE.U32 R22, R24, 0x30, R8 ;  /* 0x0000003018167825 */ /* 0x000fc800078e0008 */
[----:B------:R-:W-:-:S05]  /*aaa80*/  IMAD.IADD R23, R23, 0x1, R7 ;  /* 0x0000000117177824 */ /* 0x000fca00078e0207 */
[----:B------:R-:W2:Y:S04]  /*aaa90*/  LDG.E.64 R6, desc[UR8][R22.64+0x988d8] ;  /* 0x0988d80816067981 */ /* 0x000ea8000c1e1b00 */
[----:B------:R-:W4:Y:S04]  /*aaaa0*/  LDG.E.64 R12, desc[UR8][R22.64+0x988e0] ;  /* 0x0988e008160c7981 */ /* 0x000f28000c1e1b00 */
[----:B------:R-:W5:Y:S04]  /*aaab0*/  LDG.E.64 R14, desc[UR8][R22.64+0x988e8] ;  /* 0x0988e808160e7981 */ /* 0x000f68000c1e1b00 */
[----:B------:R-:W5:Y:S04]  /*aaac0*/  LDG.E.64 R16, desc[UR8][R22.64+0x988f0] ;  /* 0x0988f00816107981 */ /* 0x000f68000c1e1b00 */
[----:B------:R-:W5:Y:S04]  /*aaad0*/  LDG.E.64 R42, desc[UR8][R22.64+0x988f8] ;  /* 0x0988f808162a7981 */ /* 0x000f68000c1e1b00 */
[----:B------:R-:W5:Y:S01]  /*aaae0*/  LDG.E.64 R24, desc[UR8][R22.64+0x98900] ;  /* 0x0989000816187981 */ /* 0x000f62000c1e1b00 */
[----:B------:R-:W0:Y:S01]  /*aaaf0*/  MUFU.RCP64H R11, 6 ;  /* 0x40180000000b7908 */ /* 0x000e220000001800 */
[----:B------:R-:W-:-:S02]  /*aab00*/  HFMA2 R10, -RZ, RZ, 0, 5.9604644775390625e-08 ;  /* 0x00000001ff0a7431 */ /* 0x000fc400000001ff */
[----:B------:R-:W-:Y:S02]  /*aab10*/  IMAD.MOV.U32 R18, RZ, RZ, 0x0 ;  /* 0x00000000ff127424 */ /* 0x000fe400078e00ff */
[----:B------:R-:W-:Y:S01]  /*aab20*/  IMAD.MOV.U32 R19, RZ, RZ, 0x3ff00000 ;  /* 0x3ff00000ff137424 */ /* 0x000fe200078e00ff */
[----:B---3--:R-:W2:Y:S05]  /*aab30*/  LD.E.64 R4, desc[UR8][R4.64+0x2f038] ;  /* 0x02f0380804047980 */ /* 0x008eaa000c101b00 */
        /* <DEDUP_REMOVED lines=25> */
.L_x_3041:
[----:B------:R-:W-:Y:S05]  /*aacd0*/  BSYNC.RECONVERGENT B1 ;  /* 0x0000000000017941 */ /* 0x000fea0003800200 */
.L_x_3040:
        /* <DEDUP_REMOVED lines=25> */
.L_x_3043:
[----:B------:R-:W-:Y:S05]  /*aae70*/  BSYNC.RECONVERGENT B1 ;  /* 0x0000000000017941 */ /* 0x000fea0003800200 */
.L_x_3042:
        /* <DEDUP_REMOVED lines=25> */
.L_x_3045:
[----:B------:R-:W-:Y:S05]  /*ab010*/  BSYNC.RECONVERGENT B1 ;  /* 0x0000000000017941 */ /* 0x000fea0003800200 */
.L_x_3044:
        /* <DEDUP_REMOVED lines=25> */
.L_x_3047:
[----:B------:R-:W-:Y:S05]  /*ab1b0*/  BSYNC.RECONVERGENT B1 ;  /* 0x0000000000017941 */ /* 0x000fea0003800200 */
.L_x_3046:
        /* <DEDUP_REMOVED lines=25> */
.L_x_3049:
[----:B------:R-:W-:Y:S05]  /*ab350*/  BSYNC.RECONVERGENT B1 ;  /* 0x0000000000017941 */ /* 0x000fea0003800200 */
.L_x_3048:
        /* <DEDUP_REMOVED lines=23> */
.L_x_3051:
[----:B------:R-:W-:Y:S05]  /*ab4d0*/  BSYNC.RECONVERGENT B1 ;  /* 0x0000000000017941 */ /* 0x000fea0003800200 */
.L_x_3050:
        /* <DEDUP_REMOVED lines=18> */
.L_x_3011:
[----:B------:R-:W-:Y:S05]  /*ab600*/  BSYNC.RECONVERGENT B6 ;  /* 0x0000000000067941 */ /* 0x000fea0003800200 */
.L_x_3010:
[----:B------:R-:W-:-:S13]  /*ab610*/  ISETP.NE.AND P0, PT, R3, RZ, PT ;  /* 0x000000ff0300720c */ /* 0x000fda0003f05270 */
[----:B------:R-:W-:Y:S05]  /*ab620*/  @!P0 BRA `(.L_x_2580) ;  /* 0x0000000000388947 */ /* 0x000fea0003800000 */
[----:B01----:R0:W5:Y:S01]  /*ab630*/  LDG.E.64 R4, desc[UR8][R8.64+0x104108] ;  /* 0x1041080808047981 */ /* 0x003162000c1e1b00 */
[----:B------:R-:W-:Y:S01]  /*ab640*/  MOV R3, RZ ;  /* 0x000000ff00037202 */ /* 0x000fe20000000f00 */
[----:B------:R-:W-:-:S07]  /*ab650*/  IMAD.MOV.U32 R13, RZ, RZ, RZ ;  /* 0x000000ffff0d7224 */ /* 0x000fce00078e00ff */
.L_x_3052:
[----:B--23--:R-:W-:-:S05]  /*ab660*/  IADD3 R6, P0, PT, R8, R3, RZ ;  /* 0x0000000308067210 */ /* 0x00cfca0007f1e0ff */
[----:B-1----:R-:W-:-:S06]  /*ab670*/  IMAD.X R7, R9, 0x1, R13, P0 ;  /* 0x0000000109077824 */ /* 0x002fcc00000e060d */
[----:B------:R-:W2:Y:S01]  /*ab680*/  LDG.E.U8 R7, desc[UR8][R6.64+0x811a8] ;  /* 0x0811a80806077981 */ /* 0x000ea2000c1e1100 */
[----:B-----5:R-:W-:-:S05]  /*ab690*/  IADD3 R10, P0, PT, R4, R3, RZ ;  /* 0x00000003040a7210 */ /* 0x020fca0007f1e0ff */
[----:B------:R-:W-:Y:S01]  /*ab6a0*/  IMAD.X R11, R5, 0x1, R13, P0 ;  /* 0x00000001050b7824 */ /* 0x000fe200000e060d */
[----:B------:R-:W-:-:S04]  /*ab6b0*/  IADD3 R3, P0, PT, R3, 0x1, RZ ;  /* 0x0000000103037810 */ /* 0x000fc80007f1e0ff */
[----:B------:R-:W-:Y:S02]  /*ab6c0*/  IADD3.X R13, PT, PT, RZ, R13, RZ, P0, !PT ;  /* 0x0000000dff0d7210 */ /* 0x000fe400007fe4ff */
[----:B------:R-:W-:-:S04]  /*ab6d0*/  ISETP.GE.U32.AND P0, PT, R3, R20, PT ;  /* 0x000000140300720c */ /* 0x000fc80003f06070 */
[----:B------:R-:W-:Y:S01]  /*ab6e0*/  ISETP.GE.U32.AND.EX P0, PT, R13, R21, PT, P0 ;  /* 0x000000150d00720c */ /* 0x000fe20003f06100 */
[----:B--2---:R1:W-:-:S12]  /*ab6f0*/  ST.E.U8 desc[UR8][R10.64+0x17880], R7 ;  /* 0x017880070a007985 */ /* 0x0043d8000c101108 */
[----:B------:R-:W-:Y:S05]  /*ab700*/  @!P0 BRA `(.L_x_3052) ;  /* 0xfffffffc00d48947 */ /* 0x000fea000383ffff */
.L_x_2580:
[----:B------:R-:W-:Y:S05]  /*ab710*/  BSYNC.RECONVERGENT B2 ;  /* 0x0000000000027941 */ /* 0x000fea0003800200 */
.L_x_2272:
[----:B------:R-:W-:Y:S05]  /*ab720*/  BRA `(.L_x_3053) ;  /* 0x0000014800cc7947 */ /* 0x000fea0003800000 */
.L_x_2271:
[----:B------:R-:W3:Y:S01]  /*ab730*/  LD.E R44, desc[UR8][R6.64+0x2efb0] ;  /* 0x02efb008062c7980 */ /* 0x000ee2000c101900 */
[----:B------:R-:W-:Y:S01]  /*ab740*/  BSSY.RECONVERGENT B0, `(.L_x_3054) ;  /* 0x0000016000007945 */ /* 0x000fe20003800200 */
[----:B------:R-:W-:Y:S01]  /*ab750*/  IMAD.MOV.U32 R45, RZ, RZ, RZ ;  /* 0x000000ffff2d7224 */ /* 0x000fe200078e00ff */
[C---:B---3--:R-:W-:Y:S01]  /*ab760*/  ISETP.NE.AND P0, PT, R44.reuse, RZ, PT ;  /* 0x000000ff2c00720c */ /* 0x048fe20003f05270 */
[----:B------:R-:W-:-:S12]  /*ab770*/  IMAD.WIDE R46, R44, 0x30, RZ ;  /* 0x000000302c2e7825 */ /* 0x000fd800078e02ff */
[----:B------:R-:W-:Y:S05]  /*ab780*/  @!P0 BRA `(.L_x_3055) ;  /* 0x0000000000448947 */ /* 0x000fea0003800000 */
[----:B------:R-:W-:Y:S01]  /*ab790*/  BSSY.RECONVERGENT B1, `(.L_x_3056) ;  /* 0x000000e000017945 */ /* 0x000fe20003800200 */
[----:B--2---:R-:W-:Y:S02]  /*ab7a0*/  IMAD.MOV.U32 R3, RZ, RZ, RZ ;  /* 0x000000ffff037224 */ /* 0x004fe400078e00ff */
[----:B0-----:R-:W-:-:S07]  /*ab7b0*/  IMAD.MOV.U32 R13, RZ, RZ, RZ ;  /* 0x000000ffff0d7224 */ /* 0x001fce00078e00ff */
.L_x_3057:
[----:B------:R-:W-:-:S04]  /*ab7c0*/  IADD3 R4, P0, PT, R6, R3, RZ ;  /* 0x0000000306047210 */ /* 0x000fc80007f1e0ff */
[----:B0-----:R-:W-:-:S06]  /*ab7d0*/  IADD3.X R5, PT, PT, R7, R13, RZ, P0, !PT ;  /* 0x0000000d07057210 */ /* 0x001fcc00007fe4ff */
[----:B------:R-:W2:Y:S01]  /*ab7e0*/  LD.E.U8 R5, desc[UR8][R4.64+0x150] ;  /* 0x0001500804057980 */ /* 0x000ea2000c101100 */
[----:B------:R-:W-:-:S05]  /*ab7f0*/  IADD3 R10, P0, PT, R78, R3, RZ ;  /* 0x000000034e0a7210 */ /* 0x000fca0007f1e0ff */
[----:B------:R-:W-:Y:S01]  /*ab800*/  IMAD.X R11, R79, 0x1, R13, P0 ;  /* 0x000000014f0b7824 */ /* 0x000fe200000e060d */
[----:B------:R-:W-:-:S05]  /*ab810*/  IADD3 R3, P0, PT, R3, 0x1, RZ ;  /* 0x0000000103037810 */ /* 0x000fca0007f1e0ff */
[----:B------:R-:W-:Y:S01]  /*ab820*/  IMAD.X R13, RZ, RZ, R13, P0 ;  /* 0x000000ffff0d7224 */ /* 0x000fe200000e060d */
[----:B------:R-:W-:-:S04]  /*ab830*/  ISETP.GE.U32.AND P0, PT, R3, R46, PT ;  /* 0x0000002e0300720c */ /* 0x000fc80003f06070 */
[----:B------:R-:W-:Y:S01]  /*ab840*/  ISETP.GE.U32.AND.EX P0, PT, R13, R47, PT, P0 ;  /* 0x0000002f0d00720c */ /* 0x000fe20003f06100 */
[----:B--2---:R0:W-:-:S12]  /*ab850*/  STG.E.U8 desc[UR8][R10.64+0xb0008], R5 ;  /* 0x0b0008050a007986 */ /* 0x0041d8000c101108 */
[----:B------:R-:W-:Y:S05]  /*ab860*/  @!P0 BRA `(.L_x_3057) ;  /* 0xfffffffc00d48947 */ /* 0x000fea000383ffff */
[----:B------:R-:W-:Y:S05]  /*ab870*/  BSYNC.RECONVERGENT B1 ;  /* 0x0000000000017941 */ /* 0x000fea0003800200 */
.L_x_3056:
[----:B0-----:R-:W2:Y:S04]  /*ab880*/  LDG.E.64 R4, desc[UR8][R8.64+0x104108] ;  /* 0x1041080808047981 */ /* 0x001ea8000c1e1b00 */
[----:B--2---:R1:W5:Y:S02]  /*ab890*/  LD.E R45, desc[UR8][R4.64+0x2efb0] ;  /* 0x02efb008042d7980 */ /* 0x004364000c101900 */
.L_x_3055:
[----:B------:R-:W-:Y:S05]  /*ab8a0*/  BSYNC.RECONVERGENT B0 ;  /* 0x0000000000007941 */ /* 0x000fea0003800200 */
.L_x_3054:
[----:B-----5:R-:W-:Y:S01]  /*ab8b0*/  ISETP.GE.AND P0, PT, R45, 0x1, PT ;  /* 0x000000012d00780c */ /* 0x020fe20003f06270 */
[----:B------:R-:W-:-:S12]  /*ab8c0*/  BSSY.RECONVERGENT B1, `(.L_x_3058) ;  /* 0x00003ed000017945 */ /* 0x000fd80003800200 */
[----:B------:R-:W-:Y:S05]  /*ab8d0*/  @!P0 BRA `(.L_x_3059) ;  /* 0x0000003c00ac8947 */ /* 0x000fea0003800000 */
[----:B------:R-:W-:-:S05]  /*ab8e0*/  IMAD.WIDE R48, R45, 0x30, R8 ;  /* 0x000000302d307825 */ /* 0x000fca00078e0208 */
[----:B0-----:R-:W3:Y:S04]  /*ab8f0*/  LDG.E.64 R10, desc[UR8][R48.64+0xb0008] ;  /* 0x0b000808300a7981 */ /* 0x001ee8000c1e1b00 */
[----:B------:R0:W5:Y:S04]  /*ab900*/  LDG.E.64 R12, desc[UR8][R48.64+0xb0010] ;  /* 0x0b001008300c7981 */ /* 0x000168000c1e1b00 */
[----:B------:R0:W5:Y:S01]  /*ab910*/  LDG.E.64 R14, desc[UR8][R48.64+0xb0018] ;  /* 0x0b001808300e7981 */ /* 0x000162000c1e1b00 */
[----:B------:R-:W-:Y:S01]  /*ab920*/  BSSY.RECONVERGENT B0, `(.L_x_3060) ;  /* 0x0000005000007945 */ /* 0x000fe20003800200 */
[----:B-1----:R-:W-:Y:S01]  /*ab930*/  IMAD.MOV.U32 R5, RZ, RZ, 0x40000000 ;  /* 0x40000000ff057424 */ /* 0x002fe200078e00ff */
[----:B------:R-:W-:Y:S01]  /*ab940*/  MOV R0, 0xab970 ;  /* 0x000ab97000007802 */ /* 0x000fe20000000f00 */
[----:B0--3--:R-:W-:-:S11]  /*ab950*/  DADD R6, -RZ, |R10| ;  /* 0x00000000ff067229 */ /* 0x009fd6000000050a */
[----:B--2--5:R-:W-:Y:S05]  /*ab960*/  CALL.REL.NOINC `($_Z9addKernelP9basic_run$__internal_accurate_pow) ;  /* 0x0000015c00747944 */ /* 0x024fea0003c00000 */
[----:B------:R-:W-:Y:S05]  /*ab970*/  BSYNC.RECONVERGENT B0 ;  /* 0x0000000000007941 */ /* 0x000fea0003800200 */
.L_x_3060:
        /* <DEDUP_REMOVED lines=9> */
[----:B------:R-:W-:Y:S01]  /*aba10*/  MOV R5, 0x40000000 ;  /* 0x4000000000057802 */ /* 0x000fe20000000f00 */
[----:B------:R-:W-:Y:S01]  /*aba20*/  DSETP.NEU.AND P6, PT, R10, 1, PT ;  /* 0x3ff000000a00742a */ /* 0x000fe20003fcd000 */
[----:B------:R-:W-:Y:S01]  /*aba30*/  IMAD.MOV.U32 R3, RZ, RZ, RZ ;  /* 0x000000ffff037224 */ /* 0x000fe200078e00ff */
[----:B------:R-:W-:-:S02]  /*aba40*/  MOV R0, 0xabb20 ;  /* 0x000abb2000007802 */ /* 0x000fc40000000f00 */
[----:B------:R-:W-:Y:S02]  /*aba50*/  @P0 LOP3.LUT R2, R2, 0x8, RZ, 0xfc, !PT ;  /* 0x0000000802020812 */ /* 0x000fe400078efcff */
[----:B------:R-:W-:Y:S02]  /*aba60*/  LOP3.LUT R6, R7, 0x7ff00000, RZ, 0xc0, !PT ;  /* 0x7ff0000007067812 */ /* 0x000fe400078ec0ff */
[----:B------:R-:W-:Y:S01]  /*aba70*/  LOP3.LUT R2, R2, 0xfffffffd, RZ, 0xc0, !PT ;  /* 0xfffffffd02027812 */ /* 0x000fe200078ec0ff */
[----:B------:R-:W-:Y:S01]  /*aba80*/  IMAD.MOV.U32 R7, RZ, RZ, R17 ;  /* 0x000000ffff077224 */ /* 0x000fe200078e0011 */
[----:B------:R-:W-:Y:S02]  /*aba90*/  ISETP.NE.AND P0, PT, R6, 0x7ff00000, PT ;  /* 0x7ff000000600780c */ /* 0x000fe40003f05270 */
[----:B------:R-:W-:Y:S02]  /*abaa0*/  @P2 LOP3.LUT R2, R2, 0x2, RZ, 0xfc, !PT ;  /* 0x0000000202022812 */ /* 0x000fe400078efcff */
[----:B------:R-:W-:Y:S01]  /*abab0*/  MOV R6, R16 ;  /* 0x0000001000067202 */ /* 0x000fe20000000f00 */
[----:B------:R-:W-:Y:S01]  /*abac0*/  DADD R16, R10, 2 ;  /* 0x400000000a107429 */ /* 0x000fe20000000000 */
[----:B------:R-:W-:-:S04]  /*abad0*/  LOP3.LUT R2, R2, 0xfffffffe, RZ, 0xc0, !PT ;  /* 0xfffffffe02027812 */ /* 0x000fc800078ec0ff */
[----:B------:R-:W-:-:S04]  /*abae0*/  @P1 LOP3.LUT R2, R2, 0x1, RZ, 0xfc, !PT ;  /* 0x0000000102021812 */ /* 0x000fc800078efcff */
[----:B------:R-:W-:-:S04]  /*abaf0*/  LOP3.LUT R2, R2, 0xfffffffb, RZ, 0xc0, !PT ;  /* 0xfffffffb02027812 */ /* 0x000fc800078ec0ff */
[----:B------:R-:W-:-:S07]  /*abb00*/  @P0 LOP3.LUT R2, R2, 0x4, RZ, 0xfc, !PT ;  /* 0x0000000402020812 */ /* 0x000fce00078efcff */
[----:B------:R-:W-:Y:S05]  /*abb10*/  CALL.REL.NOINC `($_Z9addKernelP9basic_run$__internal_accurate_pow) ;  /* 0x0000015c00087944 */ /* 0x000fea0003c00000 */
[----:B------:R-:W-:Y:S05]  /*abb20*/  BSYNC.RECONVERGENT B0 ;  /* 0x0000000000007941 */ /* 0x000fea0003800200 */
.L_x_3061:
[C---:B------:R-:W-:Y:S01]  /*abb30*/  DADD R6, R12.reuse, 2 ;  /* 0x400000000c067429 */ /* 0x040fe20000000000 */
[----:B------:R-:W-:Y:S01]  /*abb40*/  BSSY.RECONVERGENT B0, `(.L_x_3062) ;  /* 0x0000010000007945 */ /* 0x000fe20003800200 */
[----:B------:R-:W-:Y:S01]  /*abb50*/  DADD R18, -RZ, |R14| ;  /* 0x00000000ff127229 */ /* 0x000fe2000000050e */
[----:B------:R-:W-:Y:S01]  /*abb60*/  IMAD.MOV.U32 R23, RZ, RZ, R5 ;  /* 0x000000ffff177224 */ /* 0x000fe200078e0005 */
[C---:B------:R-:W-:Y:S01]  /*abb70*/  DSETP.NEU.AND P5, PT, R12.reuse, RZ, PT ;  /* 0x000000ff0c00722a */ /* 0x040fe20003fad000 */
[----:B------:R-:W-:Y:S01]  /*abb80*/  MOV R22, R4 ;  /* 0x0000000400167202 */ /* 0x000fe20000000f00 */
        /* <DEDUP_REMOVED lines=12> */
.L_x_3062:
[----:B------:R-:W-:Y:S01]  /*abc50*/  P2R R0, PR, RZ, 0x1 ;  /* 0x00000001ff007803 */ /* 0x000fe20000000000 */
[----:B------:R-:W-:Y:S01]  /*abc60*/  DADD R6, R14, 2 ;  /* 0x400000000e067429 */ /* 0x000fe20000000000 */
[----:B------:R-:W-:Y:S01]  /*abc70*/  LOP3.LUT P0, RZ, R2, 0x8, RZ, 0xc0, !PT ;  /* 0x0000000802ff7812 */ /* 0x000fe2000780c0ff */
[----:B------:R-:W-:Y:S01]  /*abc80*/  IMAD.WIDE.U32 R48, R45, -0x28, R48 ;  /* 0xffffffd82d307825 */ /* 0x000fe200078e0030 */
[----:B------:R-:W-:Y:S01]  /*abc90*/  FSEL R23, R23, RZ, P5 ;  /* 0x000000ff17177208 */ /* 0x000fe20002800000 */
[----:B------:R-:W-:Y:S01]  /*abca0*/  BSSY.RECONVERGENT B2, `(.L_x_3063) ;  /* 0x000003d000027945 */ /* 0x000fe20003800200 */
        /* <DEDUP_REMOVED lines=17> */
[----:B------:R-:W-:-:S02]  /*abdc0*/  ISETP.NE.AND P3, PT, R6, 0x7ff00000, PT ;  /* 0x7ff000000600780c */ /* 0x000fc40003f65270 */
[----:B------:R-:W-:Y:S02]  /*abdd0*/  FSEL R7, R4, RZ, P1 ;  /* 0x000000ff04077208 */ /* 0x000fe40000800000 */
[----:B------:R-:W-:Y:S01]  /*abde0*/  FSEL R19, R5, RZ, P1 ;  /* 0x000000ff05137208 */ /* 0x000fe20000800000 */
[----:B------:R-:W-:Y:S01]  /*abdf0*/  DSETP.NEU.AND P1, PT, |R14|, +INF , PT ;  /* 0x7ff000000e00742a */ /* 0x000fe20003f2d200 */
[----:B------:R-:W-:Y:S02]  /*abe00*/  @!P4 FSEL R21, R20, RZ, P2 ;  /* 0x000000ff1415c208 */ /* 0x000fe40001000000 */
[----:B------:R-:W-:Y:S02]  /*abe10*/  @!P4 FSEL R23, R18, +QNAN , P2 ;  /* 0x7ff000001217c808 */ /* 0x000fe40001000000 */
[----:B------:R-:W-:Y:S02]  /*abe20*/  FSEL R6, R16, R7, P5 ;  /* 0x0000000710067208 */ /* 0x000fe40002800000 */
[----:B------:R-:W-:-:S02]  /*abe30*/  FSEL R0, R17, R19, P5 ;  /* 0x0000001311007208 */ /* 0x000fc40002800000 */
[----:B------:R-:W-:Y:S02]  /*abe40*/  FSEL R16, R25, RZ, P6 ;  /* 0x000000ff19107208 */ /* 0x000fe40003000000 */
[----:B------:R-:W-:Y:S02]  /*abe50*/  FSEL R17, R27, 1.875, P6 ;  /* 0x3ff000001b117808 */ /* 0x000fe40003000000 */
[----:B------:R-:W-:Y:S02]  /*abe60*/  FSEL R4, R21, RZ, P0 ;  /* 0x000000ff15047208 */ /* 0x000fe40000000000 */
[----:B------:R-:W-:Y:S01]  /*abe70*/  FSEL R5, R23, 1.875, P0 ;  /* 0x3ff0000017057808 */ /* 0x000fe20000000000 */
[----:B------:R-:W-:Y:S01]  /*abe80*/  DSETP.NEU.AND P0, PT, R14, 1, PT ;  /* 0x3ff000000e00742a */ /* 0x000fe20003f0d000 */
[----:B------:R-:W-:Y:S02]  /*abe90*/  @!P3 FSEL R7, R6, RZ, P1 ;  /* 0x000000ff0607b208 */ /* 0x000fe40000800000 */
[----:B------:R-:W-:-:S02]  /*abea0*/  @!P3 FSEL R19, R0, +QNAN , P1 ;  /* 0x7ff000000013b808 */ /* 0x000fc40000800000 */
[----:B------:R-:W-:Y:S01]  /*abeb0*/  DADD R16, R16, R4 ;  /* 0x0000000010107229 */ /* 0x000fe20000000004 */
[----:B------:R-:W-:Y:S02]  /*abec0*/  MOV R6, 0x0 ;  /* 0x0000000000067802 */ /* 0x000fe40000000f00 */
[----:B------:R-:W-:Y:S01]  /*abed0*/  FSEL R4, R7, RZ, P0 ;  /* 0x000000ff07047208 */ /* 0x000fe20000000000 */
[----:B------:R-:W-:Y:S01]  /*abee0*/  IMAD.MOV.U32 R7, RZ, RZ, 0x3fd80000 ;  /* 0x3fd80000ff077424 */ /* 0x000fe200078e00ff */
[----:B------:R-:W-:Y:S02]  /*abef0*/  FSEL R5, R19, 1.875, P0 ;  /* 0x3ff0000013057808 */ /* 0x000fe40000000000 */
[----:B------:R-:W-:-:S04]  /*abf00*/  IADD3 R52, PT, PT, R49, -R45, RZ ;  /* 0x8000002d31347210 */ /* 0x000fc80007ffe0ff */
        /* <DEDUP_REMOVED lines=22> */
.L_x_3064:
[----:B------:R-:W-:Y:S05]  /*ac070*/  BSYNC.RECONVERGENT B2 ;  /* 0x0000000000027941 */ /* 0x000fea0003800200 */
.L_x_3063:
[----:B---3--:R-:W-:-:S05]  /*ac080*/  IMAD.WIDE.U32 R18, R3, 0x30, R8 ;  /* 0x0000003003127825 */ /* 0x008fca00078e0008 */
        /* <DEDUP_REMOVED lines=8> */
.L_x_3065:
        /* <DEDUP_REMOVED lines=19> */
.L_x_3067:
[----:B------:R-:W-:Y:S05]  /*ac240*/  BSYNC.RECONVERGENT B0 ;  /* 0x0000000000007941 */ /* 0x000fea0003800200 */
.L_x_3066:
        /* <DEDUP_REMOVED lines=8> */
.L_x_3068:
        /* <DEDUP_REMOVED lines=18> */
.L_x_3070:
[----:B------:R-:W-:Y:S05]  /*ac3f0*/  BSYNC.RECONVERGENT B0 ;  /* 0x0000000000007941 */ /* 0x000fea0003800200 */
.L_x_3069:
        /* <DEDUP_REMOVED lines=8> */
.L_x_3071:
        /* <DEDUP_REMOVED lines=15> */
.L_x_3073:
[----:B------:R-:W-:Y:S05]  /*ac570*/  BSYNC.RECONVERGENT B0 ;  /* 0x0000000000007941 */ /* 0x000fea0003800200 */
.L_x_3072:
        /* <DEDUP_REMOVED lines=14> */
.L_x_3074:
        /* <DEDUP_REMOVED lines=18> */
.L_x_3076:
[----:B------:R-:W-:Y:S05]  /*ac780*/  BSYNC.RECONVERGENT B0 ;  /* 0x0000000000007941 */ /* 0x000fea0003800200 */
.L_x_3075:
        /* <DEDUP_REMOVED lines=8> */
.L_x_3077:
        /* <DEDUP_REMOVED lines=17> */
.L_x_3079:
[----:B------:R-:W-:Y:S05]  /*ac920*/  BSYNC.RECONVERGENT B0 ;  /* 0x0000000000007941 */ /* 0x000fea0003800200 */
.L_x_3078:
        /* <DEDUP_REMOVED lines=8> */
.L_x_3080:
[----:B------:R-:W0:Y:S01]  /*ac9b0*/  MUFU.RSQ64H R31, R23 ;  /* 0x00000017001f7308 */ /* 0x000e220000001c00 */
[C---:B------:R-:W-:Y:S01]  /*ac9c0*/  DADD R6, R58.reuse, 2 ;  /* 0x400000003a067429 */ /* 0x040fe20000000000 */
[----:B------:R-:W-:Y:S01]  /*ac9d0*/  IADD3 R30, PT, PT, R23, -0x3500000, RZ ;  /* 0xfcb00000171e7810 */ /* 0x000fe20007ffe0ff */
        /* <DEDUP_REMOVED lines=18> */
[----:B------:R-:W-:Y:S01]  /*acb00*/  @!P0 IMAD.MOV.U32 R4, RZ, RZ, 0x0 ;  /* 0x00000000ff048424 */ /* 0x000fe200078e00ff */
[----:B------:R-:W-:-:S07]  /*acb10*/  @!P0 MOV R5, 0x7ff00000 ;  /* 0x7ff0000000058802 */ /* 0x000fce0000000f00 */
.L_x_3082:
[----:B------:R-:W-:Y:S05]  /*acb20*/  BSYNC.RECONVERGENT B0 ;  /* 0x0000000000007941 */ /* 0x000fea0003800200 */
.L_x_3081:
        /* <DEDUP_REMOVED lines=23> */
.L_x_3084:
[----:B------:R-:W-:Y:S05]  /*acca0*/  BSYNC.RECONVERGENT B2 ;  /* 0x0000000000027941 */ /* 0x000fea0003800200 */
.L_x_3083:
        /* <DEDUP_REMOVED lines=25> */
.L_x_3086:
[----:B------:R-:W-:Y:S05]  /*ace40*/  BSYNC.RECONVERGENT B2 ;  /* 0x0000000000027941 */ /* 0x000fea0003800200 */
.L_x_3085:
[----:B------:R1:W-:Y:S04]  /*ace50*/  STG.E.64 desc[UR8][R24.64+0xd32d0], R6 ;  /* 0x0d32d00618007986 */ /* 0x0003e8000c101b08 */
[----:B------:R2:W-:Y:S04]  /*ace60*/  STG.E.64 desc[UR8][R24.64+0xdafe0], R50 ;  /* 0x0dafe03218007986 */ /* 0x0005e8000c101b08 */
[----:B------:R-:W3:Y:S04]  /*ace70*/  LDG.E.64 R4, desc[UR8][R8.64+0x104108] ;  /* 0x1041080808047981 */ /* 0x000ee8000c1e1b00 */
[----:B------:R-:W4:Y:S04]  /*ace80*/  LDG.E.64 R26, desc[UR8][R8.64+0xee888] ;  /* 0x0ee88808081a7981 */ /* 0x000f28000c1e1b00 */
[----:B---3--:R-:W0:Y:S01]  /*ace90*/  LD.E.64 R4, desc[UR8][R4.64+0x98] ;  /* 0x0000980804047980 */ /* 0x008e22000c101b00 */
[----:B------:R-:W-:Y:S01]  /*acea0*/  MOV R28, 0x1 ;  /* 0x00000001001c7802 */ /* 0x000fe20000000f00 */
[----:B------:R-:W-:Y:S01]  /*aceb0*/  BSSY.RECONVERGENT B2, `(.L_x_3087) ;  /* 0x0000014000027945 */ /* 0x000fe20003800200 */
[----:B0-----:R-:W-:-:S06]  /*acec0*/  DADD R56, R56, R4 ;  /* 0x0000000038387229 */ /* 0x001fcc0000000004 */
[----:B------:R-:W0:Y:S02]  /*aced0*/  MUFU.RCP64H R29, R57 ;  /* 0x00000039001d7308 */ /* 0x000e240000001800 */
[----:B0-----:R-:W-:-:S08]  /*acee0*/  DFMA R30, -R56, R28, 1 ;  /* 0x3ff00000381e742b */ /* 0x001fd0000000011c */
        /* <DEDUP_REMOVED lines=15> */
[----:B------:R-:W-:Y:S05]  /*acfe0*/  CALL.REL.NOINC `($__internal_1_$__cuda_sm20_div_rn_f64_full) ;  /* 0x0000013c009c7944 */ /* 0x000fea0003c00000 */
.L_x_3088:
[----:B------:R-:W-:Y:S05]  /*acff0*/  BSYNC.RECONVERGENT B2 ;  /* 0x0000000000027941 */ /* 0x000fea0003800200 */
.L_x_3087:
[----:B------:R0:W-:Y:S04]  /*ad000*/  STG.E.64 desc[UR8][R24.64+0xdee68], R4 ;  /* 0x0dee680418007986 */ /* 0x0001e8000c101b08 */
[----:B------:R-:W2:Y:S04]  /*ad010*/  LDG.E.64 R26, desc[UR8][R8.64+0x104108] ;  /* 0x10410808081a7981 */ /* 0x000ea8000c1e1b00 */
[----:B------:R-:W0:Y:S04]  /*ad020*/  LDG.E.64 R6, desc[UR8][R8.64+0xee890] ;  /* 0x0ee8900808067981 */ /* 0x000e28000c1e1b00 */
[----:B--2---:R-:W2:Y:S01]  /*ad030*/  LD.E.64 R26, desc[UR8][R26.64+0x100] ;  /* 0x000100081a1a7980 */ /* 0x004ea2000c101b00 */
[----:B------:R-:W-:Y:S01]  /*ad040*/  BSSY.RECONVERGENT B2, `(.L_x_3089) ;  /* 0x0000015000027945 */ /* 0x000fe20003800200 */
[----:B--2---:R-:W-:-:S06]  /*ad050*/  DADD R30, R22, R26 ;  /* 0x00000000161e7229 */ /* 0x004fcc000000001a */
[----:B------:R-:W1:Y:S01]  /*ad060*/  MUFU.RCP64H R23, R31 ;  /* 0x0000001f00177308 */ /* 0x000e620000001800 */
[----:B------:R-:W-:-:S06]  /*ad070*/  IMAD.MOV.U32 R22, RZ, RZ, 0x1 ;  /* 0x00000001ff167424 */ /* 0x000fcc00078e00ff */
[----:B-1----:R-:W-:-:S08]  /*ad080*/  DFMA R28, -R30, R22, 1 ;  /* 0x3ff000001e1c742b */ /* 0x002fd00000000116 */
[----:B------:R-:W-:-:S08]  /*ad090*/  DFMA R28, R28, R28, R28 ;  /* 0x0000001c1c1c722b */ /* 0x000fd0000000001c */
[----:B------:R-:W-:-:S08]  /*ad0a0*/  DFMA R28, R22, R28, R22 ;  /* 0x0000001c161c722b */ /* 0x000fd00000000016 */
[----:B------:R-:W-:-:S08]  /*ad0b0*/  DFMA R22, -R30, R28, 1 ;  /* 0x3ff000001e16742b */ /* 0x000fd0000000011c */
[----:B------:R-:W-:-:S08]  /*ad0c0*/  DFMA R22, R28, R22, R28 ;  /* 0x000000161c16722b */ /* 0x000fd0000000001c */
[----:B0-----:R-:W-:-:S08]  /*ad0d0*/  DMUL R4, R6, -R22 ;  /* 0x8000001606047228 */ /* 0x001fd00000000000 */
[--C-:B------:R-:W-:Y:S02]  /*ad0e0*/  DFMA R26, -R30, R4, -R6.reuse ;  /* 0x000000041e1a722b */ /* 0x100fe40000000906 */
[----:B------:R-:W-:-:S06]  /*ad0f0*/  DADD R28, -RZ, -R6 ;  /* 0x00000000ff1c7229 */ /* 0x000fcc0000000906 */
[----:B------:R-:W-:-:S04]  /*ad100*/  DFMA R4, R22, R26, R4 ;  /* 0x0000001a1604722b */ /* 0x000fc80000000004 */
[----:B------:R-:W-:-:S06]  /*ad110*/  FSETP.GEU.AND P1, PT, |R29|, 6.5827683646048100446e-37, PT ;  /* 0x036000001d00780b */ /* 0x000fcc0003f2e200 */
[----:B------:R-:W-:-:S05]  /*ad120*/  FFMA R0, RZ, R31, R5 ;  /* 0x0000001fff007223 */ /* 0x000fca0000000005 */
[----:B------:R-:W-:-:S13]  /*ad130*/  FSETP.GT.AND P0, PT, |R0|, 1.469367938527859385e-39, PT ;  /* 0x001000000000780b */ /* 0x000fda0003f04200 */
[----:B------:R-:W-:Y:S05]  /*ad140*/  @P0 BRA P1, `(.L_x_3090) ;  /* 0x0000000000100947 */ /* 0x000fea0000800000 */
[----:B------:R-:W-:Y:S01]  /*ad150*/  MOV R4, R30 ;  /* 0x0000001e00047202 */ /* 0x000fe20000000f00 */
[----:B------:R-:W-:Y:S01]  /*ad160*/  IMAD.MOV.U32 R5, RZ, RZ, R31 ;  /* 0x000000ffff057224 */ /* 0x000fe200078e001f */
[----:B------:R-:W-:-:S07]  /*ad170*/  MOV R0, 0xad190 ;  /* 0x000ad19000007802 */ /* 0x000fce0000000f00 */
[----:B------:R-:W-:Y:S05]  /*ad180*/  CALL.REL.NOINC `($__internal_1_$__cuda_sm20_div_rn_f64_full) ;  /* 0x0000013c00347944 */ /* 0x000fea0003c00000 */
.L_x_3090:
[----:B------:R-:W-:Y:S05]  /*ad190*/  BSYNC.RECONVERGENT B2 ;  /* 0x0000000000027941 */ /* 0x000fea0003800200 */
.L_x_3089:
[----:B------:R0:W-:Y:S04]  /*ad1a0*/  STG.E.64 desc[UR8][R24.64+0xe2cf0], R4 ;  /* 0x0e2cf00418007986 */ /* 0x0001e8000c101b08 */
[----:B------:R-:W2:Y:S04]  /*ad1b0*/  LDG.E.64 R22, desc[UR8][R8.64+0x104108] ;  /* 0x1041080808167981 */ /* 0x000ea8000c1e1b00 */
[----:B------:R-:W0:Y:S04]  /*ad1c0*/  LDG.E.64 R6, desc[UR8][R8.64+0xee898] ;  /* 0x0ee8980808067981 */ /* 0x000e28000c1e1b00 */
[----:B--2---:R-:W2:Y:S01]  /*ad1d0*/  LD.E.64 R22, desc[UR8][R22.64+0x100] ;  /* 0x0001000816167980 */ /* 0x004ea2000c101b00 */
[----:B------:R-:W-:Y:S01]  /*ad1e0*/  IMAD.MOV.U32 R26, RZ, RZ, 0x1 ;  /* 0x00000001ff1a7424 */ /* 0x000fe200078e00ff */
[----:B------:R-:W-:Y:S01]  /*ad1f0*/  BSSY.RECONVERGENT B2, `(.L_x_3091) ;  /* 0x0000014000027945 */ /* 0x000fe20003800200 */
[----:B--2---:R-:W-:-:S06]  /*ad200*/  DADD R30, R16, R22 ;  /* 0x00000000101e7229 */ /* 0x004fcc0000000016 */
[----:B------:R-:W1:Y:S02]  /*ad210*/  MUFU.RCP64H R27, R31 ;  /* 0x0000001f001b7308 */ /* 0x000e640000001800 */
        /* <DEDUP_REMOVED lines=17> */
.L_x_3092:
[----:B------:R-:W-:Y:S05]  /*ad330*/  BSYNC.RECONVERGENT B2 ;  /* 0x0000000000027941 */ /* 0x000fea0003800200 */
.L_x_3091:
[----:B------:R-:W-:Y:S01]  /*ad340*/  IMAD.MOV.U32 R32, RZ, RZ, 0x0 ;  /* 0x00000000ff207424 */ /* 0x000fe200078e00ff */
[----:B------:R-:W-:Y:S01]  /*ad350*/  MOV R31, R52 ;  /* 0x00000034001f7202 */ /* 0x000fe20000000f00 */
[----:B------:R-:W-:Y:S01]  /*ad360*/  IMAD.MOV.U32 R33, RZ, RZ, 0x3ff00000 ;  /* 0x3ff00000ff217424 */ /* 0x000fe200078e00ff */
[----:B------:R0:W-:Y:S01]  /*ad370*/  STG.E.64 desc[UR8][R24.64+0xe6b78], R4 ;  /* 0x0e6b780418007986 */ /* 0x0001e2000c101b08 */
[----:B------:R-:W-:-:S05]  /*ad380*/  IMAD.MOV.U32 R30, RZ, RZ, R48 ;  /* 0x000000ffff1e7224 */ /* 0x000fca00078e0030 */
[----:B------:R1:W-:Y:S04]  /*ad390*/  STG.E.64 desc[UR8][R30.64+0xd7158], R32 ;  /* 0x0d7158201e007986 */ /* 0x0003e8000c101b08 */
[----:B------:R-:W2:Y:S04]  /*ad3a0*/  LDG.E.64 R6, desc[UR8][R8.64+0x104108] ;  /* 0x1041080808067981 */ /* 0x000ea8000c1e1b00 */
[----:B------:R-:W3:Y:S01]  /*ad3b0*/  LDG.E.64 R42, desc[UR8][R24.64+0xdee68] ;  /* 0x0dee6808182a7981 */ /* 0x000ee2000c1e1b00 */
[----:B------:R-:W-:-:S03]  /*ad3c0*/  IMAD.MOV.U32 R22, RZ, RZ, 0x1 ;  /* 0x00000001ff167424 */ /* 0x000fc600078e00ff */
[----:B--2---:R-:W2:Y:S01]  /*ad3d0*/  LD.E.64 R6, desc[UR8][R6.64+0x60] ;  /* 0x0000600806067980 */ /* 0x004ea2000c101b00 */
[----:B------:R-:W-:Y:S01]  /*ad3e0*/  BSSY.RECONVERGENT B2, `(.L_x_3093) ;  /* 0x0000015000027945 */ /* 0x000fe20003800200 */
[----:B---3--:R-:W3:Y:S02]  /*ad3f0*/  MUFU.RCP64H R23, R43 ;  /* 0x0000002b00177308 */ /* 0x008ee40000001800 */
[----:B---3--:R-:W-:-:S08]  /*ad400*/  DFMA R26, -R42, R22, 1 ;  /* 0x3ff000002a1a742b */ /* 0x008fd00000000116 */
[----:B------:R-:W-:-:S08]  /*ad410*/  DFMA R26, R26, R26, R26 ;  /* 0x0000001a1a1a722b */ /* 0x000fd0000000001a */
[----:B------:R-:W-:-:S08]  /*ad420*/  DFMA R26, R22, R26, R22 ;  /* 0x0000001a161a722b */ /* 0x000fd00000000016 */
[----:B0-----:R-:W-:-:S08]  /*ad430*/  DFMA R4, -R42, R26, 1 ;  /* 0x3ff000002a04742b */ /* 0x001fd0000000011a */
[----:B------:R-:W-:Y:S02]  /*ad440*/  DFMA R4, R26, R4, R26 ;  /* 0x000000041a04722b */ /* 0x000fe4000000001a */
[----:B--2---:R-:W-:-:S08]  /*ad450*/  DADD R28, R6, R6 ;  /* 0x00000000061c7229 */ /* 0x004fd00000000006 */
[----:B------:R-:W-:Y:S02]  /*ad460*/  DMUL R22, R28, R4 ;  /* 0x000000041c167228 */ /* 0x000fe40000000000 */
[----:B------:R-:W-:-:S06]  /*ad470*/  FSETP.GEU.AND P1, PT, |R29|, 6.5827683646048100446e-37, PT ;  /* 0x036000001d00780b */ /* 0x000fcc0003f2e200 */
        /* <DEDUP_REMOVED lines=11> */
.L_x_3094:
[----:B------:R-:W-:Y:S05]  /*ad530*/  BSYNC.RECONVERGENT B2 ;  /* 0x0000000000027941 */ /* 0x000fea0003800200 */
.L_x_3093:
[----:B------:R-:W0:Y:S01]  /*ad540*/  MUFU.RCP64H R7, 1.4142131805419921875 ;  /* 0x3ff6a09e00077908 */ /* 0x000e220000001800 */
[----:B------:R-:W-:Y:S02]  /*ad550*/  HFMA2 R6, -RZ, RZ, 0, 5.9604644775390625e-08 ;  /* 0x00000001ff067431 */ /* 0x000fe400000001ff */
[----:B------:R-:W-:Y:S01]  /*ad560*/  IMAD.MOV.U32 R26, RZ, RZ, 0x667f3bcd ;  /* 0x667f3bcdff1a7424 */ /* 0x000fe200078e00ff */
[----:B------:R-:W-:Y:S01]  /*ad570*/  UMOV UR10, 0x0 ;  /* 0x00000000000a7882 */ /* 0x000fe20000000000 */
[----:B------:R-:W-:Y:S01]  /*ad580*/  IMAD.MOV.U32 R27, RZ, RZ, 0x3ff6a09e ;  /* 0x3ff6a09eff1b7424 */ /* 0x000fe200078e00ff */
[----:B------:R-:W-:Y:S01]  /*ad590*/  UMOV UR11, 0x3ff00000 ;  /* 0x3ff00000000b7882 */ /* 0x000fe20000000000 */
[----:B------:R1:W-:Y:S01]  /*ad5a0*/  STG.E.64 desc[UR8][R24.64+0xeaa00], R22 ;  /* 0x0eaa001618007986 */ /* 0x0003e2000c101b08 */
[----:B------:R-:W-:Y:S01]  /*ad5b0*/  FSETP.GEU.AND P1, PT, |R43|, 6.5827683646048100446e-37, PT ;  /* 0x036000002b00780b */ /* 0x000fe20003f2e200 */
[----:B------:R-:W-:Y:S02]  /*ad5c0*/  BSSY.RECONVERGENT B2, `(.L_x_3095) ;  /* 0x0000014000027945 */ /* 0x000fe40003800200 */
[----:B0-----:R-:W-:-:S08]  /*ad5d0*/  DFMA R4, R6, -R26, UR10 ;  /* 0x0000000a06047e2b */ /* 0x001fd0000800081a */
        /* <DEDUP_REMOVED lines=9> */
[----:B-1----:R-:W-:Y:S05]  /*ad670*/  @P0 BRA P1, `(.L_x_3096) ;  /* 0x0000000000200947 */ /* 0x002fea0000800000 */
        /* <DEDUP_REMOVED lines=8> */
.L_x_3096:
[----:B------:R-:W-:Y:S05]  /*ad700*/  BSYNC.RECONVERGENT B2 ;  /* 0x0000000000027941 */ /* 0x000fea0003800200 */
.L_x_3095:
        /* <DEDUP_REMOVED lines=25> */
.L_x_3098:
[----:B------:R-:W-:Y:S05]  /*ad8a0*/  BSYNC.RECONVERGENT B2 ;  /* 0x0000000000027941 */ /* 0x000fea0003800200 */
.L_x_3097:
        /* <DEDUP_REMOVED lines=25> */
.L_x_3100:
[----:B------:R-:W-:Y:S05]  /*ada40*/  BSYNC.RECONVERGENT B2 ;  /* 0x0000000000027941 */ /* 0x000fea0003800200 */
.L_x_3099:
[----:B------:R-:W-:Y:S01]  /*ada50*/  DMUL R6, R6, R32 ;  /* 0x0000002006067228 */ /* 0x000fe20000000000 */
[----:B------:R-:W2:Y:S06]  /*ada60*/  LDG.E.64 R42, desc[UR8][R24.64+0xe2cf0] ;  /* 0x0e2cf008182a7981 */ /* 0x000eac000c1e1b00 */
[----:B------:R0:W-:Y:S04]  /*ada70*/  STG.E.64 desc[UR8][R24.64+0xdee68], R6 ;  /* 0x0dee680618007986 */ /* 0x0001e8000c101b08 */
[----:B------:R-:W3:Y:S01]  /*ada80*/  LDG.E.64 R4, desc[UR8][R8.64+0x104108] ;  /* 0x1041080808047981 */ /* 0x000ee2000c1e1b00 */
[----:B------:R-:W-:-:S03]  /*ada90*/  IMAD.MOV.U32 R22, RZ, RZ, 0x1 ;  /* 0x00000001ff167424 */ /* 0x000fc600078e00ff */
[----:B---3--:R-:W3:Y:S01]  /*adaa0*/  LD.E.64 R4, desc[UR8][R4.64+0x60] ;  /* 0x0000600804047980 */ /* 0x008ee2000c101b00 */
[----:B--2---:R-:W1:Y:S02]  /*adab0*/  MUFU.RCP64H R23, R43 ;  /* 0x0000002b00177308 */ /* 0x004e640000001800 */
[----:B-1----:R-:W-:-:S08]  /*adac0*/  DFMA R26, -R42, R22, 1 ;  /* 0x3ff000002a1a742b */ /* 0x002fd00000000116 */
[----:B------:R-:W-:-:S08]  /*adad0*/  DFMA R26, R26, R26, R26 ;  /* 0x0000001a1a1a722b */ /* 0x000fd0000000001a */
[----:B------:R-:W-:-:S08]  /*adae0*/  DFMA R26, R22, R26, R22 ;  /* 0x0000001a161a722b */ /* 0x000fd00000000016 */
[----:B------:R-:W-:-:S08]  /*adaf0*/  DFMA R22, -R42, R26, 1 ;  /* 0x3ff000002a16742b */ /* 0x000fd0000000011a */
[----:B------:R-:W-:Y:S01]  /*adb00*/  DFMA R22, R26, R22, R26 ;  /* 0x000000161a16722b */ /* 0x000fe2000000001a */
[----:B------:R-:W-:Y:S01]  /*adb10*/  BSSY.RECONVERGENT B2, `(.L_x_3101) ;  /* 0x000000f000027945 */ /* 0x000fe20003800200 */
[----:B---3--:R-:W-:-:S08]  /*adb20*/  DADD R28, R4, R4 ;  /* 0x00000000041c7229 */ /* 0x008fd00000000004 */
[----:B0-----:R-:W-:-:S08]  /*adb30*/  DMUL R6, R28, R22 ;  /* 0x000000161c067228 */ /* 0x001fd00000000000 */
[----:B------:R-:W-:-:S08]  /*adb40*/  DFMA R26, -R42, R6, R28 ;  /* 0x000000062a1a722b */ /* 0x000fd0000000011c */
[----:B------:R-:W-:Y:S01]  /*adb50*/  DFMA R22, R22, R26, R6 ;  /* 0x0000001a1616722b */ /* 0x000fe20000000006 */
[----:B------:R-:W-:-:S09]  /*adb60*/  FSETP.GEU.AND P1, PT, |R29|, 6.5827683646048100446e-37, PT ;  /* 0x036000001d00780b */ /* 0x000fd20003f2e200 */
        /* <DEDUP_REMOVED lines=9> */
.L_x_3102:
[----:B------:R-:W-:Y:S05]  /*adc00*/  BSYNC.RECONVERGENT B2 ;  /* 0x0000000000027941 */ /* 0x000fea0003800200 */
.L_x_3101:
[----:B------:R-:W0:Y:S01]  /*adc10*/  MUFU.RCP64H R5, 1.4142131805419921875 ;  /* 0x3ff6a09e00057908 */ /* 0x000e220000001800 */
[----:B------:R-:W-:Y:S01]  /*adc20*/  MOV R6, 0x667f3bcd ;  /* 0x667f3bcd00067802 */ /* 0x000fe20000000f00 */
[----:B------:R-:W-:Y:S01]  /*adc30*/  IMAD.MOV.U32 R7, RZ, RZ, 0x3ff6a09e ;  /* 0x3ff6a09eff077424 */ /* 0x000fe200078e00ff */
[----:B------:R1:W-:Y:S01]  /*adc40*/  STG.E.64 desc[UR8][R24.64+0xeaa00], R22 ;  /* 0x0eaa001618007986 */ /* 0x0003e2000c101b08 */
        /* <DEDUP_REMOVED lines=22> */
.L_x_3104:
[----:B------:R-:W-:Y:S05]  /*addb0*/  BSYNC.RECONVERGENT B2 ;  /* 0x0000000000027941 */ /* 0x000fea0003800200 */
.L_x_3103:
        /* <DEDUP_REMOVED lines=25> */
.L_x_3106:
[----:B------:R-:W-:Y:S05]  /*adf50*/  BSYNC.RECONVERGENT B2 ;  /* 0x0000000000027941 */ /* 0x000fea0003800200 */
.L_x_3105:
        /* <DEDUP_REMOVED lines=25> */
.L_x_3108:
[----:B------:R-:W-:Y:S05]  /*ae0f0*/  BSYNC.RECONVERGENT B2 ;  /* 0x0000000000027941 */ /* 0x000fea0003800200 */
.L_x_3107:
        /* <DEDUP_REMOVED lines=27> */
.L_x_3110:
[----:B------:R-:W-:Y:S05]  /*ae2b0*/  BSYNC.RECONVERGENT B2 ;  /* 0x0000000000027941 */ /* 0x000fea0003800200 */
.L_x_3109:
[----:B------:R-:W0:Y:S01]  /*ae2c0*/  MUFU.RCP64H R5, 1.4142131805419921875 ;  /* 0x3ff6a09e00057908 */ /* 0x000e220000001800 */
[----:B------:R-:W-:Y:S02]  /*ae2d0*/  HFMA2 R4, -RZ, RZ, 0, 5.9604644775390625e-08 ;  /* 0x00000001ff047431 */ /* 0x000fe400000001ff */
        /* <DEDUP_REMOVED lines=24> */
.L_x_3112:
[----:B------:R-:W-:Y:S05]  /*ae460*/  BSYNC.RECONVERGENT B2 ;  /* 0x0000000000027941 */ /* 0x000fea0003800200 */
.L_x_3111:
        /* <DEDUP_REMOVED lines=25> */
.L_x_3114:
[----:B------:R-:W-:Y:S05]  /*ae600*/  BSYNC.RECONVERGENT B2 ;  /* 0x0000000000027941 */ /* 0x000fea0003800200 */
.L_x_3113:
        /* <DEDUP_REMOVED lines=25> */
.L_x_3116:
[----:B------:R-:W-:Y:S05]  /*ae7a0*/  BSYNC.RECONVERGENT B2 ;  /* 0x0000000000027941 */ /* 0x000fea0003800200 */
.L_x_3115:
[----:B------:R-:W-:-:S07]  /*ae7b0*/  DMUL R6, R6, R32 ;  /* 0x0000002006067228 */ /* 0x000fce0000000000 */
        /* <DEDUP_REMOVED lines=10> */
[----:B---3--:R-:W-:Y:S04]  /*ae860*/  STG.E.64 desc[UR8][R4.64+0x988e0], R26 ;  /* 0x0988e01a04007986 */ /* 0x008fe8000c101b08 */
[----:B----4-:R1:W-:Y:S04]  /*ae870*/  STG.E.64 desc[UR8][R4.64+0x988e8], R28 ;  /* 0x0988e81c04007986 */ /* 0x0103e8000c101b08 */
[----:B------:R-:W2:Y:S04]  /*ae880*/  LDG.E.64 R62, desc[UR8][R24.64+0xd32d0] ;  /* 0x0d32d008183e7981 */ /* 0x000ea8000c1e1b00 */
[----:B0-----:R-:W1:Y:S04]  /*ae890*/  LDG.E.64 R6, desc[UR8][R24.64+0xdee68] ;  /* 0x0dee680818067981 */ /* 0x001e68000c1e1b00 */
[----:B------:R-:W1:Y:S04]  /*ae8a0*/  LDG.E.64 R54, desc[UR8][R18.64+0xb0008] ;  /* 0x0b00080812367981 */ /* 0x000e68000c1e1b00 */
[----:B------:R-:W3:Y:S04]  /*ae8b0*/  LDG.E.64 R58, desc[UR8][R18.64+0xb0010] ;  /* 0x0b001008123a7981 */ /* 0x000ee8000c1e1b00 */
[----:B------:R-:W4:Y:S01]  /*ae8c0*/  LDG.E.64 R56, desc[UR8][R18.64+0xb0018] ;  /* 0x0b00180812387981 */ /* 0x000f22000c1e1b00 */
[----:B------:R-:W-:Y:S01]  /*ae8d0*/  IMAD.MOV.U32 R20, RZ, RZ, 0x1 ;  /* 0x00000001ff147424 */ /* 0x000fe200078e00ff */
[----:B------:R-:W-:Y:S01]  /*ae8e0*/  BSSY.RECONVERGENT B2, `(.L_x_3117) ;  /* 0x0000017000027945 */ /* 0x000fe20003800200 */
[----:B--2---:R-:W0:Y:S01]  /*ae8f0*/  MUFU.RCP64H R21, R63 ;  /* 0x0000003f00157308 */ /* 0x004e220000001800 */
[----:B-1----:R-:W-:-:S02]  /*ae900*/  DMUL R28, R6, R54 ;  /* 0x00000036061c7228 */ /* 0x002fc40000000000 */
[C---:B---3--:R-:W-:Y:S02]  /*ae910*/  DMUL R42, R6.reuse, R58 ;  /* 0x0000003a062a7228 */ /* 0x048fe40000000000 */
[----:B----4-:R-:W-:Y:S02]  /*ae920*/  DMUL R60, R6, R56 ;  /* 0x00000038063c7228 */ /* 0x010fe40000000000 */
        /* <DEDUP_REMOVED lines=18> */
.L_x_3118:
[----:B------:R-:W-:Y:S05]  /*aea50*/  BSYNC.RECONVERGENT B2 ;  /* 0x0000000000027941 */ /* 0x000fea0003800200 */
.L_x_3117:
        /* <DEDUP_REMOVED lines=23> */
.L_x_3120:
[----:B------:R-:W-:Y:S05]  /*aebd0*/  BSYNC.RECONVERGENT B2 ;  /* 0x0000000000027941 */ /* 0x000fea0003800200 */
.L_x_3119:
        /* <DEDUP_REMOVED lines=23> */
.L_x_3122:
[----:B------:R-:W-:Y:S05]  /*aed50*/  BSYNC.RECONVERGENT B2 ;  /* 0x0000000000027941 */ /* 0x000fea0003800200 */
.L_x_3121:
        /* <DEDUP_REMOVED lines=29> */
.L_x_3124:
[----:B------:R-:W-:Y:S05]  /*aef30*/  BSYNC.RECONVERGENT B2 ;  /* 0x0000000000027941 */ /* 0x000fea0003800200 */
.L_x_3123:
        /* <DEDUP_REMOVED lines=23> */
.L_x_3126:
[----:B------:R-:W-:Y:S05]  /*af0b0*/  BSYNC.RECONVERGENT B2 ;  /* 0x0000000000027941 */ /* 0x000fea0003800200 */
.L_x_3125:
        /* <DEDUP_REMOVED lines=21> */
.L_x_3128:
[----:B------:R-:W-:Y:S05]  /*af210*/  BSYNC.RECONVERGENT B2 ;  /* 0x0000000000027941 */ /* 0x000fea0003800200 */
.L_x_3127:
        /* <DEDUP_REMOVED lines=31> */
.L_x_3130:
[----:B------:R-:W-:Y:S05]  /*af410*/  BSYNC.RECONVERGENT B2 ;  /* 0x0000000000027941 */ /* 0x000fea0003800200 */
.L_x_3129:
        /* <DEDUP_REMOVED lines=23> */
.L_x_3132:
[----:B------:R-:W-:Y:S05]  /*af590*/  BSYNC.RECONVERGENT B2 ;  /* 0x0000000000027941 */ /* 0x000fea0003800200 */
.L_x_3131:
        /* <DEDUP_REMOVED lines=21> */
.L_x_3134:
[----:B------:R-:W-:Y:S05]  /*af6f0*/  BSYNC.RECONVERGENT B2 ;  /* 0x0000000000027941 */ /* 0x000fea0003800200 */
.L_x_3133:
        /* <DEDUP_REMOVED lines=9> */
.L_x_3059:
[----:B------:R-:W-:Y:S05]  /*af790*/  BSYNC.RECONVERGENT B1 ;  /* 0x0000000000017941 */ /* 0x000fea0003800200 */
.L_x_3058:
[----:B------:R-:W-:Y:S01]  /*af7a0*/  ISETP.GE.AND P0, PT, R44, 0x1, PT ;  /* 0x000000012c00780c */ /* 0x000fe20003f06270 */
[----:B------:R-:W-:-:S12]  /*af7b0*/  BSSY.RECONVERGENT B1, `(.L_x_3135) ;  /* 0x00000db000017945 */ /* 0x000fd80003800200 */
[----:B------:R-:W-:Y:S05]  /*af7c0*/  @!P0 BRA `(.L_x_3136) ;  /* 0x0000000c00648947 */ /* 0x000fea0003800000 */
[----:B--2---:R-:W-:-:S07]  /*af7d0*/  IMAD.MOV.U32 R3, RZ, RZ, RZ ;  /* 0x000000ffff037224 */ /* 0x004fce00078e00ff */
.L_x_3149:
[----:B------:R-:W2:Y:S01]  /*af7e0*/  LDG.E.64 R54, desc[UR8][R8.64+0x104108] ;  /* 0x1041080808367981 */ /* 0x000ea2000c1e1b00 */
[----:B---34-:R-:W-:-:S05]  /*af7f0*/  IMAD.WIDE.U32 R20, R3, 0x30, R8 ;  /* 0x0000003003147825 */ /* 0x018fca00078e0008 */
[----:B------:R-:W3:Y:S04]  /*af800*/  LDG.E.64 R52, desc[UR8][R20.64+0x988d8] ;  /* 0x0988d80814347981 */ /* 0x000ee8000c1e1b00 */
[----:B------:R-:W4:Y:S04]  /*af810*/  LDG.E.64 R50, desc[UR8][R20.64+0x988e0] ;  /* 0x0988e00814327981 */ /* 0x000f28000c1e1b00 */
[----:B------:R-:W5:Y:S04]  /*af820*/  LDG.E.64 R48, desc[UR8][R20.64+0x988e8] ;  /* 0x0988e80814307981 */ /* 0x000f68000c1e1b00 */
[----:B------:R-:W5:Y:S04]  /*af830*/  LDG.E.64 R42, desc[UR8][R20.64+0x988f0] ;  /* 0x0988f008142a7981 */ /* 0x000f68000c1e1b00 */
[----:B------:R-:W5:Y:S04]  /*af840*/  LDG.E.64 R24, desc[UR8][R20.64+0x988f8] ;  /* 0x0988f80814187981 */ /* 0x000f68000c1e1b00 */
[----:B0-----:R-:W5:Y:S01]  /*af850*/  LDG.E.64 R22, desc[UR8][R20.64+0x98900] ;  /* 0x0989000814167981 */ /* 0x001f62000c1e1b00 */
[----:B-1----:R-:W0:Y:S01]  /*af860*/  MUFU.RCP64H R5, 6 ;  /* 0x4018000000057908 */ /* 0x002e220000001800 */
[----:B------:R-:W-:Y:S01]  /*af870*/  IMAD.MOV.U32 R6, RZ, RZ, 0x0 ;  /* 0x00000000ff067424 */ /* 0x000fe200078e00ff */
[----:B------:R-:W-:Y:S01]  /*af880*/  MOV R7, 0x40180000 ;  /* 0x4018000000077802 */ /* 0x000fe20000000f00 */
[----:B------:R-:W-:Y:S01]  /*af890*/  IMAD.MOV.U32 R4, RZ, RZ, 0x1 ;  /* 0x00000001ff047424 */ /* 0x000fe200078e00ff */
[----:B--2---:R1:W3:Y:S05]  /*af8a0*/  LD.E.64 R56, desc[UR8][R54.64+0x2f038] ;  /* 0x02f0380836387980 */ /* 0x0042ea000c101b00 */
[----:B0-----:R-:W-:-:S08]  /*af8b0*/  DFMA R10, R4, -R6, 1 ;  /* 0x3ff00000040a742b */ /* 0x001fd00000000806 */
[----:B------:R-:W-:-:S08]  /*af8c0*/  DFMA R10, R10, R10, R10 ;  /* 0x0000000a0a0a722b */ /* 0x000fd0000000000a */
[----:B------:R-:W-:-:S08]  /*af8d0*/  DFMA R10, R4, R10, R4 ;  /* 0x0000000a040a722b */ /* 0x000fd00000000004 */
[----:B------:R-:W-:-:S08]  /*af8e0*/  DFMA R6, R10, -R6, 1 ;  /* 0x3ff000000a06742b */ /* 0x000fd00000000806 */
        /* <DEDUP_REMOVED lines=22> */
.L_x_3138:
[----:B------:R-:W-:Y:S05]  /*afa50*/  BSYNC.RECONVERGENT B2 ;  /* 0x0000000000027941 */ /* 0x000fea0003800200 */
.L_x_3137:
        /* <DEDUP_REMOVED lines=25> */
.L_x_3140:
[----:B------:R-:W-:Y:S05]  /*afbf0*/  BSYNC.RECONVERGENT B2 ;  /* 0x0000000000027941 */ /* 0x000fea0003800200 */
.L_x_3139:
        /* <DEDUP_REMOVED lines=25> */
.L_x_3142:
[----:B------:R-:W-:Y:S05]  /*afd90*/  BSYNC.RECONVERGENT B2 ;  /* 0x0000000000027941 */ /* 0x000fea0003800200 */
.L_x_3141:
        /* <DEDUP_REMOVED lines=25> */
.L_x_3144:
[----:B------:R-:W-:Y:S05]  /*aff30*/  BSYNC.RECONVERGENT B2 ;  /* 0x0000000000027941 */ /* 0x000fea0003800200 */
.L_x_3143:
        /* <DEDUP_REMOVED lines=25> */
.L_x_3146:
[----:B------:R-:W-:Y:S05]  /*b00d0*/  BSYNC.RECONVERGENT B2 ;  /* 0x0000000000027941 */ /* 0x000fea0003800200 */
.L_x_3145:
        /* <DEDUP_REMOVED lines=23> */
.L_x_3148:
[----:B------:R-:W-:Y:S05]  /*b0250*/  BSYNC.RECONVERGENT B2 ;  /* 0x0000000000027941 */ /* 0x000fea0003800200 */
.L_x_3147:
        /* <DEDUP_REMOVED lines=18> */
[----:B------:R-:W3:Y:S04]  /*b0380*/  LDG.E.64 R4, desc[UR8][R8.64+0x104108] ;  /* 0x1041080808047981 */ /* 0x000ee8000c1e1b00 */
[----:B---3--:R-:W3:Y:S01]  /*b0390*/  LD.E.64 R12, desc[UR8][R4.64+0x2f038] ;  /* 0x02f03808040c7980 */ /* 0x008ee2000c101b00 */
[----:B------:R-:W-:-:S05]  /*b03a0*/  IMAD.WIDE.U32 R10, R3, 0x30, R4 ;  /* 0x00000030030a7825 */ /* 0x000fca00078e0004 */
[----:B------:R-:W5:Y:S04]  /*b03b0*/  LD.E.64 R14, desc[UR8][R10.64+0x150] ;  /* 0x000150080a0e7980 */ /* 0x000f68000c101b00 */
[----:B------:R-:W4:Y:S04]  /*b03c0*/  LD.E.64 R16, desc[UR8][R10.64+0x158] ;  /* 0x000158080a107980 */ /* 0x000f28000c101b00 */
[----:B0-----:R-:W4:Y:S04]  /*b03d0*/  LD.E.64 R6, desc[UR8][R10.64+0x160] ;  /* 0x000160080a067980 */ /* 0x001f28000c101b00 */
[----:B------:R-:W4:Y:S04]  /*b03e0*/  LD.E.64 R18, desc[UR8][R10.64+0x168] ;  /* 0x000168080a127980 */ /* 0x000f28000c101b00 */
[----:B-1----:R-:W4:Y:S04]  /*b03f0*/  LD.E.64 R26, desc[UR8][R10.64+0x170] ;  /* 0x000170080a1a7980 */ /* 0x002f28000c101b00 */
[----:B--2---:R-:W2:Y:S01]  /*b0400*/  LD.E.64 R28, desc[UR8][R10.64+0x178] ;  /* 0x000178080a1c7980 */ /* 0x004ea2000c101b00 */
[----:B------:R-:W-:-:S05]  /*b0410*/  VIADD R3, R3, 0x1 ;  /* 0x0000000103037836 */ /* 0x000fca0000000000 */
[----:B------:R-:W-:Y:S01]  /*b0420*/  ISETP.NE.AND P0, PT, R3, R44, PT ;  /* 0x0000002c0300720c */ /* 0x000fe20003f05270 */
[-C--:B---3--:R-:W-:Y:S02]  /*b0430*/  DMUL R52, R52, R12.reuse ;  /* 0x0000000c34347228 */ /* 0x088fe40000000000 */
[-C--:B------:R-:W-:Y:S02]  /*b0440*/  DMUL R50, R50, R12.reuse ;  /* 0x0000000c32327228 */ /* 0x080fe40000000000 */
[-C--:B------:R-:W-:Y:S02]  /*b0450*/  DMUL R48, R48, R12.reuse ;  /* 0x0000000c30307228 */ /* 0x080fe40000000000 */
[-C--:B------:R-:W-:Y:S02]  /*b0460*/  DMUL R42, R42, R12.reuse ;  /* 0x0000000c2a2a7228 */ /* 0x080fe40000000000 */
[-C--:B------:R-:W-:Y:S02]  /*b0470*/  DMUL R24, R24, R12.reuse ;  /* 0x0000000c18187228 */ /* 0x080fe40000000000 */
[----:B------:R-:W-:-:S02]  /*b0480*/  DMUL R12, R22, R12 ;  /* 0x0000000c160c7228 */ /* 0x000fc40000000000 */
[----:B-----5:R-:W-:Y:S02]  /*b0490*/  DFMA R14, R52, 0.5, R14 ;  /* 0x3fe00000340e782b */ /* 0x020fe4000000000e */
[----:B----4-:R-:W-:Y:S02]  /*b04a0*/  DFMA R16, R50, 0.5, R16 ;  /* 0x3fe000003210782b */ /* 0x010fe40000000010 */
        /* <DEDUP_REMOVED lines=11> */
.L_x_3136:
[----:B------:R-:W-:Y:S05]  /*b0560*/  BSYNC.RECONVERGENT B1 ;  /* 0x0000000000017941 */ /* 0x000fea0003800200 */
.L_x_3135:
[----:B-1-3--:R-:W3:Y:S04]  /*b0570*/  LDG.E.64 R4, desc[UR8][R8.64+0x104108] ;  /* 0x1041080808047981 */ /* 0x00aee8000c1e1b00 */
[----:B---3--:R-:W3:Y:S01]  /*b0580*/  LD.E R45, desc[UR8][R4.64+0x2efb0] ;  /* 0x02efb008042d7980 */ /* 0x008ee2000c101900 */
[----:B------:R-:W-:Y:S01]  /*b0590*/  BSSY.RECONVERGENT B1, `(.L_x_3150) ;  /* 0x00003ec000017945 */ /* 0x000fe20003800200 */
[----:B---3--:R-:W-:-:S13]  /*b05a0*/  ISETP.GE.AND P0, PT, R45, 0x1, PT ;  /* 0x000000012d00780c */ /* 0x008fda0003f06270 */
[----:B------:R-:W-:Y:S05]  /*b05b0*/  @!P0 BRA `(.L_x_3151) ;  /* 0x0000003c00a48947 */ /* 0x000fea0003800000 */
[----:B------:R-:W-:-:S05]  /*b05c0*/  IMAD.WIDE R48, R45, 0x30, R8 ;  /* 0x000000302d307825 */ /* 0x000fca00078e0208 */
[----:B0-----:R-:W3:Y:S04]  /*b05d0*/  LDG.E.64 R10, desc[UR8][R48.64+0xb0008] ;  /* 0x0b000808300a7981 */ /* 0x001ee8000c1e1b00 */
[----:B----4-:R0:W5:Y:S04]  /*b05e0*/  LDG.E.64 R12, desc[UR8][R48.64+0xb0010] ;  /* 0x0b001008300c7981 */ /* 0x010168000c1e1b00 */
[----:B------:R0:W5:Y:S01]  /*b05f0*/  LDG.E.64 R14, desc[UR8][R48.64+0xb0018] ;  /* 0x0b001808300e7981 */ /* 0x000162000c1e1b00 */
[----:B------:R-:W-:Y:S01]  /*b0600*/  BSSY.RECONVERGENT B0, `(.L_x_3152) ;  /* 0x0000005000007945 */ /* 0x000fe20003800200 */
[----:B------:R-:W-:Y:S01]  /*b0610*/  IMAD.MOV.U32 R5, RZ, RZ, 0x40000000 ;  /* 0x40000000ff057424 */ /* 0x000fe200078e00ff */
[----:B------:R-:W-:Y:S01]  /*b0620*/  MOV R0, 0xb0650 ;  /* 0x000b065000007802 */ /* 0x000fe20000000f00 */
[----:B0--3--:R-:W-:-:S11]  /*b0630*/  DADD R6, -RZ, |R10| ;  /* 0x00000000ff067229 */ /* 0x009fd6000000050a */
[----:B--2--5:R-:W-:Y:S05]  /*b0640*/  CALL.REL.NOINC `($_Z9addKernelP9basic_run$__internal_accurate_pow) ;  /* 0x00000110003c7944 */ /* 0x024fea0003c00000 */
[----:B------:R-:W-:Y:S05]  /*b0650*/  BSYNC.RECONVERGENT B0 ;  /* 0x0000000000007941 */ /* 0x000fea0003800200 */
.L_x_3152:
        /* <DEDUP_REMOVED lines=9> */
[----:B------:R-:W-:Y:S01]  /*b06f0*/  IMAD.MOV.U32 R5, RZ, RZ, 0x40000000 ;  /* 0x40000000ff057424 */ /* 0x000fe200078e00ff */
[----:B------:R-:W-:Y:S01]  /*b0700*/  DADD R18, R10, 2 ;  /* 0x400000000a127429 */ /* 0x000fe20000000000 */
[----:B------:R-:W-:-:S02]  /*b0710*/  MOV R3, RZ ;  /* 0x000000ff00037202 */ /* 0x000fc40000000f00 */
[----:B------:R-:W-:Y:S02]  /*b0720*/  MOV R0, 0xb07e0 ;  /* 0x000b07e000007802 */ /* 0x000fe40000000f00 */
[----:B------:R-:W-:Y:S01]  /*b0730*/  @P0 LOP3.LUT R2, R2, 0x2, RZ, 0xfc, !PT ;  /* 0x0000000202020812 */ /* 0x000fe200078efcff */
[----:B------:R-:W-:Y:S01]  /*b0740*/  DSETP.NEU.AND P0, PT, R10, 1, PT ;  /* 0x3ff000000a00742a */ /* 0x000fe20003f0d000 */
[----:B------:R-:W-:Y:S02]  /*b0750*/  LOP3.LUT R6, R7, 0x7ff00000, RZ, 0xc0, !PT ;  /* 0x7ff0000007067812 */ /* 0x000fe400078ec0ff */
[----:B------:R-:W-:Y:S02]  /*b0760*/  LOP3.LUT R2, R2, 0xfffffff7, RZ, 0xc0, !PT ;  /* 0xfffffff702027812 */ /* 0x000fe400078ec0ff */
[----:B------:R-:W-:Y:S01]  /*b0770*/  ISETP.NE.AND P2, PT, R6, 0x7ff00000, PT ;  /* 0x7ff000000600780c */ /* 0x000fe20003f45270 */
[----:B------:R-:W-:Y:S01]  /*b0780*/  IMAD.MOV.U32 R6, RZ, RZ, R16 ;  /* 0x000000ffff067224 */ /* 0x000fe200078e0010 */
[----:B------:R-:W-:-:S02]  /*b0790*/  @P1 LOP3.LUT R2, R2, 0x8, RZ, 0xfc, !PT ;  /* 0x0000000802021812 */ /* 0x000fc400078efcff */
[----:B------:R-:W-:Y:S02]  /*b07a0*/  MOV R7, R17 ;  /* 0x0000001100077202 */ /* 0x000fe40000000f00 */
[----:B------:R-:W-:-:S04]  /*b07b0*/  LOP3.LUT R2, R2, 0xfffffffe, RZ, 0xc0, !PT ;  /* 0xfffffffe02027812 */ /* 0x000fc800078ec0ff */
[----:B------:R-:W-:-:S07]  /*b07c0*/  @P0 LOP3.LUT R2, R2, 0x1, RZ, 0xfc, !PT ;  /* 0x0000000102020812 */ /* 0x000fce00078efcff */
[----:B------:R-:W-:Y:S05]  /*b07d0*/  CALL.REL.NOINC `($_Z9addKernelP9basic_run$__internal_accurate_pow) ;  /* 0x0000010c00d87944 */ /* 0x000fea0003c00000 */
[----:B------:R-:W-:Y:S05]  /*b07e0*/  BSYNC.RECONVERGENT B0 ;  /* 0x0000000000007941 */ /* 0x000fea0003800200 */
.L_x_3153:
[C---:B------:R-:W-:Y:S01]  /*b07f0*/  DADD R6, R12.reuse, 2 ;  /* 0x400000000c067429 */ /* 0x040fe20000000000 */
[----:B------:R-:W-:Y:S01]  /*b0800*/  LOP3.LUT R2, R2, 0xfffffffb, RZ, 0xc0, !PT ;  /* 0xfffffffb02027812 */ /* 0x000fe200078ec0ff */
[C---:B------:R-:W-:Y:S01]  /*b0810*/  DSETP.NEU.AND P1, PT, |R12|.reuse, +INF , PT ;  /* 0x7ff000000c00742a */ /* 0x040fe20003f2d200 */
[----:B------:R-:W-:Y:S01]  /*b0820*/  BSSY.RECONVERGENT B0, `(.L_x_3154) ;  /* 0x0000010000007945 */ /* 0x000fe20003800200 */
[----:B------:R-:W-:Y:S01]  /*b0830*/  DADD R16, -RZ, |R14| ;  /* 0x00000000ff107229 */ /* 0x000fe2000000050e */
[----:B------:R-:W-:Y:S01]  /*b0840*/  MOV R23, R5 ;  /* 0x0000000500177202 */ /* 0x000fe20000000f00 */
[C---:B------:R-:W-:Y:S01]  /*b0850*/  DSETP.NEU.AND P6, PT, R12.reuse, RZ, PT ;  /* 0x000000ff0c00722a */ /* 0x040fe20003fcd000 */
[----:B------:R-:W-:Y:S01]  /*b0860*/  IMAD.MOV.U32 R22, RZ, RZ, R4 ;  /* 0x000000ffff167224 */ /* 0x000fe200078e0004 */
        /* <DEDUP_REMOVED lines=12> */
.L_x_3154:
[----:B------:R-:W-:Y:S01]  /*b0930*/  DSETP.NEU.AND P1, PT, R10, RZ, PT ;  /* 0x000000ff0a00722a */ /* 0x000fe20003f2d000 */
[----:B------:R-:W-:Y:S01]  /*b0940*/  FSEL R23, R23, RZ, P6 ;  /* 0x000000ff17177208 */ /* 0x000fe20003000000 */
[C---:B------:R-:W-:Y:S01]  /*b0950*/  DADD R6, R14.reuse, 2 ;  /* 0x400000000e067429 */ /* 0x040fe20000000000 */
[----:B------:R-:W-:Y:S01]  /*b0960*/  IMAD.WIDE.U32 R48, R45, -0x28, R48 ;  /* 0xffffffd82d307825 */ /* 0x000fe200078e0030 */
[----:B------:R-:W-:Y:S01]  /*b0970*/  BSSY.RECONVERGENT B2, `(.L_x_3155) ;  /* 0x000003c000027945 */ /* 0x000fe20003800200 */
[----:B------:R-:W-:Y:S02]  /*b0980*/  FSEL R0, R17, R23, P3 ;  /* 0x0000001711007208 */ /* 0x000fe40001800000 */
[----:B------:R-:W-:Y:S01]  /*b0990*/  FSEL R25, R20, RZ, P1 ;  /* 0x000000ff14197208 */ /* 0x000fe20000800000 */
[----:B------:R-:W-:Y:S01]  /*b09a0*/  IMAD.IADD R58, R49, 0x1, -R45 ;  /* 0x00000001313a7824 */ /* 0x000fe200078e0a2d */
        /* <DEDUP_REMOVED lines=27> */
[----:B------:R-:W-:Y:S01]  /*b0b60*/  @!P2 FSEL R7, R6, RZ, P0 ;  /* 0x000000ff0607a208 */ /* 0x000fe20000000000 */
[----:B------:R-:W-:Y:S01]  /*b0b70*/  IMAD.MOV.U32 R6, RZ, RZ, 0x0 ;  /* 0x00000000ff067424 */ /* 0x000fe200078e00ff */
[----:B------:R-:W-:-:S02]  /*b0b80*/  @!P2 FSEL R19, R0, +QNAN , P0 ;  /* 0x7ff000000013a808 */ /* 0x000fc40000000000 */
[----:B------:R-:W-:Y:S01]  /*b0b90*/  DADD R16, R16, R4 ;  /* 0x0000000010107229 */ /* 0x000fe20000000004 */
[----:B------:R-:W-:Y:S02]  /*b0ba0*/  FSEL R4, R7, RZ, P1 ;  /* 0x000000ff07047208 */ /* 0x000fe40000800000 */
[----:B------:R-:W-:Y:S02]  /*b0bb0*/  FSEL R5, R19, 1.875, P1 ;  /* 0x3ff0000013057808 */ /* 0x000fe40000800000 */
        /* <DEDUP_REMOVED lines=23> */
.L_x_3156:
[----:B------:R-:W-:Y:S05]  /*b0d30*/  BSYNC.RECONVERGENT B2 ;  /* 0x0000000000027941 */ /* 0x000fea0003800200 */
.L_x_3155:
        /* <DEDUP_REMOVED lines=9> */
.L_x_3157:
        /* <DEDUP_REMOVED lines=19> */
.L_x_3159:
[----:B------:R-:W-:Y:S05]  /*b0f00*/  BSYNC.RECONVERGENT B0 ;  /* 0x0000000000007941 */ /* 0x000fea0003800200 */
.L_x_3158:
        /* <DEDUP_REMOVED lines=8> */
.L_x_3160:
        /* <DEDUP_REMOVED lines=18> */
.L_x_3162:
[----:B------:R-:W-:Y:S05]  /*b10b0*/  BSYNC.RECONVERGENT B0 ;  /* 0x0000000000007941 */ /* 0x000fea0003800200 */
.L_x_3161:
        /* <DEDUP_REMOVED lines=8> */
.L_x_3163:
        /* <DEDUP_REMOVED lines=15> */
.L_x_3165:
[----:B------:R-:W-:Y:S05]  /*b1230*/  BSYNC.RECONVERGENT B0 ;  /* 0x0000000000007941 */ /* 0x000fea0003800200 */
.L_x_3164:
        /* <DEDUP_REMOVED lines=14> */
.L_x_3166:
        /* <DEDUP_REMOVED lines=18> */
.L_x_3168:
[----:B------:R-:W-:Y:S05]  /*b1440*/  BSYNC.RECONVERGENT B0 ;  /* 0x0000000000007941 */ /* 0x000fea0003800200 */
.L_x_3167:
        /* <DEDUP_REMOVED lines=8> */
.L_x_3169:
        /* <DEDUP_REMOVED lines=17> */
.L_x_3171:
[----:B------:R-:W-:Y:S05]  /*b15e0*/  BSYNC.RECONVERGENT B0 ;  /* 0x0000000000007941 */ /* 0x000fea0003800200 */
.L_x_3170:
        /* <DEDUP_REMOVED lines=8> */
.L_x_3172:
        /* <DEDUP_REMOVED lines=23> */
.L_x_3174:
[----:B------:R-:W-:Y:S05]  /*b17e0*/  BSYNC.RECONVERGENT B0 ;  /* 0x0000000000007941 */ /* 0x000fea0003800200 */
.L_x_3173:
        /* <DEDUP_REMOVED lines=17> */
[----:B------:R-:W-:Y:S01]  /*b1900*/  MOV R0, 0xb1960 ;  /* 0x000b196000007802 */ /* 0x000fe20000000f00 */
[----:B------:R-:W-:Y:S01]  /*b1910*/  IMAD.MOV.U32 R29, RZ, RZ, R5 ;  /* 0x000000ffff1d7224 */ /* 0x000fe200078e0005 */
[----:B------:R-:W-:Y:S01]  /*b1920*/  MOV R5, R23 ;  /* 0x0000001700057202 */ /* 0x000fe20000000f00 */
[----:B------:R-:W-:Y:S02]  /*b1930*/  IMAD.MOV.U32 R6, RZ, RZ, R32 ;  /* 0x000000ffff067224 */ /* 0x000fe400078e0020 */
[----:B------:R-:W-:-:S07]  /*b1940*/  IMAD.MOV.U32 R4, RZ, RZ, R22 ;  /* 0x000000ffff047224 */ /* 0x000fce00078e0016 */
[----:B0-----:R-:W-:Y:S05]  /*b1950*/  CALL.REL.NOINC `($__internal_2_$__cuda_sm20_dsqrt_rn_f64_mediumpath_v1) ;  /* 0x000000f800d47944 */ /* 0x001fea0003c00000 */
.L_x_3176:
[----:B------:R-:W-:Y:S05]  /*b1960*/  BSYNC.RECONVERGENT B2 ;  /* 0x0000000000027941 */ /* 0x000fea0003800200 */
.L_x_3175:
        /* <DEDUP_REMOVED lines=25> */
.L_x_3178:
[----:B------:R-:W-:Y:S05]  /*b1b00*/  BSYNC.RECONVERGENT B2 ;  /* 0x0000000000027941 */ /* 0x000fea0003800200 */
.L_x_3177:
[----:B------:R1:W-:Y:S04]  /*b1b10*/  STG.E.64 desc[UR8][R24.64+0xd32d0], R6 ;  /* 0x0d32d00618007986 */ /* 0x0003e8000c101b08 */
[----:B------:R2:W-:Y:S04]  /*b1b20*/  STG.E.64 desc[UR8][R24.64+0xdafe0], R50 ;  /* 0x0dafe03218007986 */ /* 0x0005e8000c101b08 */
[----:B------:R-:W3:Y:S04]  /*b1b30*/  LDG.E.64 R4, desc[UR8][R8.64+0x104108] ;  /* 0x1041080808047981 */ /* 0x000ee8000c1e1b00 */
[----:B------:R-:W4:Y:S04]  /*b1b40*/  LDG.E.64 R26, desc[UR8][R8.64+0xee888] ;  /* 0x0ee88808081a7981 */ /* 0x000f28000c1e1b00 */
[----:B---3--:R-:W0:Y:S01]  /*b1b50*/  LD.E.64 R4, desc[UR8][R4.64+0x98] ;  /* 0x0000980804047980 */ /* 0x008e22000c101b00 */
[----:B------:R-:W-:Y:S01]  /*b1b60*/  IMAD.MOV.U32 R28, RZ, RZ, 0x1 ;  /* 0x00000001ff1c7424 */ /* 0x000fe200078e00ff */
        /* <DEDUP_REMOVED lines=19> */
[----:B------:R-:W-:Y:S05]  /*b1ca0*/  CALL.REL.NOINC `($__internal_1_$__cuda_sm20_div_rn_f64_full) ;  /* 0x000000f0006c7944 */ /* 0x000fea0003c00000 */
.L_x_3180:
[----:B------:R-:W-:Y:S05]  /*b1cb0*/  BSYNC.RECONVERGENT B2 ;  /* 0x0000000000027941 */ /* 0x000fea0003800200 */
.L_x_3179:
        /* <DEDUP_REMOVED lines=25> */
.L_x_3182:
[----:B------:R-:W-:Y:S05]  /*b1e50*/  BSYNC.RECONVERGENT B2 ;  /* 0x0000000000027941 */ /* 0x000fea0003800200 */
.L_x_3181:
        /* <DEDUP_REMOVED lines=25> */
.L_x_3184:
[----:B------:R-:W-:Y:S05]  /*b1ff0*/  BSYNC.RECONVERGENT B2 ;  /* 0x0000000000027941 */ /* 0x000fea0003800200 */
.L_x_3183:
[----:B------:R-:W-:Y:S01]  /*b2000*/  MOV R32, 0x0 ;  /* 0x0000000000207802 */ /* 0x000fe20000000f00 */
[----:B------:R-:W-:Y:S01]  /*b2010*/  IMAD.MOV.U32 R33, RZ, RZ, 0x3ff00000 ;  /* 0x3ff00000ff217424 */ /* 0x000fe200078e00ff */
[----:B------:R0:W-:Y:S01]  /*b2020*/  STG.E.64 desc[UR8][R24.64+0xe6b78], R4 ;  /* 0x0e6b780418007986 */ /* 0x0001e2000c101b08 */
[----:B------:R-:W-:Y:S02]  /*b2030*/  IMAD.MOV.U32 R30, RZ, RZ, R48 ;  /* 0x000000ffff1e7224 */ /* 0x000fe400078e0030 */
[----:B------:R-:W-:-:S05]  /*b2040*/  IMAD.MOV.U32 R31, RZ, RZ, R58 ;  /* 0x000000ffff1f7224 */ /* 0x000fca00078e003a */
[----:B------:R1:W-:Y:S04]  /*b2050*/  STG.E.64 desc[UR8][R30.64+0xd7158], R32 ;  /* 0x0d7158201e007986 */ /* 0x0003e8000c101b08 */
[----:B------:R-:W2:Y:S04]  /*b2060*/  LDG.E.64 R6, desc[UR8][R8.64+0x104108] ;  /* 0x1041080808067981 */ /* 0x000ea8000c1e1b00 */
[----:B------:R-:W3:Y:S01]  /*b2070*/  LDG.E.64 R42, desc[UR8][R24.64+0xdee68] ;  /* 0x0dee6808182a7981 */ /* 0x000ee2000c1e1b00 */
[----:B------:R-:W-:-:S03]  /*b2080*/  HFMA2 R22, -RZ, RZ, 0, 5.9604644775390625e-08 ;  /* 0x00000001ff167431 */ /* 0x000fc600000001ff */
        /* <DEDUP_REMOVED lines=20> */
[----:B------:R-:W-:Y:S01]  /*b21d0*/  IMAD.MOV.U32 R22, RZ, RZ, R4 ;  /* 0x000000ffff167224 */ /* 0x000fe200078e0004 */
[----:B------:R-:W-:-:S07]  /*b21e0*/  MOV R23, R5 ;  /* 0x0000000500177202 */ /* 0x000fce0000000f00 */
.L_x_3186:
[----:B------:R-:W-:Y:S05]  /*b21f0*/  BSYNC.RECONVERGENT B2 ;  /* 0x0000000000027941 */ /* 0x000fea0003800200 */
.L_x_3185:
[----:B------:R-:W0:Y:S01]  /*b2200*/  MUFU.RCP64H R5, 1.4142131805419921875 ;  /* 0x3ff6a09e00057908 */ /* 0x000e220000001800 */
[----:B------:R-:W-:Y:S01]  /*b2210*/  IMAD.MOV.U32 R6, RZ, RZ, 0x667f3bcd ;  /* 0x667f3bcdff067424 */ /* 0x000fe200078e00ff */
[----:B------:R-:W-:Y:S01]  /*b2220*/  UMOV UR10, 0x0 ;  /* 0x00000000000a7882 */ /* 0x000fe20000000000 */
[----:B------:R-:W-:Y:S01]  /*b2230*/  IMAD.MOV.U32 R7, RZ, RZ, 0x3ff6a09e ;  /* 0x3ff6a09eff077424 */ /* 0x000fe200078e00ff */
[----:B------:R-:W-:Y:S01]  /*b2240*/  UMOV UR11, 0x3ff00000 ;  /* 0x3ff00000000b7882 */ /* 0x000fe20000000000 */
[----:B------:R-:W-:Y:S01]  /*b2250*/  IMAD.MOV.U32 R4, RZ, RZ, 0x1 ;  /* 0x00000001ff047424 */ /* 0x000fe200078e00ff */
[----:B------:R1:W-:Y:S01]  /*b2260*/  STG.E.64 desc[UR8][R24.64+0xeaa00], R22 ;  /* 0x0eaa001618007986 */ /* 0x0003e2000c101b08 */
[----:B------:R-:W-:Y:S01]  /*b2270*/  FSETP.GEU.AND P1, PT, |R43|, 6.5827683646048100446e-37, PT ;  /* 0x036000002b00780b */ /* 0x000fe20003f2e200 */
[----:B------:R-:W-:Y:S03]  /*b2280*/  BSSY.RECONVERGENT B2, `(.L_x_3187) ;  /* 0x0000014000027945 */ /* 0x000fe60003800200 */
        /* <DEDUP_REMOVED lines=19> */
.L_x_3188:
[----:B------:R-:W-:Y:S05]  /*b23c0*/  BSYNC.RECONVERGENT B2 ;  /* 0x0000000000027941 */ /* 0x000fea0003800200 */
.L_x_3187:
        /* <DEDUP_REMOVED lines=25> */
.L_x_3190:
[----:B------:R-:W-:Y:S05]  /*b2560*/  BSYNC.RECONVERGENT B2 ;  /* 0x0000000000027941 */ /* 0x000fea0003800200 */
.L_x_3189:
        /* <DEDUP_REMOVED lines=25> */
.L_x_3192:
[----:B------:R-:W-:Y:S05]  /*b2700*/  BSYNC.RECONVERGENT B2 ;  /* 0x0000000000027941 */ /* 0x000fea0003800200 */
.L_x_3191:
        /* <DEDUP_REMOVED lines=27> */
.L_x_3194:
[----:B------:R-:W-:Y:S05]  /*b28c0*/  BSYNC.RECONVERGENT B2 ;  /* 0x0000000000027941 */ /* 0x000fea0003800200 */
.L_x_3193:
[----:B------:R-:W0:Y:S01]  /*b28d0*/  MUFU.RCP64H R5, 1.4142131805419921875 ;  /* 0x3ff6a09e00057908 */ /* 0x000e220000001800 */
[----:B------:R-:W-:Y:S01]  /*b28e0*/  IMAD.MOV.U32 R6, RZ, RZ, 0x667f3bcd ;  /* 0x667f3bcdff067424 */ /* 0x000fe200078e00ff */
[----:B------:R-:W-:Y:S01]  /*b28f0*/  MOV R7, 0x3ff6a09e ;  /* 0x3ff6a09e00077802 */ /* 0x000fe20000000f00 */
[----:B------:R-:W-:Y:S01]  /*b2900*/  IMAD.MOV.U32 R4, RZ, RZ, 0x1 ;  /* 0x00000001ff047424 */ /* 0x000fe200078e00ff */
[----:B------:R1:W-:Y:S01]  /*b2910*/  STG.E.64 desc[UR8][R24.64+0xeaa00], R22 ;  /* 0x0eaa001618007986 */ /* 0x0003e2000c101b08 */
[----:B------:R-:W-:Y:S01]  /*b2920*/  FSETP.GEU.AND P1, PT, |R43|, 6.5827683646048100446e-37, PT ;  /* 0x036000002b00780b */ /* 0x000fe20003f2e200 */
[----:B------:R-:W-:Y:S03]  /*b2930*/  BSSY.RECONVERGENT B2, `(.L_x_3195) ;  /* 0x0000014000027945 */ /* 0x000fe60003800200 */
        /* <DEDUP_REMOVED lines=19> */
.L_x_3196:
[----:B------:R-:W-:Y:S05]  /*b2a70*/  BSYNC.RECONVERGENT B2 ;  /* 0x0000000000027941 */ /* 0x000fea0003800200 */
.L_x_3195:
        /* <DEDUP_REMOVED lines=25> */
.L_x_3198:
[----:B------:R-:W-:Y:S05]  /*b2c10*/  BSYNC.RECONVERGENT B2 ;  /* 0x0000000000027941 */ /* 0x000fea0003800200 */
.L_x_3197:
        /* <DEDUP_REMOVED lines=25> */
.L_x_3200:
[----:B------:R-:W-:Y:S05]  /*b2db0*/  BSYNC.RECONVERGENT B2 ;  /* 0x0000000000027941 */ /* 0x000fea0003800200 */
.L_x_3199:
[----:B------:R-:W-:Y:S01]  /*b2dc0*/  DMUL R6, R6, R32 ;  /* 0x0000002006067228 */ /* 0x000fe20000000000 */
[----:B------:R-:W2:Y:S06]  /*b2dd0*/  LDG.E.64 R42, desc[UR8][R24.64+0xe6b78] ;  /* 0x0e6b7808182a7981 */ /* 0x000eac000c1e1b00 */
[----:B------:R0:W-:Y:S04]  /*b2de0*/  STG.E.64 desc[UR8][R24.64+0xe2cf0], R6 ;  /* 0x0e2cf00618007986 */ /* 0x0001e8000c101b08 */
[----:B------:R-:W3:Y:S01]  /*b2df0*/  LDG.E.64 R4, desc[UR8][R8.64+0x104108] ;  /* 0x1041080808047981 */ /* 0x000ee2000c1e1b00 */
[----:B------:R-:W-:-:S03]  /*b2e00*/  MOV R22, 0x1 ;  /* 0x0000000100167802 */ /* 0x000fc60000000f00 */
        /* <DEDUP_REMOVED lines=22> */
.L_x_3202:
[----:B------:R-:W-:Y:S05]  /*b2f70*/  BSYNC.RECONVERGENT B2 ;  /* 0x0000000000027941 */ /* 0x000fea0003800200 */
.L_x_3201:
[----:B------:R-:W0:Y:S01]  /*b2f80*/  MUFU.RCP64H R5, 1.4142131805419921875 ;  /* 0x3ff6a09e00057908 */ /* 0x000e220000001800 */
[----:B------:R-:W-:Y:S01]  /*b2f90*/  IMAD.MOV.U32 R6, RZ, RZ, 0x667f3bcd ;  /* 0x667f3bcdff067424 */ /* 0x000fe200078e00ff */
[----:B------:R1:W-:Y:S01]  /*b2fa0*/  STG.E.64 desc[UR8][R24.64+0xeaa00], R22 ;  /* 0x0eaa001618007986 */ /* 0x0003e2000c101b08 */
        /* <DEDUP_REMOVED lines=23> */
.L_x_3204:
[----:B------:R-:W-:Y:S05]  /*b3120*/  BSYNC.RECONVERGENT B2 ;  /* 0x0000000000027941 */ /* 0x000fea0003800200 */
.L_x_3203:
        /* <DEDUP_REMOVED lines=25> */
.L_x_3206:
[----:B------:R-:W-:Y:S05]  /*b32c0*/  BSYNC.RECONVERGENT B2 ;  /* 0x0000000000027941 */ /* 0x000fea0003800200 */
.L_x_3205:
        /* <DEDUP_REMOVED lines=25> */
.L_x_3208:
[----:B------:R-:W-:Y:S05]  /*b3460*/  BSYNC.RECONVERGENT B2 ;  /* 0x0000000000027941 */ /* 0x000fea0003800200 */
.L_x_3207:
[----:B------:R-:W-:-:S07]  /*b3470*/  DMUL R6, R6, R32 ;  /* 0x0000002006067228 */ /* 0x000fce0000000000 */
        /* <DEDUP_REMOVED lines=41> */
.L_x_3210:
[----:B------:R-:W-:Y:S05]  /*b3710*/  BSYNC.RECONVERGENT B2 ;  /* 0x0000000000027941 */ /* 0x000fea0003800200 */
.L_x_3209:
        /* <DEDUP_REMOVED lines=23> */
.L_x_3212:
[----:B------:R-:W-:Y:S05]  /*b3890*/  BSYNC.RECONVERGENT B2 ;  /* 0x0000000000027941 */ /* 0x000fea0003800200 */
.L_x_3211:
        /* <DEDUP_REMOVED lines=23> */
.L_x_3214:
[----:B------:R-:W-:Y:S05]  /*b3a10*/  BSYNC.RECONVERGENT B2 ;  /* 0x0000000000027941 */ /* 0x000fea0003800200 */
.L_x_3213:
        /* <DEDUP_REMOVED lines=29> */
.L_x_3216:
[----:B------:R-:W-:Y:S05]  /*b3bf0*/  BSYNC.RECONVERGENT B2 ;  /* 0x0000000000027941 */ /* 0x000fea0003800200 */
.L_x_3215:
        /* <DEDUP_REMOVED lines=23> */
.L_x_3218:
[----:B------:R-:W-:Y:S05]  /*b3d70*/  BSYNC.RECONVERGENT B2 ;  /* 0x0000000000027941 */ /* 0x000fea0003800200 */
.L_x_3217:
        /* <DEDUP_REMOVED lines=21> */
.L_x_3220:
[----:B------:R-:W-:Y:S05]  /*b3ed0*/  BSYNC.RECONVERGENT B2 ;  /* 0x0000000000027941 */ /* 0x000fea0003800200 */
.L_x_3219:
        /* <DEDUP_REMOVED lines=31> */
.L_x_3222:
[----:B------:R-:W-:Y:S05]  /*b40d0*/  BSYNC.RECONVERGENT B2 ;  /* 0x0000000000027941 */ /* 0x000fea0003800200 */
.L_x_3221:
        /* <DEDUP_REMOVED lines=23> */
.L_x_3224:
[----:B------:R-:W-:Y:S05]  /*b4250*/  BSYNC.RECONVERGENT B2 ;  /* 0x0000000000027941 */ /* 0x000fea0003800200 */
.L_x_3223:
        /* <DEDUP_REMOVED lines=21> */
.L_x_3226:
[----:B------:R-:W-:Y:S05]  /*b43b0*/  BSYNC.RECONVERGENT B2 ;  /* 0x0000000000027941 */ /* 0x000fea0003800200 */
.L_x_3225:
        /* <DEDUP_REMOVED lines=9> */
.L_x_3151:
[----:B------:R-:W-:Y:S05]  /*b4450*/  BSYNC.RECONVERGENT B1 ;  /* 0x0000000000017941 */ /* 0x000fea0003800200 */
.L_x_3150:
[----:B------:R-:W-:Y:S01]  /*b4460*/  ISETP.GE.AND P0, PT, R44, 0x1, PT ;  /* 0x000000012c00780c */ /* 0x000fe20003f06270 */
[----:B------:R-:W-:-:S12]  /*b4470*/  BSSY.RECONVERGENT B1, `(.L_x_3227) ;  /* 0x00000da000017945 */ /* 0x000fd80003800200 */
[----:B------:R-:W-:Y:S05]  /*b4480*/  @!P0 BRA `(.L_x_3228) ;  /* 0x0000000c00608947 */ /* 0x000fea0003800000 */
[----:B--2---:R-:W-:-:S07]  /*b4490*/  IMAD.MOV.U32 R3, RZ, RZ, RZ ;  /* 0x000000ffff037224 */ /* 0x004fce00078e00ff */
.L_x_3241:
[----:B-1----:R-:W2:Y:S01]  /*b44a0*/  LDG.E.64 R4, desc[UR8][R8.64+0x104108] ;  /* 0x1041080808047981 */ /* 0x002ea2000c1e1b00 */
[----:B---34-:R-:W-:-:S05]  /*b44b0*/  IMAD.WIDE.U32 R20, R3, 0x30, R8 ;  /* 0x0000003003147825 */ /* 0x018fca00078e0008 */
[----:B------:R-:W3:Y:S04]  /*b44c0*/  LDG.E.64 R52, desc[UR8][R20.64+0x988d8] ;  /* 0x0988d80814347981 */ /* 0x000ee8000c1e1b00 */
[----:B------:R-:W4:Y:S04]  /*b44d0*/  LDG.E.64 R50, desc[UR8][R20.64+0x988e0] ;  /* 0x0988e00814327981 */ /* 0x000f28000c1e1b00 */
[----:B------:R-:W5:Y:S04]  /*b44e0*/  LDG.E.64 R48, desc[UR8][R20.64+0x988e8] ;  /* 0x0988e80814307981 */ /* 0x000f68000c1e1b00 */
[----:B------:R-:W5:Y:S04]  /*b44f0*/  LDG.E.64 R42, desc[UR8][R20.64+0x988f0] ;  /* 0x0988f008142a7981 */ /* 0x000f68000c1e1b00 */
[----:B------:R-:W5:Y:S04]  /*b4500*/  LDG.E.64 R24, desc[UR8][R20.64+0x988f8] ;  /* 0x0988f80814187981 */ /* 0x000f68000c1e1b00 */
[----:B0-----:R-:W5:Y:S01]  /*b4510*/  LDG.E.64 R22, desc[UR8][R20.64+0x98900] ;  /* 0x0989000814167981 */ /* 0x001f62000c1e1b00 */
[----:B------:R-:W0:Y:S01]  /*b4520*/  MUFU.RCP64H R7, 3 ;  /* 0x4008000000077908 */ /* 0x000e220000001800 */
[----:B------:R-:W-:Y:S01]  /*b4530*/  IMAD.MOV.U32 R10, RZ, RZ, 0x0 ;  /* 0x00000000ff0a7424 */ /* 0x000fe200078e00ff */
[----:B------:R-:W-:Y:S01]  /*b4540*/  MOV R6, 0x1 ;  /* 0x0000000100067802 */ /* 0x000fe20000000f00 */
[----:B------:R-:W-:Y:S01]  /*b4550*/  IMAD.MOV.U32 R11, RZ, RZ, 0x40080000 ;  /* 0x40080000ff0b7424 */ /* 0x000fe200078e00ff */
[----:B--2---:R-:W3:Y:S05]  /*b4560*/  LD.E.64 R4, desc[UR8][R4.64+0x2f038] ;  /* 0x02f0380804047980 */ /* 0x004eea000c101b00 */
[----:B0-----:R-:W-:-:S08]  /*b4570*/  DFMA R12, R6, -R10, 1 ;  /* 0x3ff00000060c742b */ /* 0x001fd0000000080a */
[----:B------:R-:W-:-:S08]  /*b4580*/  DFMA R12, R12, R12, R12 ;  /* 0x0000000c0c0c722b */ /* 0x000fd0000000000c */
[----:B------:R-:W-:-:S08]  /*b4590*/  DFMA R12, R6, R12, R6 ;  /* 0x0000000c060c722b */ /* 0x000fd00000000006 */
[----:B------:R-:W-:-:S08]  /*b45a0*/  DFMA R10, R12, -R10, 1 ;  /* 0x3ff000000c0a742b */ /* 0x000fd0000000080a */
        /* <DEDUP_REMOVED lines=21> */
.L_x_3230:
[----:B------:R-:W-:Y:S05]  /*b4700*/  BSYNC.RECONVERGENT B2 ;  /* 0x0000000000027941 */ /* 0x000fea0003800200 */
.L_x_3229:
        /* <DEDUP_REMOVED lines=25> */
.L_x_3232:
[----:B------:R-:W-:Y:S05]  /*b48a0*/  BSYNC.RECONVERGENT B2 ;  /* 0x0000000000027941 */ /* 0x000fea0003800200 */
.L_x_3231:
        /* <DEDUP_REMOVED lines=25> */
.L_x_3234:
[----:B------:R-:W-:Y:S05]  /*b4a40*/  BSYNC.RECONVERGENT B2 ;  /* 0x0000000000027941 */ /* 0x000fea0003800200 */
.L_x_3233:
        /* <DEDUP_REMOVED lines=25> */
.L_x_3236:
[----:B------:R-:W-:Y:S05]  /*b4be0*/  BSYNC.RECONVERGENT B2 ;  /* 0x0000000000027941 */ /* 0x000fea0003800200 */
.L_x_3235:
        /* <DEDUP_REMOVED lines=25> */
.L_x_3238:
[----:B------:R-:W-:Y:S05]  /*b4d80*/  BSYNC.RECONVERGENT B2 ;  /* 0x0000000000027941 */ /* 0x000fea0003800200 */
.L_x_3237:
        /* <DEDUP_REMOVED lines=23> */
.L_x_3240:
[----:B------:R-:W-:Y:S05]  /*b4f00*/  BSYNC.RECONVERGENT B2 ;  /* 0x0000000000027941 */ /* 0x000fea0003800200 */
.L_x_3239:
        /* <DEDUP_REMOVED lines=48> */
.L_x_3228:
[----:B------:R-:W-:Y:S05]  /*b5210*/  BSYNC.RECONVERGENT B1 ;  /* 0x0000000000017941 */ /* 0x000fea0003800200 */
.L_x_3227:
[----:B-1----:R-:W5:Y:S04]  /*b5220*/  LDG.E.64 R4, desc[UR8][R8.64+0x104108] ;  /* 0x1041080808047981 */ /* 0x002f68000c1e1b00 */
[----:B-----5:R-:W5:Y:S01]  /*b5230*/  LD.E R45, desc[UR8][R4.64+0x2efb0] ;  /* 0x02efb008042d7980 */ /* 0x020f62000c101900 */
[----:B------:R-:W-:Y:S01]  /*b5240*/  BSSY.RECONVERGENT B1, `(.L_x_3242) ;  /* 0x00003ec000017945 */ /* 0x000fe20003800200 */
[----:B-----5:R-:W-:-:S13]  /*b5250*/  ISETP.GE.AND P0, PT, R45, 0x1, PT ;  /* 0x000000012d00780c */ /* 0x020fda0003f06270 */
[----:B------:R-:W-:Y:S05]  /*b5260*/  @!P0 BRA `(.L_x_3243) ;  /* 0x0000003c00a48947 */ /* 0x000fea0003800000 */
[----:B------:R-:W-:-:S05]  /*b5270*/  IMAD.WIDE R48, R45, 0x30, R8 ;  /* 0x000000302d307825 */ /* 0x000fca00078e0208 */
[----:B0-----:R-:W2:Y:S04]  /*b5280*/  LDG.E.64 R10, desc[UR8][R48.64+0xb0008] ;  /* 0x0b000808300a7981 */ /* 0x001ea8000c1e1b00 */
[----:B---34-:R0:W5:Y:S04]  /*b5290*/  LDG.E.64 R12, desc[UR8][R48.64+0xb0010] ;  /* 0x0b001008300c7981 */ /* 0x018168000c1e1b00 */
[----:B------:R0:W5:Y:S01]  /*b52a0*/  LDG.E.64 R14, desc[UR8][R48.64+0xb0018] ;  /* 0x0b001808300e7981 */ /* 0x000162000c1e1b00 */
[----:B------:R-:W-:Y:S01]  /*b52b0*/  BSSY.RECONVERGENT B0, `(.L_x_3244) ;  /* 0x0000005000007945 */ /* 0x000fe20003800200 */
[----:B------:R-:W-:Y:S01]  /*b52c0*/  IMAD.MOV.U32 R5, RZ, RZ, 0x40000000 ;  /* 0x40000000ff057424 */ /* 0x000fe200078e00ff */
[----:B------:R-:W-:Y:S01]  /*b52d0*/  MOV R0, 0xb5300 ;  /* 0x000b530000007802 */ /* 0x000fe20000000f00 */
[----:B0-2---:R-:W-:-:S11]  /*b52e0*/  DADD R6, -RZ, |R10| ;  /* 0x00000000ff067229 */ /* 0x005fd6000000050a */
[----:B-----5:R-:W-:Y:S05]  /*b52f0*/  CALL.REL.NOINC `($_Z9addKernelP9basic_run$__internal_accurate_pow) ;  /* 0x000000c400107944 */ /* 0x020fea0003c00000 */
[----:B------:R-:W-:Y:S05]  /*b5300*/  BSYNC.RECONVERGENT B0 ;  /* 0x0000000000007941 */ /* 0x000fea0003800200 */
.L_x_3244:
        /* <DEDUP_REMOVED lines=25> */
.L_x_3245:
        /* <DEDUP_REMOVED lines=20> */
.L_x_3246:
        /* <DEDUP_REMOVED lines=64> */
.L_x_3248:
[----:B------:R-:W-:Y:S05]  /*b59e0*/  BSYNC.RECONVERGENT B2 ;  /* 0x0000000000027941 */ /* 0x000fea0003800200 */
.L_x_3247:
[----:B-1----:R-:W-:-:S05]  /*b59f0*/  IMAD.WIDE.U32 R18, R3, 0x30, R8 ;  /* 0x0000003003127825 */ /* 0x002fca00078e0008 */
[----:B------:R-:W2:Y:S01]  /*b5a00*/  LDG.E.64 R20, desc[UR8][R18.64+0xb0008] ;  /* 0x0b00080812147981 */ /* 0x000ea2000c1e1b00 */
[----:B------:R-:W-:Y:S01]  /*b5a10*/  BSSY.RECONVERGENT B0, `(.L_x_3249) ;  /* 0x0000006000007945 */ /* 0x000fe20003800200 */
[----:B------:R-:W-:Y:S02]  /*b5a20*/  MOV R5, 0x40000000 ;  /* 0x4000000000057802 */ /* 0x000fe40000000f00 */
[----:B------:R-:W-:Y:S01]  /*b5a30*/  MOV R0, 0xb5a70 ;  /* 0x000b5a7000007802 */ /* 0x000fe20000000f00 */
[----:B--2---:R-:W-:-:S08]  /*b5a40*/  DADD R20, -R10, R20 ;  /* 0x000000000a147229 */ /* 0x004fd00000000114 */
[----:B------:R-:W-:-:S11]  /*b5a50*/  DADD R6, -RZ, |R20| ;  /* 0x00000000ff067229 */ /* 0x000fd60000000514 */
[----:B------:R-:W-:Y:S05]  /*b5a60*/  CALL.REL.NOINC `($_Z9addKernelP9basic_run$__internal_accurate_pow) ;  /* 0x000000bc00347944 */ /* 0x000fea0003c00000 */
[----:B------:R-:W-:Y:S05]  /*b5a70*/  BSYNC.RECONVERGENT B0 ;  /* 0x0000000000007941 */ /* 0x000fea0003800200 */
.L_x_3249:
        /* <DEDUP_REMOVED lines=19> */
.L_x_3251:
[----:B------:R-:W-:Y:S05]  /*b5bb0*/  BSYNC.RECONVERGENT B0 ;  /* 0x0000000000007941 */ /* 0x000fea0003800200 */
.L_x_3250:
        /* <DEDUP_REMOVED lines=8> */
.L_x_3252:
        /* <DEDUP_REMOVED lines=18> */
.L_x_3254:
[----:B------:R-:W-:Y:S05]  /*b5d60*/  BSYNC.RECONVERGENT B0 ;  /* 0x0000000000007941 */ /* 0x000fea0003800200 */
.L_x_3253:
[----:B------:R-:W-:Y:S01]  /*b5d70*/  FSEL R22, R4, RZ, P2 ;  /* 0x000000ff04167208 */ /* 0x000fe20001000000 */
[----:B------:R-:W-:Y:S01]  /*b5d80*/  BSSY.RECONVERGENT B0, `(.L_x_3255) ;  /* 0x0000006000007945 */ /* 0x000fe20003800200 */
[----:B------:R-:W-:Y:S02]  /*b5d90*/  FSEL R23, R5, 1.875, P2 ;  /* 0x3ff0000005177808 */ /* 0x000fe40001000000 */
[----:B------:R-:W-:Y:S02]  /*b5da0*/  MOV R5, 0x40000000 ;  /* 0x4000000000057802 */ /* 0x000fe40000000f00 */
[----:B------:R-:W-:Y:S02]  /*b5db0*/  MOV R0, 0xb5de0 ;  /* 0x000b5de000007802 */ /* 0x000fe40000000f00 */
[----:B------:R-:W-:-:S11]  /*b5dc0*/  DADD R22, R24, R22 ;  /* 0x0000000018167229 */ /* 0x000fd60000000016 */
[----:B------:R-:W-:Y:S05]  /*b5dd0*/  CALL.REL.NOINC `($_Z9addKernelP9basic_run$__internal_accurate_pow) ;  /* 0x000000b800587944 */ /* 0x000fea0003c00000 */
[----:B------:R-:W-:Y:S05]  /*b5de0*/  BSYNC.RECONVERGENT B0 ;  /* 0x0000000000007941 */ /* 0x000fea0003800200 */
.L_x_3255:
        /* <DEDUP_REMOVED lines=15> */
.L_x_3257:
[----:B------:R-:W-:Y:S05]  /*b5ee0*/  BSYNC.RECONVERGENT B0 ;  /* 0x0000000000007941 */ /* 0x000fea0003800200 */
.L_x_3256:
[----:B------:R-:W-:Y:S01]  /*b5ef0*/  FSEL R4, R4, RZ, P2 ;  /* 0x000000ff04047208 */ /* 0x000fe20001000000 */
[----:B------:R-:W-:Y:S01]  /*b5f00*/  IMAD.WIDE.U32 R20, R3, -0x28, R18 ;  /* 0xffffffd803147825 */ /* 0x000fe200078e0012 */
[----:B------:R-:W-:-:S03]  /*b5f10*/  FSEL R5, R5, 1.875, P2 ;  /* 0x3ff0000005057808 */ /* 0x000fc60001000000 */
[----:B------:R-:W-:Y:S01]  /*b5f20*/  IMAD.IADD R25, R21, 0x1, -R3 ;  /* 0x0000000115197824 */ /* 0x000fe200078e0a03 */
[----:B------:R-:W-:Y:S02]  /*b5f30*/  MOV R24, R20 ;  /* 0x0000001400187202 */ /* 0x000fe40000000f00 */
        /* <DEDUP_REMOVED lines=9> */
.L_x_3258:
        /* <DEDUP_REMOVED lines=18> */
.L_x_3260:
[----:B------:R-:W-:Y:S05]  /*b60f0*/  BSYNC.RECONVERGENT B0 ;  /* 0x0000000000007941 */ /* 0x000fea0003800200 */
.L_x_3259:
        /* <DEDUP_REMOVED lines=8> */
.L_x_3261:
        /* <DEDUP_REMOVED lines=17> */
.L_x_3263:
[----:B------:R-:W-:Y:S05]  /*b6290*/  BSYNC.RECONVERGENT B0 ;  /* 0x0000000000007941 */ /* 0x000fea0003800200 */
.L_x_3262:
        /* <DEDUP_REMOVED lines=8> */
.L_x_3264:
        /* <DEDUP_REMOVED lines=8> */
[----:B------:R-:W-:-:S02]  /*b63a0*/  LOP3.LUT R0, R7, 0x7ff00000, RZ, 0xc0, !PT ;  /* 0x7ff0000007007812 */ /* 0x000fc400078ec0ff */
[----:B------:R-:W-:Y:S02]  /*b63b0*/  MOV R7, 0x3fd80000 ;  /* 0x3fd8000000077802 */ /* 0x000fe40000000f00 */
[----:B------:R-:W-:Y:S01]  /*b63c0*/  ISETP.NE.AND P1, PT, R0, 0x7ff00000, PT ;  /* 0x7ff000000000780c */ /* 0x000fe20003f25270 */
[----:B0-----:R-:W-:Y:S01]  /*b63d0*/  DMUL R26, R30, R30 ;  /* 0x0000001e1e1a7228 */ /* 0x001fe20000000000 */
[----:B------:R-:W-:-:S07]  /*b63e0*/  FSEL R5, R5, RZ, P0 ;  /* 0x000000ff05057208 */ /* 0x000fce0000000000 */
        /* <DEDUP_REMOVED lines=10> */
.L_x_3266:
[----:B------:R-:W-:Y:S05]  /*b6490*/  BSYNC.RECONVERGENT B0 ;  /* 0x0000000000007941 */ /* 0x000fea0003800200 */
.L_x_3265:
        /* <DEDUP_REMOVED lines=8> */
[----:B------:R-:W-:Y:S01]  /*b6520*/  VIADD R27, R29, 0xfff00000 ;  /* 0xfff000001d1b7836 */ /* 0x000fe20000000000 */
[----:B------:R-:W-:-:S03]  /*b6530*/  MOV R26, R28 ;  /* 0x0000001c001a7202 */ /* 0x000fc60000000f00 */
        /* <DEDUP_REMOVED lines=9> */
[----:B------:R-:W-:Y:S02]  /*b65d0*/  IMAD.MOV.U32 R7, RZ, RZ, R33 ;  /* 0x000000ffff077224 */ /* 0x000fe400078e0021 */
[----:B------:R-:W-:Y:S02]  /*b65e0*/  IMAD.MOV.U32 R4, RZ, RZ, R22 ;  /* 0x000000ffff047224 */ /* 0x000fe400078e0016 */
[----:B------:R-:W-:-:S07]  /*b65f0*/  IMAD.MOV.U32 R5, RZ, RZ, R23 ;  /* 0x000000ffff057224 */ /* 0x000fce00078e0017 */
[----:B0-----:R-:W-:Y:S05]  /*b6600*/  CALL.REL.NOINC `($__internal_2_$__cuda_sm20_dsqrt_rn_f64_mediumpath_v1) ;  /* 0x000000ac00a87944 */ /* 0x001fea0003c00000 */
.L_x_3268:
[----:B------:R-:W-:Y:S05]  /*b6610*/  BSYNC.RECONVERGENT B2 ;  /* 0x0000000000027941 */ /* 0x000fea0003800200 */
.L_x_3267:
[----:B------:R-:W1:Y:S01]  /*b6620*/  MUFU.RSQ64H R31, R55 ;  /* 0x00000037001f7308 */ /* 0x000e620000001c00 */
[----:B------:R-:W-:Y:S01]  /*b6630*/  IADD3 R30, PT, PT, R55, -0x3500000, RZ ;  /* 0xfcb00000371e7810 */ /* 0x000fe20007ffe0ff */
[----:B------:R-:W-:Y:S01]  /*b6640*/  IMAD.MOV.U32 R26, RZ, RZ, 0x0 ;  /* 0x00000000ff1a7424 */ /* 0x000fe200078e00ff */
[----:B------:R2:W-:Y:S01]  /*b6650*/  STG.E.64 desc[UR8][R24.64+0xd7158], R6 ;  /* 0x0d71580618007986 */ /* 0x0005e2000c101b08 */
[----:B------:R-:W-:Y:S01]  /*b6660*/  IMAD.MOV.U32 R27, RZ, RZ, 0x3fd80000 ;  /* 0x3fd80000ff1b7424 */ /* 0x000fe200078e00ff */
[----:B------:R-:W-:Y:S01]  /*b6670*/  ISETP.GE.U32.AND P0, PT, R30, 0x7ca00000, PT ;  /* 0x7ca000001e00780c */ /* 0x000fe20003f06070 */
[----:B------:R-:W-:Y:S01]  /*b6680*/  BSSY.RECONVERGENT B2, `(.L_x_3269) ;  /* 0x0000013000027945 */ /* 0x000fe20003800200 */
[----:B-1----:R-:W-:-:S08]  /*b6690*/  DMUL R4, R30, R30 ;  /* 0x0000001e1e047228 */ /* 0x002fd00000000000 */
        /* <DEDUP_REMOVED lines=17> */
.L_x_3270:
[----:B------:R-:W-:Y:S05]  /*b67b0*/  BSYNC.RECONVERGENT B2 ;  /* 0x0000000000027941 */ /* 0x000fea0003800200 */
.L_x_3269:
        /* <DEDUP_REMOVED lines=23> */
[----:B------:R-:W-:Y:S02]  /*b6930*/  MOV R5, R55 ;  /* 0x0000003700057202 */ /* 0x000fe40000000f00 */
[----:B------:R-:W-:-:S07]  /*b6940*/  MOV R0, 0xb6960 ;  /* 0x000b696000007802 */ /* 0x000fce0000000f00 */
[----:B------:R-:W-:Y:S05]  /*b6950*/  CALL.REL.NOINC `($__internal_1_$__cuda_sm20_div_rn_f64_full) ;  /* 0x000000a400407944 */ /* 0x000fea0003c00000 */
.L_x_3272:
[----:B------:R-:W-:Y:S05]  /*b6960*/  BSYNC.RECONVERGENT B2 ;  /* 0x0000000000027941 */ /* 0x000fea0003800200 */
.L_x_3271:
        /* <DEDUP_REMOVED lines=25> */
.L_x_3274:
[----:B------:R-:W-:Y:S05]  /*b6b00*/  BSYNC.RECONVERGENT B2 ;  /* 0x0000000000027941 */ /* 0x000fea0003800200 */
.L_x_3273:
[----:B------:R0:W-:Y:S04]  /*b6b10*/  STG.E.64 desc[UR8][R24.64+0xe2cf0], R4 ;  /* 0x0e2cf00418007986 */ /* 0x0001e8000c101b08 */
[----:B------:R-:W2:Y:S04]  /*b6b20*/  LDG.E.64 R22, desc[UR8][R8.64+0x104108] ;  /* 0x1041080808167981 */ /* 0x000ea8000c1e1b00 */
[----:B------:R-:W0:Y:S04]  /*b6b30*/  LDG.E.64 R6, desc[UR8][R8.64+0xee898] ;  /* 0x0ee8980808067981 */ /* 0x000e28000c1e1b00 */
[----:B--2---:R-:W2:Y:S01]  /*b6b40*/  LD.E.64 R22, desc[UR8][R22.64+0x100] ;  /* 0x0001000816167980 */ /* 0x004ea2000c101b00 */
[----:B------:R-:W-:Y:S01]  /*b6b50*/  MOV R26, 0x1 ;  /* 0x00000001001a7802 */ /* 0x000fe20000000f00 */
        /* <DEDUP_REMOVED lines=20> */
.L_x_3276:
[----:B------:R-:W-:Y:S05]  /*b6ca0*/  BSYNC.RECONVERGENT B2 ;  /* 0x0000000000027941 */ /* 0x000fea0003800200 */
.L_x_3275:
[----:B------:R-:W-:Y:S01]  /*b6cb0*/  IMAD.MOV.U32 R32, RZ, RZ, 0x0 ;  /* 0x00000000ff207424 */ /* 0x000fe200078e00ff */
[----:B------:R-:W-:Y:S01]  /*b6cc0*/  MOV R33, 0x3ff00000 ;  /* 0x3ff0000000217802 */ /* 0x000fe20000000f00 */
[----:B------:R-:W-:Y:S01]  /*b6cd0*/  IMAD.MOV.U32 R30, RZ, RZ, R48 ;  /* 0x000000ffff1e7224 */ /* 0x000fe200078e0030 */
        /* <DEDUP_REMOVED lines=28> */
.L_x_3278:
[----:B------:R-:W-:Y:S05]  /*b6ea0*/  BSYNC.RECONVERGENT B2 ;  /* 0x0000000000027941 */ /* 0x000fea0003800200 */
.L_x_3277:
[----:B------:R-:W0:Y:S01]  /*b6eb0*/  MUFU.RCP64H R5, 1.4142131805419921875 ;  /* 0x3ff6a09e00057908 */ /* 0x000e220000001800 */
[----:B------:R-:W-:Y:S01]  /*b6ec0*/  MOV R6, 0x667f3bcd ;  /* 0x667f3bcd00067802 */ /* 0x000fe20000000f00 */
        /* <DEDUP_REMOVED lines=26> */
.L_x_3280:
[----:B------:R-:W-:Y:S05]  /*b7070*/  BSYNC.RECONVERGENT B2 ;  /* 0x0000000000027941 */ /* 0x000fea0003800200 */
.L_x_3279:
        /* <DEDUP_REMOVED lines=25> */
.L_x_3282:
[----:B------:R-:W-:Y:S05]  /*b7210*/  BSYNC.RECONVERGENT B2 ;  /* 0x0000000000027941 */ /* 0x000fea0003800200 */
.L_x_3281:
        /* <DEDUP_REMOVED lines=25> */
.L_x_3284:
[----:B------:R-:W-:Y:S05]  /*b73b0*/  BSYNC.RECONVERGENT B2 ;  /* 0x0000000000027941 */ /* 0x000fea0003800200 */
.L_x_3283:
        /* <DEDUP_REMOVED lines=27> */
.L_x_3286:
[----:B------:R-:W-:Y:S05]  /*b7570*/  BSYNC.RECONVERGENT B2 ;  /* 0x0000000000027941 */ /* 0x000fea0003800200 */
.L_x_3285:
        /* <DEDUP_REMOVED lines=26> */
.L_x_3288:
[----:B------:R-:W-:Y:S05]  /*b7720*/  BSYNC.RECONVERGENT B2 ;  /* 0x0000000000027941 */ /* 0x000fea0003800200 */
.L_x_3287:
        /* <DEDUP_REMOVED lines=25> */
.L_x_3290:
[----:B------:R-:W-:Y:S05]  /*b78c0*/  BSYNC.RECONVERGENT B2 ;  /* 0x0000000000027941 */ /* 0x000fea0003800200 */
.L_x_3289:
        /* <DEDUP_REMOVED lines=25> */
.L_x_3292:
[----:B------:R-:W-:Y:S05]  /*b7a60*/  BSYNC.RECONVERGENT B2 ;  /* 0x0000000000027941 */ /* 0x000fea0003800200 */
.L_x_3291:
        /* <DEDUP_REMOVED lines=27> */
.L_x_3294:
[----:B------:R-:W-:Y:S05]  /*b7c20*/  BSYNC.RECONVERGENT B2 ;  /* 0x0000000000027941 */ /* 0x000fea0003800200 */
.L_x_3293:
        /* <DEDUP_REMOVED lines=26> */
.L_x_3296:
[----:B------:R-:W-:Y:S05]  /*b7dd0*/  BSYNC.RECONVERGENT B2 ;  /* 0x0000000000027941 */ /* 0x000fea0003800200 */
.L_x_3295:
        /* <DEDUP_REMOVED lines=25> */
.L_x_3298:
[----:B------:R-:W-:Y:S05]  /*b7f70*/  BSYNC.RECONVERGENT B2 ;  /* 0x0000000000027941 */ /* 0x000fea0003800200 */
.L_x_3297:
        /* <DEDUP_REMOVED lines=25> */
.L_x_3300:
[----:B------:R-:W-:Y:S05]  /*b8110*/  BSYNC.RECONVERGENT B2 ;  /* 0x0000000000027941 */ /* 0x000fea0003800200 */
.L_x_3299:
        /* <DEDUP_REMOVED lines=18> */
[----:B------:R-:W-:Y:S01]  /*b8240*/  HFMA2 R20, -RZ, RZ, 0, 5.9604644775390625e-08 ;  /* 0x00000001ff147431 */ /* 0x000fe200000001ff */
        /* <DEDUP_REMOVED lines=23> */
.L_x_3302:
[----:B------:R-:W-:Y:S05]  /*b83c0*/  BSYNC.RECONVERGENT B2 ;  /* 0x0000000000027941 */ /* 0x000fea0003800200 */
.L_x_3301:
        /* <DEDUP_REMOVED lines=23> */
.L_x_3304:
[----:B------:R-:W-:Y:S05]  /*b8540*/  BSYNC.RECONVERGENT B2 ;  /* 0x0000000000027941 */ /* 0x000fea0003800200 */
.L_x_3303:
        /* <DEDUP_REMOVED lines=23> */
.L_x_3306:
[----:B------:R-:W-:Y:S05]  /*b86c0*/  BSYNC.RECONVERGENT B2 ;  /* 0x0000000000027941 */ /* 0x000fea0003800200 */
.L_x_3305:
        /* <DEDUP_REMOVED lines=29> */
.L_x_3308:
[----:B------:R-:W-:Y:S05]  /*b88a0*/  BSYNC.RECONVERGENT B2 ;  /* 0x0000000000027941 */ /* 0x000fea0003800200 */
.L_x_3307:
        /* <DEDUP_REMOVED lines=23> */
.L_x_3310:
[----:B------:R-:W-:Y:S05]  /*b8a20*/  BSYNC.RECONVERGENT B2 ;  /* 0x0000000000027941 */ /* 0x000fea0003800200 */
.L_x_3309:
        /* <DEDUP_REMOVED lines=21> */
.L_x_3312:
[----:B------:R-:W-:Y:S05]  /*b8b80*/  BSYNC.RECONVERGENT B2 ;  /* 0x0000000000027941 */ /* 0x000fea0003800200 */
.L_x_3311:
        /* <DEDUP_REMOVED lines=31> */
.L_x_3314:
[----:B------:R-:W-:Y:S05]  /*b8d80*/  BSYNC.RECONVERGENT B2 ;  /* 0x0000000000027941 */ /* 0x000fea0003800200 */
.L_x_3313:
        /* <DEDUP_REMOVED lines=23> */
.L_x_3316:
[----:B------:R-:W-:Y:S05]  /*b8f00*/  BSYNC.RECONVERGENT B2 ;  /* 0x0000000000027941 */ /* 0x000fea0003800200 */
.L_x_3315:
        /* <DEDUP_REMOVED lines=21> */
.L_x_3318:
[----:B------:R-:W-:Y:S05]  /*b9060*/  BSYNC.RECONVERGENT B2 ;  /* 0x0000000000027941 */ /* 0x000fea0003800200 */
.L_x_3317:
        /* <DEDUP_REMOVED lines=9> */
.L_x_3243:
[----:B------:R-:W-:Y:S05]  /*b9100*/  BSYNC.RECONVERGENT B1 ;  /* 0x0000000000017941 */ /* 0x000fea0003800200 */
.L_x_3242:
[----:B------:R-:W-:Y:S01]  /*b9110*/  ISETP.GE.AND P0, PT, R44, 0x1, PT ;  /* 0x000000012c00780c */ /* 0x000fe20003f06270 */
[----:B------:R-:W-:-:S12]  /*b9120*/  BSSY.RECONVERGENT B1, `(.L_x_3319) ;  /* 0x00000d4000017945 */ /* 0x000fd80003800200 */
[----:B------:R-:W-:Y:S05]  /*b9130*/  @!P0 BRA `(.L_x_3320) ;  /* 0x0000000c00488947 */ /* 0x000fea0003800000 */
[----:B--2---:R-:W-:-:S07]  /*b9140*/  MOV R3, RZ ;  /* 0x000000ff00037202 */ /* 0x004fce0000000f00 */
.L_x_3333:
[----:B-1----:R-:W2:Y:S01]  /*b9150*/  LDG.E.64 R4, desc[UR8][R8.64+0x104108] ;  /* 0x1041080808047981 */ /* 0x002ea2000c1e1b00 */
[----:B0--34-:R-:W-:-:S05]  /*b9160*/  IMAD.WIDE.U32 R20, R3, 0x30, R8 ;  /* 0x0000003003147825 */ /* 0x019fca00078e0008 */
[----:B------:R-:W3:Y:S04]  /*b9170*/  LDG.E.64 R52, desc[UR8][R20.64+0x988d8] ;  /* 0x0988d80814347981 */ /* 0x000ee8000c1e1b00 */
[----:B------:R-:W4:Y:S04]  /*b9180*/  LDG.E.64 R50, desc[UR8][R20.64+0x988e0] ;  /* 0x0988e00814327981 */ /* 0x000f28000c1e1b00 */
[----:B------:R-:W5:Y:S04]  /*b9190*/  LDG.E.64 R48, desc[UR8][R20.64+0x988e8] ;  /* 0x0988e80814307981 */ /* 0x000f68000c1e1b00 */
[----:B------:R-:W5:Y:S04]  /*b91a0*/  LDG.E.64 R42, desc[UR8][R20.64+0x988f0] ;  /* 0x0988f008142a7981 */ /* 0x000f68000c1e1b00 */
[----:B------:R-:W5:Y:S04]  /*b91b0*/  LDG.E.64 R24, desc[UR8][R20.64+0x988f8] ;  /* 0x0988f80814187981 */ /* 0x000f68000c1e1b00 */
[----:B0-----:R-:W5:Y:S01]  /*b91c0*/  LDG.E.64 R22, desc[UR8][R20.64+0x98900] ;  /* 0x0989000814167981 */ /* 0x001f62000c1e1b00 */
[----:B------:R-:W0:Y:S01]  /*b91d0*/  MUFU.RCP64H R7, 3 ;  /* 0x4008000000077908 */ /* 0x000e220000001800 */
[----:B------:R-:W-:-:S02]  /*b91e0*/  IMAD.MOV.U32 R10, RZ, RZ, 0x0 ;  /* 0x00000000ff0a7424 */ /* 0x000fc400078e00ff */
[----:B------:R-:W-:Y:S02]  /*b91f0*/  IMAD.MOV.U32 R11, RZ, RZ, 0x40080000 ;  /* 0x40080000ff0b7424 */ /* 0x000fe400078e00ff */
        /* <DEDUP_REMOVED lines=27> */
.L_x_3322:
[----:B------:R-:W-:Y:S05]  /*b93b0*/  BSYNC.RECONVERGENT B2 ;  /* 0x0000000000027941 */ /* 0x000fea0003800200 */
.L_x_3321:
        /* <DEDUP_REMOVED lines=25> */
.L_x_3324:
[----:B------:R-:W-:Y:S05]  /*b9550*/  BSYNC.RECONVERGENT B2 ;  /* 0x0000000000027941 */ /* 0x000fea0003800200 */
.L_x_3323:
        /* <DEDUP_REMOVED lines=25> */
.L_x_3326:
[----:B------:R-:W-:Y:S05]  /*b96f0*/  BSYNC.RECONVERGENT B2 ;  /* 0x0000000000027941 */ /* 0x000fea0003800200 */
.L_x_3325:
        /* <DEDUP_REMOVED lines=25> */
.L_x_3328:
[----:B------:R-:W-:Y:S05]  /*b9890*/  BSYNC.RECONVERGENT B2 ;  /* 0x0000000000027941 */ /* 0x000fea0003800200 */
.L_x_3327:
        /* <DEDUP_REMOVED lines=25> */
.L_x_3330:
[----:B------:R-:W-:Y:S05]  /*b9a30*/  BSYNC.RECONVERGENT B2 ;  /* 0x0000000000027941 */ /* 0x000fea0003800200 */
.L_x_3329:
        /* <DEDUP_REMOVED lines=23> */
.L_x_3332:
[----:B------:R-:W-:Y:S05]  /*b9bb0*/  BSYNC.RECONVERGENT B2 ;  /* 0x0000000000027941 */ /* 0x000fea0003800200 */
.L_x_3331:
        /* <DEDUP_REMOVED lines=42> */
.L_x_3320:
[----:B------:R-:W-:Y:S05]  /*b9e60*/  BSYNC.RECONVERGENT B1 ;  /* 0x0000000000017941 */ /* 0x000fea0003800200 */
.L_x_3319:
        /* <DEDUP_REMOVED lines=10> */
[----:B------:R-:W-:-:S02]  /*b9f10*/  MOV R5, 0x40000000 ;  /* 0x4000000000057802 */ /* 0x000fc40000000f00 */
[----:B------:R-:W-:Y:S01]  /*b9f20*/  MOV R0, 0xb9f50 ;  /* 0x000b9f5000007802 */ /* 0x000fe20000000f00 */
[----:B0-2---:R-:W-:-:S11]  /*b9f30*/  DADD R6, -RZ, |R10| ;  /* 0x00000000ff067229 */ /* 0x005fd6000000050a */
[----:B-----5:R-:W-:Y:S05]  /*b9f40*/  CALL.REL.NOINC `($_Z9addKernelP9basic_run$__internal_accurate_pow) ;  /* 0x0000007400fc7944 */ /* 0x020fea0003c00000 */
[----:B------:R-:W-:Y:S05]  /*b9f50*/  BSYNC.RECONVERGENT B0 ;  /* 0x0000000000007941 */ /* 0x000fea0003800200 */
.L_x_3336:
        /* <DEDUP_REMOVED lines=25> */
.L_x_3337:
        /* <DEDUP_REMOVED lines=20> */
.L_x_3338:
        /* <DEDUP_REMOVED lines=64> */
.L_x_3340:
[----:B------:R-:W-:Y:S05]  /*ba630*/  BSYNC.RECONVERGENT B2 ;  /* 0x0000000000027941 */ /* 0x000fea0003800200 */
.L_x_3339:
        /* <DEDUP_REMOVED lines=9> */
.L_x_3341:
        /* <DEDUP_REMOVED lines=19> */
.L_x_3343:
[----:B------:R-:W-:Y:S05]  /*ba800*/  BSYNC.RECONVERGENT B0 ;  /* 0x0000000000007941 */ /* 0x000fea0003800200 */
.L_x_3342:
        /* <DEDUP_REMOVED lines=8> */
.L_x_3344:
        /* <DEDUP_REMOVED lines=18> */
.L_x_3346:
[----:B------:R-:W-:Y:S05]  /*ba9b0*/  BSYNC.RECONVERGENT B0 ;  /* 0x0000000000007941 */ /* 0x000fea0003800200 */
.L_x_3345:
        /* <DEDUP_REMOVED lines=8> */
.L_x_3347:
        /* <DEDUP_REMOVED lines=15> */
.L_x_3349:
[----:B------:R-:W-:Y:S05]  /*bab30*/  BSYNC.RECONVERGENT B0 ;  /* 0x0000000000007941 */ /* 0x000fea0003800200 */
.L_x_3348:
        /* <DEDUP_REMOVED lines=14> */
.L_x_3350:
        /* <DEDUP_REMOVED lines=18> */
.L_x_3352:
[----:B------:R-:W-:Y:S05]  /*bad40*/  BSYNC.RECONVERGENT B0 ;  /* 0x0000000000007941 */ /* 0x000fea0003800200 */
.L_x_3351:
        /* <DEDUP_REMOVED lines=8> */
.L_x_3353:
        /* <DEDUP_REMOVED lines=17> */
.L_x_3355:
[----:B------:R-:W-:Y:S05]  /*baee0*/  BSYNC.RECONVERGENT B0 ;  /* 0x0000000000007941 */ /* 0x000fea0003800200 */
.L_x_3354:
        /* <DEDUP_REMOVED lines=8> */
.L_x_3356:
        /* <DEDUP_REMOVED lines=23> */
.L_x_3358:
[----:B------:R-:W-:Y:S05]  /*bb0e0*/  BSYNC.RECONVERGENT B0 ;  /* 0x0000000000007941 */ /* 0x000fea0003800200 */
.L_x_3357:
        /* <DEDUP_REMOVED lines=23> */
.L_x_3360:
[----:B------:R-:W-:Y:S05]  /*bb260*/  BSYNC.RECONVERGENT B2 ;  /* 0x0000000000027941 */ /* 0x000fea0003800200 */
.L_x_3359:
        /* <DEDUP_REMOVED lines=25> */
.L_x_3362:
[----:B------:R-:W-:Y:S05]  /*bb400*/  BSYNC.RECONVERGENT B2 ;  /* 0x0000000000027941 */ /* 0x000fea0003800200 */
.L_x_3361:
        /* <DEDUP_REMOVED lines=26> */
.L_x_3364:
[----:B------:R-:W-:Y:S05]  /*bb5b0*/  BSYNC.RECONVERGENT B2 ;  /* 0x0000000000027941 */ /* 0x000fea0003800200 */
.L_x_3363:
[----:B------:R0:W-:Y:S04]  /*bb5c0*/  STG.E.64 desc[UR8][R24.64+0xdee68], R4 ;  /* 0x0dee680418007986 */ /* 0x0001e8000c101b08 */
[----:B------:R-:W2:Y:S04]  /*bb5d0*/  LDG.E.64 R26, desc[UR8][R8.64+0x104108] ;  /* 0x10410808081a7981 */ /* 0x000ea8000c1e1b00 */
[----:B------:R-:W0:Y:S04]  /*bb5e0*/  LDG.E.64 R6, desc[UR8][R8.64+0xee890] ;  /* 0x0ee8900808067981 */ /* 0x000e28000c1e1b00 */
[----:B--2---:R-:W2:Y:S01]  /*bb5f0*/  LD.E.64 R26, desc[UR8][R26.64+0x100] ;  /* 0x000100081a1a7980 */ /* 0x004ea2000c101b00 */
[----:B------:R-:W-:Y:S01]  /*bb600*/  BSSY.RECONVERGENT B2, `(.L_x_3365) ;  /* 0x0000015000027945 */ /* 0x000fe20003800200 */
[----:B--2---:R-:W-:-:S06]  /*bb610*/  DADD R30, R22, R26 ;  /* 0x00000000161e7229 */ /* 0x004fcc000000001a */
[----:B------:R-:W1:Y:S01]  /*bb620*/  MUFU.RCP64H R23, R31 ;  /* 0x0000001f00177308 */ /* 0x000e620000001800 */
[----:B------:R-:W-:-:S06]  /*bb630*/  MOV R22, 0x1 ;  /* 0x0000000100167802 */ /* 0x000fcc0000000f00 */
        /* <DEDUP_REMOVED lines=17> */
.L_x_3366:
[----:B------:R-:W-:Y:S05]  /*bb750*/  BSYNC.RECONVERGENT B2 ;  /* 0x0000000000027941 */ /* 0x000fea0003800200 */
.L_x_3365:
        /* <DEDUP_REMOVED lines=25> */
.L_x_3368:
[----:B------:R-:W-:Y:S05]  /*bb8f0*/  BSYNC.RECONVERGENT B2 ;  /* 0x0000000000027941 */ /* 0x000fea0003800200 */
.L_x_3367:
        /* <DEDUP_REMOVED lines=31> */
.L_x_3370:
[----:B------:R-:W-:Y:S05]  /*bbaf0*/  BSYNC.RECONVERGENT B2 ;  /* 0x0000000000027941 */ /* 0x000fea0003800200 */
.L_x_3369:
[----:B------:R-:W0:Y:S01]  /*bbb00*/  MUFU.RCP64H R5, 1.4142131805419921875 ;  /* 0x3ff6a09e00057908 */ /* 0x000e220000001800 */
[----:B------:R-:W-:Y:S01]  /*bbb10*/  IMAD.MOV.U32 R6, RZ, RZ, 0x667f3bcd ;  /* 0x667f3bcdff067424 */ /* 0x000fe200078e00ff */
[----:B------:R-:W-:Y:S01]  /*bbb20*/  MOV R7, 0x3ff6a09e ;  /* 0x3ff6a09e00077802 */ /* 0x000fe20000000f00 */
[----:B------:R-:W-:Y:S01]  /*bbb30*/  IMAD.MOV.U32 R4, RZ, RZ, 0x1 ;  /* 0x00000001ff047424 */ /* 0x000fe200078e00ff */
[----:B------:R-:W-:Y:S01]  /*bbb40*/  UMOV UR10, 0x0 ;  /* 0x00000000000a7882 */ /* 0x000fe20000000000 */
[----:B------:R-:W-:Y:S01]  /*bbb50*/  UMOV UR11, 0x3ff00000 ;  /* 0x3ff00000000b7882 */ /* 0x000fe20000000000 */
[----:B------:R1:W-:Y:S01]  /*bbb60*/  STG.E.64 desc[UR8][R24.64+0xeaa00], R22 ;  /* 0x0eaa001618007986 */ /* 0x0003e2000c101b08 */
[----:B------:R-:W-:Y:S01]  /*bbb70*/  FSETP.GEU.AND P1, PT, |R43|, 6.5827683646048100446e-37, PT ;  /* 0x036000002b00780b */ /* 0x000fe20003f2e200 */
[----:B------:R-:W-:Y:S01]  /*bbb80*/  BSSY.RECONVERGENT B2, `(.L_x_3371) ;  /* 0x0000014000027945 */ /* 0x000fe20003800200 */
        /* <DEDUP_REMOVED lines=19> */
.L_x_3372:
[----:B------:R-:W-:Y:S05]  /*bbcc0*/  BSYNC.RECONVERGENT B2 ;  /* 0x0000000000027941 */ /* 0x000fea0003800200 */
.L_x_3371:
        /* <DEDUP_REMOVED lines=25> */
.L_x_3374:
[----:B------:R-:W-:Y:S05]  /*bbe60*/  BSYNC.RECONVERGENT B2 ;  /* 0x0000000000027941 */ /* 0x000fea0003800200 */
.L_x_3373:
        /* <DEDUP_REMOVED lines=25> */
.L_x_3376:
[----:B------:R-:W-:Y:S05]  /*bc000*/  BSYNC.RECONVERGENT B2 ;  /* 0x0000000000027941 */ /* 0x000fea0003800200 */
.L_x_3375:
        /* <DEDUP_REMOVED lines=27> */
.L_x_3378:
[----:B------:R-:W-:Y:S05]  /*bc1c0*/  BSYNC.RECONVERGENT B2 ;  /* 0x0000000000027941 */ /* 0x000fea0003800200 */
.L_x_3377:
        /* <DEDUP_REMOVED lines=26> */
.L_x_3380:
[----:B------:R-:W-:Y:S05]  /*bc370*/  BSYNC.RECONVERGENT B2 ;  /* 0x0000000000027941 */ /* 0x000fea0003800200 */
.L_x_3379:
        /* <DEDUP_REMOVED lines=25> */
.L_x_3382:
[----:B------:R-:W-:Y:S05]  /*bc510*/  BSYNC.RECONVERGENT B2 ;  /* 0x0000000000027941 */ /* 0x000fea0003800200 */
.L_x_3381:
        /* <DEDUP_REMOVED lines=25> */
.L_x_3384:
[----:B------:R-:W-:Y:S05]  /*bc6b0*/  BSYNC.RECONVERGENT B2 ;  /* 0x0000000000027941 */ /* 0x000fea0003800200 */
.L_x_3383:
        /* <DEDUP_REMOVED lines=27> */
.L_x_3386:
[----:B------:R-:W-:Y:S05]  /*bc870*/  BSYNC.RECONVERGENT B2 ;  /* 0x0000000000027941 */ /* 0x000fea0003800200 */
.L_x_3385:
        /* <DEDUP_REMOVED lines=26> */
.L_x_3388:
[----:B------:R-:W-:Y:S05]  /*bca20*/  BSYNC.RECONVERGENT B2 ;  /* 0x0000000000027941 */ /* 0x000fea0003800200 */
.L_x_3387:
        /* <DEDUP_REMOVED lines=25> */
.L_x_3390:
[----:B------:R-:W-:Y:S05]  /*bcbc0*/  BSYNC.RECONVERGENT B2 ;  /* 0x0000000000027941 */ /* 0x000fea0003800200 */
.L_x_3389:
        /* <DEDUP_REMOVED lines=25> */
.L_x_3392:
[----:B------:R-:W-:Y:S05]  /*bcd60*/  BSYNC.RECONVERGENT B2 ;  /* 0x0000000000027941 */ /* 0x000fea0003800200 */
.L_x_3391:
        /* <DEDUP_REMOVED lines=42> */
.L_x_3394:
[----:B------:R-:W-:Y:S05]  /*bd010*/  BSYNC.RECONVERGENT B2 ;  /* 0x0000000000027941 */ /* 0x000fea0003800200 */
.L_x_3393:
        /* <DEDUP_REMOVED lines=23> */
.L_x_3396:
[----:B------:R-:W-:Y:S05]  /*bd190*/  BSYNC.RECONVERGENT B2 ;  /* 0x0000000000027941 */ /* 0x000fea0003800200 */
.L_x_3395:
        /* <DEDUP_REMOVED lines=23> */
.L_x_3398:
[----:B------:R-:W-:Y:S05]  /*bd310*/  BSYNC.RECONVERGENT B2 ;  /* 0x0000000000027941 */ /* 0x000fea0003800200 */
.L_x_3397:
        /* <DEDUP_REMOVED lines=29> */
.L_x_3400:
[----:B------:R-:W-:Y:S05]  /*bd4f0*/  BSYNC.RECONVERGENT B2 ;  /* 0x0000000000027941 */ /* 0x000fea0003800200 */
.L_x_3399:
        /* <DEDUP_REMOVED lines=23> */
.L_x_3402:
[----:B------:R-:W-:Y:S05]  /*bd670*/  BSYNC.RECONVERGENT B2 ;  /* 0x0000000000027941 */ /* 0x000fea0003800200 */
.L_x_3401:
        /* <DEDUP_REMOVED lines=21> */
.L_x_3404:
[----:B------:R-:W-:Y:S05]  /*bd7d0*/  BSYNC.RECONVERGENT B2 ;  /* 0x0000000000027941 */ /* 0x000fea0003800200 */
.L_x_3403:
        /* <DEDUP_REMOVED lines=31> */
.L_x_3406:
[----:B------:R-:W-:Y:S05]  /*bd9d0*/  BSYNC.RECONVERGENT B2 ;  /* 0x0000000000027941 */ /* 0x000fea0003800200 */
.L_x_3405:
        /* <DEDUP_REMOVED lines=23> */
.L_x_3408:
[----:B------:R-:W-:Y:S05]  /*bdb50*/  BSYNC.RECONVERGENT B2 ;  /* 0x0000000000027941 */ /* 0x000fea0003800200 */
.L_x_3407:
        /* <DEDUP_REMOVED lines=21> */
.L_x_3410:
[----:B------:R-:W-:Y:S05]  /*bdcb0*/  BSYNC.RECONVERGENT B2 ;  /* 0x0000000000027941 */ /* 0x000fea0003800200 */
.L_x_3409:
        /* <DEDUP_REMOVED lines=9> */
.L_x_3335:
[----:B------:R-:W-:Y:S05]  /*bdd50*/  BSYNC.RECONVERGENT B1 ;  /* 0x0000000000017941 */ /* 0x000fea0003800200 */
.L_x_3334:
[----:B------:R-:W-:Y:S01]  /*bdd60*/  ISETP.GE.AND P0, PT, R44, 0x1, PT ;  /* 0x000000012c00780c */ /* 0x000fe20003f06270 */
[----:B------:R-:W-:-:S12]  /*bdd70*/  BSSY.RECONVERGENT B5, `(.L_x_3411) ;  /* 0x000023e000057945 */ /* 0x000fd80003800200 */
[----:B------:R-:W-:Y:S05]  /*bdd80*/  @!P0 BRA `(.L_x_3412) ;  /* 0x0000002000f08947 */ /* 0x000fea0003800000 */
[----:B------:R-:W-:Y:S01]  /*bdd90*/  ISETP.NE.AND P0, PT, R44, 0x1, PT ;  /* 0x000000012c00780c */ /* 0x000fe20003f05270 */
[----:B------:R-:W-:Y:S01]  /*bdda0*/  BSSY.RECONVERGENT B2, `(.L_x_3413) ;  /* 0x000017c000027945 */ /* 0x000fe20003800200 */
[----:B0-----:R-:W-:-:S11]  /*bddb0*/  CS2R R22, SRZ ;  /* 0x0000000000167805 */ /* 0x001fd6000001ff00 */
[----:B------:R-:W-:Y:S05]  /*bddc0*/  @!P0 BRA `(.L_x_3414) ;  /* 0x0000001400e48947 */ /* 0x000fea0003800000 */
[----:B------:R-:W-:Y:S01]  /*bddd0*/  BSSY.RECONVERGENT B1, `(.L_x_3415) ;  /* 0x0000177000017945 */ /* 0x000fe20003800200 */
[----:B------:R-:W-:Y:S01]  /*bdde0*/  LOP3.LUT R22, R44, 0x7ffffffe, RZ, 0xc0, !PT ;  /* 0x7ffffffe2c167812 */ /* 0x000fe200078ec0ff */
[----:B--2---:R-:W-:-:S07]  /*bddf0*/  IMAD.MOV.U32 R3, RZ, RZ, RZ ;  /* 0x000000ffff037224 */ /* 0x004fce00078e00ff */
.L_x_3440:
[----:B-1----:R-:W2:Y:S01]  /*bde00*/  LDG.E.64 R4, desc[UR8][R8.64+0x104108] ;  /* 0x1041080808047981 */ /* 0x002ea2000c1e1b00 */
[----:B0--34-:R-:W-:-:S05]  /*bde10*/  IMAD.WIDE.U32 R20, R3, 0x30, R8 ;  /* 0x0000003003147825 */ /* 0x019fca00078e0008 */
        /* <DEDUP_REMOVED lines=36> */
.L_x_3417:
[----:B------:R-:W-:Y:S05]  /*be060*/  BSYNC.RECONVERGENT B6 ;  /* 0x0000000000067941 */ /* 0x000fea0003800200 */
.L_x_3416:
        /* <DEDUP_REMOVED lines=25> */
.L_x_3419:
[----:B------:R-:W-:Y:S05]  /*be200*/  BSYNC.RECONVERGENT B6 ;  /* 0x0000000000067941 */ /* 0x000fea0003800200 */
.L_x_3418:
        /* <DEDUP_REMOVED lines=25> */
.L_x_3421:
[----:B------:R-:W-:Y:S05]  /*be3a0*/  BSYNC.RECONVERGENT B6 ;  /* 0x0000000000067941 */ /* 0x000fea0003800200 */
.L_x_3420:
        /* <DEDUP_REMOVED lines=25> */
.L_x_3423:
[----:B------:R-:W-:Y:S05]  /*be540*/  BSYNC.RECONVERGENT B6 ;  /* 0x0000000000067941 */ /* 0x000fea0003800200 */
.L_x_3422:
        /* <DEDUP_REMOVED lines=25> */
.L_x_3425:
[----:B------:R-:W-:Y:S05]  /*be6e0*/  BSYNC.RECONVERGENT B6 ;  /* 0x0000000000067941 */ /* 0x000fea0003800200 */
.L_x_3424:
        /* <DEDUP_REMOVED lines=23> */
.L_x_3427:
[----:B------:R-:W-:Y:S05]  /*be860*/  BSYNC.RECONVERGENT B6 ;  /* 0x0000000000067941 */ /* 0x000fea0003800200 */
.L_x_3426:
[----:B------:R-:W2:Y:S04]  /*be870*/  LDG.E.64 R6, desc[UR8][R20.64+0x811a8] ;  /* 0x0811a80814067981 */ /* 0x000ea8000c1e1b00 */
[----:B------:R-:W3:Y:S04]  /*be880*/  LDG.E.64 R24, desc[UR8][R20.64+0x811b0] ;  /* 0x0811b00814187981 */ /* 0x000ee8000c1e1b00 */
[----:B------:R-:W4:Y:S04]  /*be890*/  LDG.E.64 R26, desc[UR8][R20.64+0x811b8] ;  /* 0x0811b808141a7981 */ /* 0x000f28000c1e1b00 */
        /* <DEDUP_REMOVED lines=19> */
[----:B------:R-:W3:Y:S04]  /*be9d0*/  LDG.E.64 R14, desc[UR8][R20.64+0x98918] ;  /* 0x09891808140e7981 */ /* 0x000ee8000c1e1b00 */
[----:B0-----:R-:W3:Y:S04]  /*be9e0*/  LDG.E.64 R6, desc[UR8][R20.64+0x98920] ;  /* 0x0989200814067981 */ /* 0x001ee8000c1e1b00 */
[----:B-1----:R-:W3:Y:S01]  /*be9f0*/  LDG.E.64 R24, desc[UR8][R20.64+0x98930] ;  /* 0x0989300814187981 */ /* 0x002ee2000c1e1b00 */
[----:B------:R-:W4:Y:S01]  /*bea00*/  MUFU.RCP64H R17, 6 ;  /* 0x4018000000117908 */ /* 0x000f220000001800 */
[----:B------:R-:W-:Y:S01]  /*bea10*/  IMAD.MOV.U32 R18, RZ, RZ, 0x0 ;  /* 0x00000000ff127424 */ /* 0x000fe200078e00ff */
[----:B------:R-:W-:Y:S01]  /*bea20*/  MOV R16, 0x1 ;  /* 0x0000000100107802 */ /* 0x000fe20000000f00 */
[----:B------:R-:W-:-:S06]  /*bea30*/  IMAD.MOV.U32 R19, RZ, RZ, 0x40180000 ;  /* 0x40180000ff137424 */ /* 0x000fcc00078e00ff */
[----:B----4-:R-:W-:Y:S01]  /*bea40*/  DFMA R26, R16, -R18, 1 ;  /* 0x3ff00000101a742b */ /* 0x010fe20000000812 */
[----:B-----5:R-:W2:Y:S07]  /*bea50*/  LD.E.64 R4, desc[UR8][R4.64+0x2f038] ;  /* 0x02f0380804047980 */ /* 0x020eae000c101b00 */
[----:B------:R-:W-:-:S08]  /*bea60*/  DFMA R26, R26, R26, R26 ;  /* 0x0000001a1a1a722b */ /* 0x000fd0000000001a */
[----:B------:R-:W-:-:S08]  /*bea70*/  DFMA R26, R16, R26, R16 ;  /* 0x0000001a101a722b */ /* 0x000fd00000000010 */
[----:B------:R-:W-:-:S08]  /*bea80*/  DFMA R18, R26, -R18, 1 ;  /* 0x3ff000001a12742b */ /* 0x000fd00000000812 */
        /* <DEDUP_REMOVED lines=10> */
[C---:B------:R-:W-:Y:S02]  /*beb30*/  DMUL R18, R4.reuse, R14 ;  /* 0x0000000e04127228 */ /* 0x040fe40000000000 */
        /* <DEDUP_REMOVED lines=10> */
.L_x_3429:
[----:B------:R-:W-:Y:S05]  /*bebe0*/  BSYNC.RECONVERGENT B6 ;  /* 0x0000000000067941 */ /* 0x000fea0003800200 */
.L_x_3428:
        /* <DEDUP_REMOVED lines=25> */
.L_x_3431:
[----:B------:R-:W-:Y:S05]  /*bed80*/  BSYNC.RECONVERGENT B6 ;  /* 0x0000000000067941 */ /* 0x000fea0003800200 */
.L_x_3430:
        /* <DEDUP_REMOVED lines=25> */
.L_x_3433:
[----:B------:R-:W-:Y:S05]  /*bef20*/  BSYNC.RECONVERGENT B6 ;  /* 0x0000000000067941 */ /* 0x000fea0003800200 */
.L_x_3432:
        /* <DEDUP_REMOVED lines=25> */
.L_x_3435:
[----:B------:R-:W-:Y:S05]  /*bf0c0*/  BSYNC.RECONVERGENT B6 ;  /* 0x0000000000067941 */ /* 0x000fea0003800200 */
.L_x_3434:
        /* <DEDUP_REMOVED lines=25> */
.L_x_3437:
[----:B------:R-:W-:Y:S05]  /*bf260*/  BSYNC.RECONVERGENT B6 ;  /* 0x0000000000067941 */ /* 0x000fea0003800200 */
.L_x_3436:
        /* <DEDUP_REMOVED lines=23> */
.L_x_3439:
[----:B------:R-:W-:Y:S05]  /*bf3e0*/  BSYNC.RECONVERGENT B6 ;  /* 0x0000000000067941 */ /* 0x000fea0003800200 */
.L_x_3438:
[----:B------:R-:W2:Y:S04]  /*bf3f0*/  LDG.E.64 R6, desc[UR8][R20.64+0x811d8] ;  /* 0x0811d80814067981 */ /* 0x000ea8000c1e1b00 */
[----:B------:R-:W3:Y:S04]  /*bf400*/  LDG.E.64 R24, desc[UR8][R20.64+0x811e0] ;  /* 0x0811e00814187981 */ /* 0x000ee8000c1e1b00 */
[----:B------:R-:W4:Y:S04]  /*bf410*/  LDG.E.64 R26, desc[UR8][R20.64+0x811e8] ;  /* 0x0811e808141a7981 */ /* 0x000f28000c1e1b00 */
[----:B------:R-:W5:Y:S04]  /*bf420*/  LDG.E.64 R28, desc[UR8][R20.64+0x811f0] ;  /* 0x0811f008141c7981 */ /* 0x000f68000c1e1b00 */
[----:B------:R-:W5:Y:S04]  /*bf430*/  LDG.E.64 R30, desc[UR8][R20.64+0x811f8] ;  /* 0x0811f808141e7981 */ /* 0x000f68000c1e1b00 */
[----:B------:R-:W5:Y:S01]  /*bf440*/  LDG.E.64 R32, desc[UR8][R20.64+0x81200] ;  /* 0x0812000814207981 */ /* 0x000f62000c1e1b00 */
[----:B------:R-:W-:-:S04]  /*bf450*/  IADD3 R3, PT, PT, R3, 0x2, RZ ;  /* 0x0000000203037810 */ /* 0x000fc80007ffe0ff */
        /* <DEDUP_REMOVED lines=15> */
.L_x_3415:
[----:B------:R-:W-:-:S07]  /*bf550*/  IMAD.MOV.U32 R23, RZ, RZ, RZ ;  /* 0x000000ffff177224 */ /* 0x000fce00078e00ff */
.L_x_3414:
[----:B------:R-:W-:Y:S05]  /*bf560*/  BSYNC.RECONVERGENT B2 ;  /* 0x0000000000027941 */ /* 0x000fea0003800200 */
.L_x_3413:
[----:B------:R-:W-:-:S04]  /*bf570*/  LOP3.LUT R0, R44, 0x1, RZ, 0xc0, !PT ;  /* 0x000000012c007812 */ /* 0x000fc800078ec0ff */
[----:B------:R-:W-:-:S13]  /*bf580*/  ISETP.NE.U32.AND P0, PT, R0, 0x1, PT ;  /* 0x000000010000780c */ /* 0x000fda0003f05070 */
[----:B------:R-:W-:Y:S05]  /*bf590*/  @P0 BRA `(.L_x_3412) ;  /* 0x0000000800ec0947 */ /* 0x000fea0003800000 */
[----:B-1----:R-:W5:Y:S01]  /*bf5a0*/  LDG.E.64 R4, desc[UR8][R8.64+0x104108] ;  /* 0x1041080808047981 */ /* 0x002f62000c1e1b00 */
[----:B--2---:R-:W-:Y:S02]  /*bf5b0*/  IMAD R3, R23, 0x30, RZ ;  /* 0x0000003017037824 */ /* 0x004fe400078e02ff */
[----:B0--34-:R-:W-:-:S04]  /*bf5c0*/  IMAD.WIDE.U32 R20, R22, 0x30, R8 ;  /* 0x0000003016147825 */ /* 0x019fc800078e0008 */
[----:B------:R-:W-:-:S05]  /*bf5d0*/  IMAD.IADD R21, R21, 0x1, R3 ;  /* 0x0000000115157824 */ /* 0x000fca00078e0203 */
[----:B------:R-:W2:Y:S04]  /*bf5e0*/  LDG.E.64 R6, desc[UR8][R20.64+0x988d8] ;  /* 0x0988d80814067981 */ /* 0x000ea8000c1e1b00 */
[----:B------:R-:W3:Y:S04]  /*bf5f0*/  LDG.E.64 R12, desc[UR8][R20.64+0x988e0] ;  /* 0x0988e008140c7981 */ /* 0x000ee8000c1e1b00 */
[----:B------:R-:W4:Y:S04]  /*bf600*/  LDG.E.64 R14, desc[UR8][R20.64+0x988e8] ;  /* 0x0988e808140e7981 */ /* 0x000f28000c1e1b00 */
[----:B------:R-:W4:Y:S04]  /*bf610*/  LDG.E.64 R16, desc[UR8][R20.64+0x988f0] ;  /* 0x0988f00814107981 */ /* 0x000f28000c1e1b00 */
[----:B------:R-:W4:Y:S04]  /*bf620*/  LDG.E.64 R24, desc[UR8][R20.64+0x988f8] ;  /* 0x0988f80814187981 */ /* 0x000f28000c1e1b00 */
[----:B------:R-:W4:Y:S01]  /*bf630*/  LDG.E.64 R22, desc[UR8][R20.64+0x98900] ;  /* 0x0989000814167981 */ /* 0x000f22000c1e1b00 */
[----:B------:R-:W0:Y:S01]  /*bf640*/  MUFU.RCP64H R11, 6 ;  /* 0x40180000000b7908 */ /* 0x000e220000001800 */
[----:B------:R-:W-:Y:S01]  /*bf650*/  IMAD.MOV.U32 R18, RZ, RZ, 0x0 ;  /* 0x00000000ff127424 */ /* 0x000fe200078e00ff */
[----:B------:R-:W-:Y:S01]  /*bf660*/  MOV R19, 0x40180000 ;  /* 0x4018000000137802 */ /* 0x000fe20000000f00 */
[----:B------:R-:W-:Y:S01]  /*bf670*/  IMAD.MOV.U32 R10, RZ, RZ, 0x1 ;  /* 0x00000001ff0a7424 */ /* 0x000fe200078e00ff */
[----:B-----5:R-:W2:Y:S05]  /*bf680*/  LD.E.64 R4, desc[UR8][R4.64+0x2f038] ;  /* 0x02f0380804047980 */ /* 0x020eaa000c101b00 */
[----:B0-----:R-:W-:-:S08]  /*bf690*/  DFMA R26, R10, -R18, 1 ;  /* 0x3ff000000a1a742b */ /* 0x001fd00000000812 */
        /* <DEDUP_REMOVED lines=24> */
.L_x_3442:
[----:B------:R-:W-:Y:S05]  /*bf820*/  BSYNC.RECONVERGENT B1 ;  /* 0x0000000000017941 */ /* 0x000fea0003800200 */
.L_x_3441:
        /* <DEDUP_REMOVED lines=25> */
.L_x_3444:
[----:B------:R-:W-:Y:S05]  /*bf9c0*/  BSYNC.RECONVERGENT B1 ;  /* 0x0000000000017941 */ /* 0x000fea0003800200 */
.L_x_3443:
        /* <DEDUP_REMOVED lines=25> */
.L_x_3446:
[----:B------:R-:W-:Y:S05]  /*bfb60*/  BSYNC.RECONVERGENT B1 ;  /* 0x0000000000017941 */ /* 0x000fea0003800200 */
.L_x_3445:
        /* <DEDUP_REMOVED lines=25> */
.L_x_3448:
[----:B------:R-:W-:Y:S05]  /*bfd00*/  BSYNC.RECONVERGENT B1 ;  /* 0x0000000000017941 */ /* 0x000fea0003800200 */
.L_x_3447:
        /* <DEDUP_REMOVED lines=25> */
.L_x_3450:
[----:B------:R-:W-:Y:S05]  /*bfea0*/  BSYNC.RECONVERGENT B1 ;  /* 0x0000000000017941 */ /* 0x000fea0003800200 */
.L_x_3449:
        /* <DEDUP_REMOVED lines=23> */
.L_x_3452:
[----:B------:R-:W-:Y:S05]  /*c0020*/  BSYNC.RECONVERGENT B1 ;  /* 0x0000000000017941 */ /* 0x000fea0003800200 */
.L_x_3451:
        /* <DEDUP_REMOVED lines=18> */
.L_x_3412:
[----:B------:R-:W-:Y:S05]  /*c0150*/  BSYNC.RECONVERGENT B5 ;  /* 0x0000000000057941 */ /* 0x000fea0003800200 */
.L_x_3411:
[----:B------:R-:W-:-:S13]  /*c0160*/  ISETP.NE.AND P0, PT, R44, RZ, PT ;  /* 0x000000ff2c00720c */ /* 0x000fda0003f05270 */
[----:B------:R-:W-:Y:S05]  /*c0170*/  @!P0 BRA `(.L_x_3053) ;  /* 0x0000000000388947 */ /* 0x000fea0003800000 */
[----:B-1----:R1:W5:Y:S01]  /*c0180*/  LDG.E.64 R4, desc[UR8][R8.64+0x104108] ;  /* 0x1041080808047981 */ /* 0x002362000c1e1b00 */
[----:B--2---:R-:W-:Y:S02]  /*c0190*/  IMAD.MOV.U32 R3, RZ, RZ, RZ ;  /* 0x000000ffff037224 */ /* 0x004fe400078e00ff */
[----:B0--34-:R-:W-:-:S07]  /*c01a0*/  IMAD.MOV.U32 R13, RZ, RZ, RZ ;  /* 0x000000ffff0d7224 */ /* 0x019fce00078e00ff */
.L_x_3453:
[----:B------:R-:W-:-:S05]  /*c01b0*/  IADD3 R6, P0, PT, R8, R3, RZ ;  /* 0x0000000308067210 */ /* 0x000fca0007f1e0ff */
[----:B0-----:R-:W-:-:S06]  /*c01c0*/  IMAD.X R7, R9, 0x1, R13, P0 ;  /* 0x0000000109077824 */ /* 0x001fcc00000e060d */
[----:B------:R-:W2:Y:S01]  /*c01d0*/  LDG.E.U8 R7, desc[UR8][R6.64+0x811a8] ;  /* 0x0811a80806077981 */ /* 0x000ea2000c1e1100 */
[----:B-----5:R-:W-:-:S04]  /*c01e0*/  IADD3 R10, P0, PT, R4, R3, RZ ;  /* 0x00000003040a7210 */ /* 0x020fc80007f1e0ff */
[----:B------:R-:W-:Y:S02]  /*c01f0*/  IADD3.X R11, PT, PT, R5, R13, RZ, P0, !PT ;  /* 0x0000000d050b7210 */ /* 0x000fe400007fe4ff */
[----:B------:R-:W-:-:S05]  /*c0200*/  IADD3 R3, P0, PT, R3, 0x1, RZ ;  /* 0x0000000103037810 */ /* 0x000fca0007f1e0ff */
[----:B------:R-:W-:Y:S01]  /*c0210*/  IMAD.X R13, RZ, RZ, R13, P0 ;  /* 0x000000ffff0d7224 */ /* 0x000fe200000e060d */
[----:B------:R-:W-:-:S04]  /*c0220*/  ISETP.GE.U32.AND P0, PT, R3, R46, PT ;  /* 0x0000002e0300720c */ /* 0x000fc80003f06070 */
[----:B------:R-:W-:Y:S01]  /*c0230*/  ISETP.GE.U32.AND.EX P0, PT, R13, R47, PT, P0 ;  /* 0x0000002f0d00720c */ /* 0x000fe20003f06100 */
[----:B--2---:R0:W-:-:S12]  /*c0240*/  ST.E.U8 desc[UR8][R10.64+0x17880], R7 ;  /* 0x017880070a007985 */ /* 0x0041d8000c101108 */
[----:B------:R-:W-:Y:S05]  /*c0250*/  @!P0 BRA `(.L_x_3453) ;  /* 0xfffffffc00d48947 */ /* 0x000fea000383ffff */
.L_x_3053:
[----:B------:R-:W-:Y:S05]  /*c0260*/  BSYNC.RECONVERGENT B3 ;  /* 0x0000000000037941 */ /* 0x000fea0003800200 */
.L_x_2270:
[----:B--2---:R-:W2:Y:S01]  /*c0270*/  LDG.E.U8 R3, desc[UR8][R8.64+0x17880] ;  /* 0x0178800808037981 */ /* 0x004ea2000c1e1100 */
[----:B------:R-:W-:Y:S01]  /*c0280*/  UMOV UR6, 0x1 ;  /* 0x0000000100067882 */ /* 0x000fe20000000000 */
[----:B------:R-:W-:Y:S02]  /*c0290*/  UMOV UR5, URZ ;  /* 0x000000ff00057c82 */ /* 0x000fe40008000000 */
[----:B--2---:R2:W-:Y:S03]  /*c02a0*/  STG.E.U8 desc[UR8][R8.64+0x150], R3 ;  /* 0x0001500308007986 */ /* 0x0045e6000c101108 */
.L_x_3454:
[----:B01----:R-:W-:-:S04]  /*c02b0*/  IADD3 R4, P0, PT, R8, UR6, RZ ;  /* 0x0000000608047c10 */ /* 0x003fc8000ff1e0ff */
[----:B------:R-:W-:-:S05]  /*c02c0*/  IADD3.X R5, PT, PT, R9, UR5, RZ, P0, !PT ;  /* 0x0000000509057c10 */ /* 0x000fca00087fe4ff */
[----:B--2---:R-:W2:Y:S04]  /*c02d0*/  LDG.E.U8 R3, desc[UR8][R4.64+0x178b7] ;  /* 0x0178b70804037981 */ /* 0x004ea8000c1e1100 */
[----:B---34-:R-:W3:Y:S04]  /*c02e0*/  LDG.E.U8 R7, desc[UR8][R4.64+0x17880] ;  /* 0x0178800804077981 */ /* 0x018ee8000c1e1100 */
        /* <DEDUP_REMOVED lines=115> */
[----:B0-----:R-:W2:Y:S04]  /*c0a20*/  LDG.E.64 R4, desc[UR8][R8.64+0x2f038] ;  /* 0x02f0380808047981 */ /* 0x001ea8000c1e1b00 */
[----:B------:R-:W2:Y:S04]  /*c0a30*/  LDG.E.64 R6, desc[UR8][R8.64+0x2efb8] ;  /* 0x02efb80808067981 */ /* 0x000ea8000c1e1b00 */
[----:B------:R-:W3:Y:S04]  /*c0a40*/  LDG.E R0, desc[UR8][R8.64+0x2f050] ;  /* 0x02f0500808007981 */ /* 0x000ee8000c1e1900 */
[----:B------:R-:W4:Y:S01]  /*c0a50*/  LDG.E R10, desc[UR8][R8.64+0x10fd28] ;  /* 0x10fd2808080a7981 */ /* 0x000f22000c1e1900 */
[----:B--2---:R-:W-:Y:S01]  /*c0a60*/  DADD R4, R4, R6 ;  /* 0x0000000004047229 */ /* 0x004fe20000000006 */
[----:B---3--:R-:W-:-:S06]  /*c0a70*/  VIADD R3, R0, 0x1 ;  /* 0x0000000100037836 */ /* 0x008fcc0000000000 */
[----:B------:R1:W-:Y:S01]  /*c0a80*/  STG.E.64 desc[UR8][R8.64+0x2efb8], R4 ;  /* 0x02efb80408007986 */ /* 0x0003e2000c101b08 */
[----:B----4-:R-:W-:-:S03]  /*c0a90*/  ISETP.GE.AND P0, PT, R3, R10, PT ;  /* 0x0000000a0300720c */ /* 0x010fc60003f06270 */
[----:B------:R1:W-:Y:S10]  /*c0aa0*/  STG.E desc[UR8][R8.64+0x2f050], R3 ;  /* 0x02f0500308007986 */ /* 0x0003f4000c101908 */
[----:B------:R-:W-:Y:S05]  /*c0ab0*/  @!P0 BRA `(.L_x_3455) ;  /* 0xfffffc1400d08947 */ /* 0x000fea000383ffff */
.L_x_2269:
[----:B------:R-:W-:Y:S05]  /*c0ac0*/  BSYNC.RECONVERGENT B4 ;  /* 0x0000000000047941 */ /* 0x000fea0003800200 */
.L_x_2268:
[----:B------:R-:W3:Y:S01]  /*c0ad0*/  S2R R77, SR_TID.X ;  /* 0x00000000004d7919 */ /* 0x000ee20000002100 */
[----:B------:R-:W-:Y:S01]  /*c0ae0*/  MOV R0, 0x0 ;  /* 0x0000000000007802 */ /* 0x000fe20000000f00 */
[----:B------:R-:W4:Y:S01]  /*c0af0*/  LDCU.64 UR4, c[0x4][0x48] ;  /* 0x01000900ff0477ac */ /* 0x000f220008000a00 */
[----:B------:R-:W-:Y:S01]  /*c0b00*/  IADD3 R6, P0, P1, R1, 0xbb98, R128 ;  /* 0x0000bb9801067810 */ /* 0x000fe2000791e080 */
[----:B012---:R-:W0:Y:S01]  /*c0b10*/  S2R R8, SR_CTAID.X ;  /* 0x0000000000087919 */ /* 0x007e220000002500 */
[----:B------:R1:W2:Y:S02]  /*c0b20*/  LDC.64 R2, c[0x4][R0] ;  /* 0x0100000000027b82 */ /* 0x0002a40000000a00 */
[----:B------:R-:W-:Y:S01]  /*c0b30*/  IADD3.X R7, PT, PT, RZ, UR7, RZ, P0, P1 ;  /* 0x00000007ff077c10 */ /* 0x000fe200087e24ff */
[----:B----4-:R-:W-:Y:S01]  /*c0b40*/  IMAD.U32 R4, RZ, RZ, UR4 ;  /* 0x00000004ff047e24 */ /* 0x010fe2000f8e00ff */
[----:B------:R-:W-:Y:S01]  /*c0b50*/  MOV R5, UR5 ;  /* 0x0000000500057c02 */ /* 0x000fe20008000f00 */
[----:B---3--:R1:W-:Y:S04]  /*c0b60*/  STL.64 [R1+0xbb98], R76 ;  /* 0x00bb984c01007387 */ /* 0x0083e80000100a00 */
[----:B0-----:R1:W-:Y:S02]  /*c0b70*/  STL [R1+0xbba0], R8 ;  /* 0x00bba00801007387 */ /* 0x0013e40000100800 */
[----:B------:R-:W-:-:S07]  /*c0b80*/  LEPC R20, `(.L_x_3456) ;  /* 0x000000001014794e */ /* 0x000fce0000000000 */
[----:B-12---:R-:W-:Y:S05]  /*c0b90*/  CALL.ABS.NOINC R2 ;  /* 0x0000000002007343 */ /* 0x006fea0003c00000 */
.L_x_3456:
[----:B------:R-:W-:Y:S05]  /*c0ba0*/  EXIT ;  /* 0x000000000000794d */ /* 0x000fea0003800000 */
        .weak           $__internal_0_$__cuda_sm20_dblrcp_rn_slowpath_v3
        .type           $__internal_0_$__cuda_sm20_dblrcp_rn_slowpath_v3,@function
        .size           $__internal_0_$__cuda_sm20_dblrcp_rn_slowpath_v3,($__internal_1_$__cuda_sm20_div_rn_f64_full - $__internal_0_$__cuda_sm20_dblrcp_rn_slowpath_v3)
$__internal_0_$__cuda_sm20_dblrcp_rn_slowpath_v3:
[----:B------:R-:W-:Y:S01]  /*c0bb0*/  DSETP.GTU.AND P0, PT, |R28|, +INF , PT ;  /* 0x7ff000001c00742a */ /* 0x000fe20003f0c200 */
[----:B------:R-:W-:-:S13]  /*c0bc0*/  BSSY.RECONVERGENT B2, `(.L_x_3457) ;  /* 0x0000024000027945 */ /* 0x000fda0003800200 */
[----:B------:R-:W-:Y:S05]  /*c0bd0*/  @P0 BRA `(.L_x_3458) ;  /* 0x0000000000800947 */ /* 0x000fea0003800000 */
[----:B------:R-:W-:-:S05]  /*c0be0*/  LOP3.LUT R6, R29, 0x7fffffff, RZ, 0xc0, !PT ;  /* 0x7fffffff1d067812 */ /* 0x000fca00078ec0ff */
[----:B------:R-:W-:-:S05]  /*c0bf0*/  VIADD R4, R6, 0xffffffff ;  /* 0xffffffff06047836 */ /* 0x000fca0000000000 */
[----:B------:R-:W-:-:S13]  /*c0c00*/  ISETP.GE.U32.AND P0, PT, R4, 0x7fefffff, PT ;  /* 0x7fefffff0400780c */ /* 0x000fda0003f06070 */
[----:B------:R-:W-:Y:S01]  /*c0c10*/  @P0 LOP3.LUT R5, R29, 0x7ff00000, RZ, 0x3c, !PT ;  /* 0x7ff000001d050812 */ /* 0x000fe200078e3cff */
[----:B------:R-:W-:Y:S01]  /*c0c20*/  @P0 IMAD.MOV.U32 R4, RZ, RZ, RZ ;  /* 0x000000ffff040224 */ /* 0x000fe200078e00ff */
[----:B------:R-:W-:Y:S06]  /*c0c30*/  @P0 BRA `(.L_x_3459) ;  /* 0x0000000000700947 */ /* 0x000fec0003800000 */
[----:B------:R-:W-:-:S13]  /*c0c40*/  ISETP.GE.U32.AND P0, PT, R6, 0x1000001, PT ;  /* 0x010000010600780c */ /* 0x000fda0003f06070 */
[----:B------:R-:W-:Y:S05]  /*c0c50*/  @!P0 BRA `(.L_x_3460) ;  /* 0x0000000000388947 */ /* 0x000fea0003800000 */
[----:B------:R-:W-:Y:S01]  /*c0c60*/  VIADD R5, R29, 0xc0200000 ;  /* 0xc02000001d057836 */ /* 0x000fe20000000000 */
[----:B------:R-:W-:Y:S01]  /*c0c70*/  MOV R4, R28 ;  /* 0x0000001c00047202 */ /* 0x000fe20000000f00 */
[----:B------:R-:W-:Y:S02]  /*c0c80*/  IMAD.MOV.U32 R6, RZ, RZ, R27 ;  /* 0x000000ffff067224 */ /* 0x000fe400078e001b */
[----:B------:R-:W0:Y:S04]  /*c0c90*/  MUFU.RCP64H R7, R5 ;  /* 0x0000000500077308 */ /* 0x000e280000001800 */
[----:B0-----:R-:W-:-:S08]  /*c0ca0*/  DFMA R26, -R4, R6, 1 ;  /* 0x3ff00000041a742b */ /* 0x001fd00000000106 */
[----:B------:R-:W-:-:S08]  /*c0cb0*/  DFMA R26, R26, R26, R26 ;  /* 0x0000001a1a1a722b */ /* 0x000fd0000000001a */
[----:B------:R-:W-:-:S08]  /*c0cc0*/  DFMA R26, R6, R26, R6 ;  /* 0x0000001a061a722b */ /* 0x000fd00000000006 */
[----:B------:R-:W-:-:S08]  /*c0cd0*/  DFMA R6, -R4, R26, 1 ;  /* 0x3ff000000406742b */ /* 0x000fd0000000011a */
[----:B------:R-:W-:-:S08]  /*c0ce0*/  DFMA R6, R26, R6, R26 ;  /* 0x000000061a06722b */ /* 0x000fd0000000001a */
[----:B------:R-:W-:-:S08]  /*c0cf0*/  DMUL R6, R6, 2.2250738585072013831e-308 ;  /* 0x0010000006067828 */ /* 0x000fd00000000000 */
[----:B------:R-:W-:-:S08]  /*c0d00*/  DFMA R26, -R28, R6, 1 ;  /* 0x3ff000001c1a742b */ /* 0x000fd00000000106 */
[----:B------:R-:W-:-:S08]  /*c0d10*/  DFMA R26, R26, R26, R26 ;  /* 0x0000001a1a1a722b */ /* 0x000fd0000000001a */
[----:B------:R-:W-:Y:S01]  /*c0d20*/  DFMA R4, R6, R26, R6 ;  /* 0x0000001a0604722b */ /* 0x000fe20000000006 */
[----:B------:R-:W-:Y:S10]  /*c0d30*/  BRA `(.L_x_3459) ;  /* 0x0000000000307947 */ /* 0x000ff40003800000 */
.L_x_3460:
[----:B------:R-:W-:Y:S01]  /*c0d40*/  DMUL R6, R28, 8.11296384146066816958e+31 ;  /* 0x469000001c067828 */ /* 0x000fe20000000000 */
[----:B------:R-:W-:-:S05]  /*c0d50*/  IMAD.MOV.U32 R4, RZ, RZ, R27 ;  /* 0x000000ffff047224 */ /* 0x000fca00078e001b */
[----:B------:R-:W0:Y:S02]  /*c0d60*/  MUFU.RCP64H R5, R7 ;  /* 0x0000000700057308 */ /* 0x000e240000001800 */
[----:B0-----:R-:W-:-:S08]  /*c0d70*/  DFMA R26, -R6, R4, 1 ;  /* 0x3ff00000061a742b */ /* 0x001fd00000000104 */
[----:B------:R-:W-:-:S08]  /*c0d80*/  DFMA R26, R26, R26, R26 ;  /* 0x0000001a1a1a722b */ /* 0x000fd0000000001a */
[----:B------:R-:W-:-:S08]  /*c0d90*/  DFMA R26, R4, R26, R4 ;  /* 0x0000001a041a722b */ /* 0x000fd00000000004 */
[----:B------:R-:W-:-:S08]  /*c0da0*/  DFMA R4, -R6, R26, 1 ;  /* 0x3ff000000604742b */ /* 0x000fd0000000011a */
[----:B------:R-:W-:-:S08]  /*c0db0*/  DFMA R4, R26, R4, R26 ;  /* 0x000000041a04722b */ /* 0x000fd0000000001a */
[----:B------:R-:W-:Y:S01]  /*c0dc0*/  DMUL R4, R4, 8.11296384146066816958e+31 ;  /* 0x4690000004047828 */ /* 0x000fe20000000000 */
[----:B------:R-:W-:Y:S10]  /*c0dd0*/  BRA `(.L_x_3459) ;  /* 0x0000000000087947 */ /* 0x000ff40003800000 */
.L_x_3458:
[----:B------:R-:W-:Y:S01]  /*c0de0*/  LOP3.LUT R5, R29, 0x80000, RZ, 0xfc, !PT ;  /* 0x000800001d057812 */ /* 0x000fe200078efcff */
[----:B------:R-:W-:-:S07]  /*c0df0*/  IMAD.MOV.U32 R4, RZ, RZ, R28 ;  /* 0x000000ffff047224 */ /* 0x000fce00078e001c */
.L_x_3459:
[----:B------:R-:W-:Y:S05]  /*c0e00*/  BSYNC.RECONVERGENT B2 ;  /* 0x0000000000027941 */ /* 0x000fea0003800200 */
.L_x_3457:
[----:B------:R-:W-:Y:S01]  /*c0e10*/  MOV R6, R4 ;  /* 0x0000000400067202 */ /* 0x000fe20000000f00 */
[----:B------:R-:W-:Y:S02]  /*c0e20*/  IMAD.MOV.U32 R7, RZ, RZ, R5 ;  /* 0x000000ffff077224 */ /* 0x000fe400078e0005 */
[----:B------:R-:W-:Y:S02]  /*c0e30*/  IMAD.MOV.U32 R4, RZ, RZ, R30 ;  /* 0x000000ffff047224 */ /* 0x000fe400078e001e */
[----:B------:R-:W-:-:S04]  /*c0e40*/  IMAD.MOV.U32 R5, RZ, RZ, 0x0 ;  /* 0x00000000ff057424 */ /* 0x000fc800078e00ff */
[----:B------:R-:W-:Y:S05]  /*c0e50*/  RET.REL.NODEC R4 `(_Z9addKernelP9basic_run) ;  /* 0xfffff3f004687950 */ /* 0x000fea0003c3ffff */
        .weak           $__internal_1_$__cuda_sm20_div_rn_f64_full
        .type           $__internal_1_$__cuda_sm20_div_rn_f64_full,@function
        .size           $__internal_1_$__cuda_sm20_div_rn_f64_full,($__internal_2_$__cuda_sm20_dsqrt_rn_f64_mediumpath_v1 - $__internal_1_$__cuda_sm20_div_rn_f64_full)
$__internal_1_$__cuda_sm20_div_rn_f64_full:
[----:B------:R-:W-:Y:S01]  /*c0e60*/  HFMA2 R41, -RZ, RZ, 0.0045166015625, 0 ;  /* 0x1ca00000ff297431 */ /* 0x000fe200000001ff */
[----:B------:R-:W-:Y:S01]  /*c0e70*/  LOP3.LUT R30, R5, 0x7ff00000, RZ, 0xc0, !PT ;  /* 0x7ff00000051e7812 */ /* 0x000fe200078ec0ff */
[----:B------:R-:W-:Y:S01]  /*c0e80*/  IMAD.MOV.U32 R7, RZ, RZ, R5 ;  /* 0x000000ffff077224 */ /* 0x000fe200078e0005 */
[----:B------:R-:W-:Y:S01]  /*c0e90*/  LOP3.LUT R38, R29, 0x7ff00000, RZ, 0xc0, !PT ;  /* 0x7ff000001d267812 */ /* 0x000fe200078ec0ff */
[----:B------:R-:W-:Y:S01]  /*c0ea0*/  IMAD.MOV.U32 R6, RZ, RZ, R4 ;  /* 0x000000ffff067224 */ /* 0x000fe200078e0004 */
[----:B------:R-:W-:Y:S02]  /*c0eb0*/  BSSY.RECONVERGENT B0, `(.L_x_3461) ;  /* 0x000005a000007945 */ /* 0x000fe40003800200 */
[----:B------:R-:W-:-:S04]  /*c0ec0*/  ISETP.GE.U32.AND P1, PT, R38, R30, PT ;  /* 0x0000001e2600720c */ /* 0x000fc80003f26070 */
[----:B------:R-:W-:Y:S02]  /*c0ed0*/  SEL R32, R41, 0x63400000, !P1 ;  /* 0x6340000029207807 */ /* 0x000fe40004800000 */
[----:B------:R-:W-:Y:S02]  /*c0ee0*/  FSETP.GEU.AND P1, PT, |R29|, 1.469367938527859385e-39, PT ;  /* 0x001000001d00780b */ /* 0x000fe40003f2e200 */
[----:B------:R-:W-:Y:S01]  /*c0ef0*/  LOP3.LUT R33, R32, 0x800fffff, R29, 0xf8, !PT ;  /* 0x800fffff20217812 */ /* 0x000fe200078ef81d */
[----:B------:R-:W-:-:S10]  /*c0f00*/  IMAD.MOV.U32 R32, RZ, RZ, R28 ;  /* 0x000000ffff207224 */ /* 0x000fd400078e001c */
[----:B------:R-:W-:-:S04]  /*c0f10*/  @!P1 LOP3.LUT R26, R7, 0x7ff00000, RZ, 0xc0, !PT ;  /* 0x7ff00000071a9812 */ /* 0x000fc800078ec0ff */
[----:B------:R-:W-:Y:S02]  /*c0f20*/  @!P1 ISETP.GE.U32.AND P2, PT, R38, R26, PT ;  /* 0x0000001a2600920c */ /* 0x000fe40003f46070 */
[----:B------:R-:W-:Y:S02]  /*c0f30*/  LOP3.LUT R26, R5, 0x800fffff, RZ, 0xc0, !PT ;  /* 0x800fffff051a7812 */ /* 0x000fe400078ec0ff */
[----:B------:R-:W-:Y:S02]  /*c0f40*/  @!P1 SEL R31, R41, 0x63400000, !P2 ;  /* 0x63400000291f9807 */ /* 0x000fe40005000000 */
[----:B------:R-:W-:Y:S01]  /*c0f50*/  FSETP.GEU.AND P2, PT, |R5|, 1.469367938527859385e-39, PT ;  /* 0x001000000500780b */ /* 0x000fe20003f4e200 */
[----:B------:R-:W-:Y:S01]  /*c0f60*/  IMAD.MOV.U32 R5, RZ, RZ, R38 ;  /* 0x000000ffff057224 */ /* 0x000fe200078e0026 */
[----:B------:R-:W-:Y:S01]  /*c0f70*/  LOP3.LUT R27, R26, 0x3ff00000, RZ, 0xfc, !PT ;  /* 0x3ff000001a1b7812 */ /* 0x000fe200078efcff */
[----:B------:R-:W-:Y:S01]  /*c0f80*/  IMAD.MOV.U32 R26, RZ, RZ, R4 ;  /* 0x000000ffff1a7224 */ /* 0x000fe200078e0004 */
[----:B------:R-:W-:-:S02]  /*c0f90*/  MOV R4, R30 ;  /* 0x0000001e00047202 */ /* 0x000fc40000000f00 */
[----:B------:R-:W-:-:S04]  /*c0fa0*/  @!P1 LOP3.LUT R30, R31, 0x80000000, R29, 0xf8, !PT ;  /* 0x800000001f1e9812 */ /* 0x000fc800078ef81d */
[----:B------:R-:W-:Y:S01]  /*c0fb0*/  @!P1 LOP3.LUT R31, R30, 0x100000, RZ, 0xfc, !PT ;  /* 0x001000001e1f9812 */ /* 0x000fe200078efcff */
[----:B------:R-:W-:Y:S02]  /*c0fc0*/  @!P1 IMAD.MOV.U32 R30, RZ, RZ, RZ ;  /* 0x000000ffff1e9224 */ /* 0x000fe400078e00ff */
[----:B------:R-:W-:-:S04]  /*c0fd0*/  @!P2 DMUL R26, R6, 8.98846567431157953865e+307 ;  /* 0x7fe00000061aa828 */ /* 0x000fc80000000000 */
[----:B------:R-:W-:Y:S02]  /*c0fe0*/  @!P1 DFMA R32, R32, 2, -R30 ;  /* 0x400000002020982b */ /* 0x000fe4000000081e */
[----:B------:R-:W0:Y:S01]  /*c0ff0*/  MUFU.RCP64H R31, R27 ;  /* 0x0000001b001f7308 */ /* 0x000e220000001800 */
[----:B------:R-:W-:-:S03]  /*c1000*/  MOV R30, 0x1 ;  /* 0x00000001001e7802 */ /* 0x000fc60000000f00 */
[----:B------:R-:W-:-:S04]  /*c1010*/  @!P2 LOP3.LUT R4, R27, 0x7ff00000, RZ, 0xc0, !PT ;  /* 0x7ff000001b04a812 */ /* 0x000fc800078ec0ff */
[----:B------:R-:W-:Y:S01]  /*c1020*/  @!P1 LOP3.LUT R5, R33, 0x7ff00000, RZ, 0xc0, !PT ;  /* 0x7ff0000021059812 */ /* 0x000fe200078ec0ff */
[----:B------:R-:W-:-:S04]  /*c1030*/  VIADD R39, R4, 0xffffffff ;  /* 0xffffffff04277836 */ /* 0x000fc80000000000 */
[----:B------:R-:W-:Y:S01]  /*c1040*/  VIADD R40, R5, 0xffffffff ;  /* 0xffffffff05287836 */ /* 0x000fe20000000000 */
[----:B0-----:R-:W-:-:S04]  /*c1050*/  DFMA R34, R30, -R26, 1 ;  /* 0x3ff000001e22742b */ /* 0x001fc8000000081a */
[----:B------:R-:W-:-:S04]  /*c1060*/  ISETP.GT.U32.AND P1, PT, R40, 0x7feffffe, PT ;  /* 0x7feffffe2800780c */ /* 0x000fc80003f24070 */
[----:B------:R-:W-:Y:S01]  /*c1070*/  ISETP.GT.U32.OR P1, PT, R39, 0x7feffffe, P1 ;  /* 0x7feffffe2700780c */ /* 0x000fe20000f24470 */
[----:B------:R-:W-:-:S08]  /*c1080*/  DFMA R34, R34, R34, R34 ;  /* 0x000000222222722b */ /* 0x000fd00000000022 */
[----:B------:R-:W-:-:S08]  /*c1090*/  DFMA R34, R30, R34, R30 ;  /* 0x000000221e22722b */ /* 0x000fd0000000001e */
[----:B------:R-:W-:-:S08]  /*c10a0*/  DFMA R30, R34, -R26, 1 ;  /* 0x3ff00000221e742b */ /* 0x000fd0000000081a */
[----:B------:R-:W-:-:S08]  /*c10b0*/  DFMA R34, R34, R30, R34 ;  /* 0x0000001e2222722b */ /* 0x000fd00000000022 */
[----:B------:R-:W-:-:S08]  /*c10c0*/  DMUL R30, R34, R32 ;  /* 0x00000020221e7228 */ /* 0x000fd00000000000 */
[----:B------:R-:W-:-:S08]  /*c10d0*/  DFMA R36, R30, -R26, R32 ;  /* 0x8000001a1e24722b */ /* 0x000fd00000000020 */
[----:B------:R-:W-:Y:S01]  /*c10e0*/  DFMA R34, R34, R36, R30 ;  /* 0x000000242222722b */ /* 0x000fe2000000001e */
[----:B------:R-:W-:Y:S10]  /*c10f0*/  @P1 BRA `(.L_x_3462) ;  /* 0x0000000000741947 */ /* 0x000ff40003800000 */
[----:B------:R-:W-:Y:S01]  /*c1100*/  LOP3.LUT R4, R7, 0x7ff00000, RZ, 0xc0, !PT ;  /* 0x7ff0000007047812 */ /* 0x000fe200078ec0ff */
[----:B------:R-:W-:-:S03]  /*c1110*/  IMAD.MOV.U32 R28, RZ, RZ, RZ ;  /* 0x000000ffff1c7224 */ /* 0x000fc600078e00ff */
[CC--:B------:R-:W-:Y:S02]  /*c1120*/  ISETP.GE.U32.AND P1, PT, R38.reuse, R4.reuse, PT ;  /* 0x000000042600720c */ /* 0x0c0fe40003f26070 */
[----:B------:R-:W-:Y:S02]  /*c1130*/  VIADDMNMX R4, R38, -R4, 0xb9600000, !PT ;  /* 0xb960000026047446 */ /* 0x000fe40007800904 */
[----:B------:R-:W-:Y:S02]  /*c1140*/  SEL R5, R41, 0x63400000, !P1 ;  /* 0x6340000029057807 */ /* 0x000fe40004800000 */
[----:B------:R-:W-:-:S05]  /*c1150*/  VIMNMX R4, PT, PT, R4, 0x46a00000, PT ;  /* 0x46a0000004047848 */ /* 0x000fca0003fe0100 */
[----:B------:R-:W-:-:S05]  /*c1160*/  IMAD.IADD R4, R4, 0x1, -R5 ;  /* 0x0000000104047824 */ /* 0x000fca00078e0a05 */
[----:B------:R-:W-:-:S06]  /*c1170*/  IADD3 R29, PT, PT, R4, 0x7fe00000, RZ ;  /* 0x7fe00000041d7810 */ /* 0x000fcc0007ffe0ff */
[----:B------:R-:W-:-:S10]  /*c1180*/  DMUL R30, R34, R28 ;  /* 0x0000001c221e7228 */ /* 0x000fd40000000000 */
[----:B------:R-:W-:-:S13]  /*c1190*/  FSETP.GTU.AND P1, PT, |R31|, 1.469367938527859385e-39, PT ;  /* 0x001000001f00780b */ /* 0x000fda0003f2c200 */
[----:B------:R-:W-:Y:S05]  /*c11a0*/  @P1 BRA `(.L_x_3463) ;  /* 0x0000000000a81947 */ /* 0x000fea0003800000 */
[----:B------:R-:W-:Y:S01]  /*c11b0*/  DFMA R26, R34, -R26, R32 ;  /* 0x8000001a221a722b */ /* 0x000fe20000000020 */
[----:B------:R-:W-:-:S09]  /*c11c0*/  IMAD.MOV.U32 R28, RZ, RZ, RZ ;  /* 0x000000ffff1c7224 */ /* 0x000fd200078e00ff */
[C---:B------:R-:W-:Y:S02]  /*c11d0*/  FSETP.NEU.AND P1, PT, R27.reuse, RZ, PT ;  /* 0x000000ff1b00720b */ /* 0x040fe40003f2d000 */
[----:B------:R-:W-:-:S04]  /*c11e0*/  LOP3.LUT R5, R27, 0x80000000, R7, 0x48, !PT ;  /* 0x800000001b057812 */ /* 0x000fc800078e4807 */
[----:B------:R-:W-:-:S07]  /*c11f0*/  LOP3.LUT R29, R5, R29, RZ, 0xfc, !PT ;  /* 0x0000001d051d7212 */ /* 0x000fce00078efcff */
[----:B------:R-:W-:Y:S05]  /*c1200*/  @!P1 BRA `(.L_x_3463) ;  /* 0x0000000000909947 */ /* 0x000fea0003800000 */
[----:B------:R-:W-:Y:S01]  /*c1210*/  IMAD.MOV R7, RZ, RZ, -R4 ;  /* 0x000000ffff077224 */ /* 0x000fe200078e0a04 */
[----:B------:R-:W-:Y:S01]  /*c1220*/  MOV R6, RZ ;  /* 0x000000ff00067202 */ /* 0x000fe20000000f00 */
[----:B------:R-:W-:Y:S01]  /*c1230*/  DMUL.RP R28, R34, R28 ;  /* 0x0000001c221c7228 */ /* 0x000fe20000008000 */
[----:B------:R-:W-:-:S04]  /*c1240*/  IADD3 R4, PT, PT, -R4, -0x43300000, RZ ;  /* 0xbcd0000004047810 */ /* 0x000fc80007ffe1ff */
[----:B------:R-:W-:-:S05]  /*c1250*/  DFMA R6, R30, -R6, R34 ;  /* 0x800000061e06722b */ /* 0x000fca0000000022 */
[----:B------:R-:W-:-:S05]  /*c1260*/  LOP3.LUT R5, R29, R5, RZ, 0x3c, !PT ;  /* 0x000000051d057212 */ /* 0x000fca00078e3cff */
[----:B------:R-:W-:-:S04]  /*c1270*/  FSETP.NEU.AND P1, PT, |R7|, R4, PT ;  /* 0x000000040700720b */ /* 0x000fc80003f2d200 */
[----:B------:R-:W-:Y:S02]  /*c1280*/  FSEL R28, R28, R30, !P1 ;  /* 0x0000001e1c1c7208 */ /* 0x000fe40004800000 */
[----:B------:R-:W-:-:S05]  /*c1290*/  FSEL R30, R5, R31, !P1 ;  /* 0x0000001f051e7208 */ /* 0x000fca0004800000 */
[----:B------:R-:W-:Y:S02]  /*c12a0*/  IMAD.MOV.U32 R31, RZ, RZ, R30 ;  /* 0x000000ffff1f7224 */ /* 0x000fe400078e001e */
[----:B------:R-:W-:Y:S01]  /*c12b0*/  IMAD.MOV.U32 R30, RZ, RZ, R28 ;  /* 0x000000ffff1e7224 */ /* 0x000fe200078e001c */
[----:B------:R-:W-:Y:S06]  /*c12c0*/  BRA `(.L_x_3463) ;  /* 0x0000000000607947 */ /* 0x000fec0003800000 */
.L_x_3462:
[----:B------:R-:W-:-:S14]  /*c12d0*/  DSETP.NAN.AND P1, PT, R28, R28, PT ;  /* 0x0000001c1c00722a */ /* 0x000fdc0003f28000 */
[----:B------:R-:W-:Y:S05]  /*c12e0*/  @P1 BRA `(.L_x_3464) ;  /* 0x00000000004c1947 */ /* 0x000fea0003800000 */
[----:B------:R-:W-:-:S14]  /*c12f0*/  DSETP.NAN.AND P1, PT, R6, R6, PT ;  /* 0x000000060600722a */ /* 0x000fdc0003f28000 */
[----:B------:R-:W-:Y:S05]  /*c1300*/  @P1 BRA `(.L_x_3465) ;  /* 0x0000000000341947 */ /* 0x000fea0003800000 */
[----:B------:R-:W-:Y:S01]  /*c1310*/  ISETP.NE.AND P1, PT, R5, R4, PT ;  /* 0x000000040500720c */ /* 0x000fe20003f25270 */
[----:B------:R-:W-:Y:S01]  /*c1320*/  IMAD.MOV.U32 R30, RZ, RZ, 0x0 ;  /* 0x00000000ff1e7424 */ /* 0x000fe200078e00ff */
[----:B------:R-:W-:-:S11]  /*c1330*/  MOV R31, 0xfff80000 ;  /* 0xfff80000001f7802 */ /* 0x000fd60000000f00 */
[----:B------:R-:W-:Y:S05]  /*c1340*/  @!P1 BRA `(.L_x_3463) ;  /* 0x0000000000409947 */ /* 0x000fea0003800000 */
[----:B------:R-:W-:Y:S02]  /*c1350*/  ISETP.NE.AND P1, PT, R5, 0x7ff00000, PT ;  /* 0x7ff000000500780c */ /* 0x000fe40003f25270 */
[----:B------:R-:W-:Y:S02]  /*c1360*/  LOP3.LUT R6, R29, 0x80000000, R7, 0x48, !PT ;  /* 0x800000001d067812 */ /* 0x000fe400078e4807 */
[----:B------:R-:W-:-:S13]  /*c1370*/  ISETP.EQ.OR P1, PT, R4, RZ, !P1 ;  /* 0x000000ff0400720c */ /* 0x000fda0004f22670 */
[----:B------:R-:W-:Y:S01]  /*c1380*/  @P1 LOP3.LUT R4, R6, 0x7ff00000, RZ, 0xfc, !PT ;  /* 0x7ff0000006041812 */ /* 0x000fe200078efcff */
[----:B------:R-:W-:Y:S02]  /*c1390*/  @!P1 IMAD.MOV.U32 R30, RZ, RZ, RZ ;  /* 0x000000ffff1e9224 */ /* 0x000fe400078e00ff */
[----:B------:R-:W-:Y:S01]  /*c13a0*/  @!P1 IMAD.MOV.U32 R31, RZ, RZ, R6 ;  /* 0x000000ffff1f9224 */ /* 0x000fe200078e0006 */
[----:B------:R-:W-:Y:S01]  /*c13b0*/  @P1 MOV R31, R4 ;  /* 0x00000004001f1202 */ /* 0x000fe20000000f00 */
[----:B------:R-:W-:Y:S01]  /*c13c0*/  @P1 IMAD.MOV.U32 R30, RZ, RZ, RZ ;  /* 0x000000ffff1e1224 */ /* 0x000fe200078e00ff */
[----:B------:R-:W-:Y:S06]  /*c13d0*/  BRA `(.L_x_3463) ;  /* 0x00000000001c7947 */ /* 0x000fec0003800000 */
.L_x_3465:
[----:B------:R-:W-:-:S05]  /*c13e0*/  LOP3.LUT R30, R7, 0x80000, RZ, 0xfc, !PT ;  /* 0x00080000071e7812 */ /* 0x000fca00078efcff */
[----:B------:R-:W-:Y:S02]  /*c13f0*/  IMAD.MOV.U32 R31, RZ, RZ, R30 ;  /* 0x000000ffff1f7224 */ /* 0x000fe400078e001e */
[----:B------:R-:W-:Y:S01]  /*c1400*/  IMAD.MOV.U32 R30, RZ, RZ, R6 ;  /* 0x000000ffff1e7224 */ /* 0x000fe200078e0006 */
[----:B------:R-:W-:Y:S06]  /*c1410*/  BRA `(.L_x_3463) ;  /* 0x00000000000c7947 */ /* 0x000fec0003800000 */
.L_x_3464:
[----:B------:R-:W-:-:S05]  /*c1420*/  LOP3.LUT R30, R29, 0x80000, RZ, 0xfc, !PT ;  /* 0x000800001d1e7812 */ /* 0x000fca00078efcff */
[----:B------:R-:W-:Y:S01]  /*c1430*/  IMAD.MOV.U32 R31, RZ, RZ, R30 ;  /* 0x000000ffff1f7224 */ /* 0x000fe200078e001e */
[----:B------:R-:W-:-:S07]  /*c1440*/  MOV R30, R28 ;  /* 0x0000001c001e7202 */ /* 0x000fce0000000f00 */
.L_x_3463:
[----:B------:R-:W-:Y:S05]  /*c1450*/  BSYNC.RECONVERGENT B0 ;  /* 0x0000000000007941 */ /* 0x000fea0003800200 */
.L_x_3461:
[----:B------:R-:W-:Y:S02]  /*c1460*/  HFMA2 R7, -RZ, RZ, 0, 0 ;  /* 0x00000000ff077431 */ /* 0x000fe400000001ff */
[----:B------:R-:W-:Y:S02]  /*c1470*/  IMAD.MOV.U32 R6, RZ, RZ, R0 ;  /* 0x000000ffff067224 */ /* 0x000fe400078e0000 */
[----:B------:R-:W-:Y:S02]  /*c1480*/  IMAD.MOV.U32 R4, RZ, RZ, R30 ;  /* 0x000000ffff047224 */ /* 0x000fe400078e001e */
[----:B------:R-:W-:Y:S01]  /*c1490*/  IMAD.MOV.U32 R5, RZ, RZ, R31 ;  /* 0x000000ffff057224 */ /* 0x000fe200078e001f */
[----:B------:R-:W-:Y:S06]  /*c14a0*/  RET.REL.NODEC R6 `(_Z9addKernelP9basic_run) ;  /* 0xfffff3e806d47950 */ /* 0x000fec0003c3ffff */
        .weak           $__internal_2_$__cuda_sm20_dsqrt_rn_f64_mediumpath_v1
        .type           $__internal_2_$__cuda_sm20_dsqrt_rn_f64_mediumpath_v1,@function
        .size           $__internal_2_$__cuda_sm20_dsqrt_rn_f64_mediumpath_v1,($_Z9addKernelP9basic_run$__internal_accurate_pow - $__internal_2_$__cuda_sm20_dsqrt_rn_f64_mediumpath_v1)
$__internal_2_$__cuda_sm20_dsqrt_rn_f64_mediumpath_v1:
[----:B------:R-:W-:Y:S01]  /*c14b0*/  ISETP.GE.U32.AND P1, PT, R30, -0x3400000, PT ;  /* 0xfcc000001e00780c */ /* 0x000fe20003f26070 */
[----:B------:R-:W-:-:S12]  /*c14c0*/  BSSY.RECONVERGENT B0, `(.L_x_3466) ;  /* 0x0000024000007945 */ /* 0x000fd80003800200 */
[----:B------:R-:W-:Y:S05]  /*c14d0*/  @!P1 BRA `(.L_x_3467) ;  /* 0x0000000000209947 */ /* 0x000fea0003800000 */
[----:B------:R-:W-:-:S10]  /*c14e0*/  DFMA.RM R6, R6, R26, R28 ;  /* 0x0000001a0606722b */ /* 0x000fd4000000401c */
[----:B------:R-:W-:-:S05]  /*c14f0*/  IADD3 R26, P1, PT, R6, 0x1, RZ ;  /* 0x00000001061a7810 */ /* 0x000fca0007f3e0ff */
[----:B------:R-:W-:-:S06]  /*c1500*/  IMAD.X R27, RZ, RZ, R7, P1 ;  /* 0x000000ffff1b7224 */ /* 0x000fcc00008e0607 */
[----:B------:R-:W-:-:S08]  /*c1510*/  DFMA.RP R4, -R6, R26, R4 ;  /* 0x0000001a0604722b */ /* 0x000fd00000008104 */
[----:B------:R-:W-:-:S06]  /*c1520*/  DSETP.GT.AND P1, PT, R4, RZ, PT ;  /* 0x000000ff0400722a */ /* 0x000fcc0003f24000 */
[----:B------:R-:W-:Y:S02]  /*c1530*/  FSEL R6, R26, R6, P1 ;  /* 0x000000061a067208 */ /* 0x000fe40000800000 */
[----:B------:R-:W-:Y:S01]  /*c1540*/  FSEL R7, R27, R7, P1 ;  /* 0x000000071b077208 */ /* 0x000fe20000800000 */
[----:B------:R-:W-:Y:S06]  /*c1550*/  BRA `(.L_x_3468) ;  /* 0x0000000000687947 */ /* 0x000fec0003800000 */
.L_x_3467:
[----:B------:R-:W-:-:S14]  /*c1560*/  DSETP.NE.AND P1, PT, R4, RZ, PT ;  /* 0x000000ff0400722a */ /* 0x000fdc0003f25000 */
[----:B------:R-:W-:Y:S05]  /*c1570*/  @!P1 BRA `(.L_x_3469) ;  /* 0x00000000005c9947 */ /* 0x000fea0003800000 */
[----:B------:R-:W-:-:S13]  /*c1580*/  ISETP.GE.AND P1, PT, R5, RZ, PT ;  /* 0x000000ff0500720c */ /* 0x000fda0003f26270 */
[----:B------:R-:W-:Y:S02]  /*c1590*/  @!P1 IMAD.MOV.U32 R6, RZ, RZ, 0x0 ;  /* 0x00000000ff069424 */ /* 0x000fe400078e00ff */
[----:B------:R-:W-:Y:S01]  /*c15a0*/  @!P1 IMAD.MOV.U32 R7, RZ, RZ, -0x80000 ;  /* 0xfff80000ff079424 */ /* 0x000fe200078e00ff */
[----:B------:R-:W-:Y:S06]  /*c15b0*/  @!P1 BRA `(.L_x_3468) ;  /* 0x0000000000509947 */ /* 0x000fec0003800000 */
[----:B------:R-:W-:-:S13]  /*c15c0*/  ISETP.GT.AND P1, PT, R5, 0x7fefffff, PT ;  /* 0x7fefffff0500780c */ /* 0x000fda0003f24270 */
[----:B------:R-:W-:Y:S05]  /*c15d0*/  @P1 BRA `(.L_x_3469) ;  /* 0x0000000000441947 */ /* 0x000fea0003800000 */
[----:B------:R-:W-:Y:S01]  /*c15e0*/  DMUL R4, R4, 8.11296384146066816958e+31 ;  /* 0x4690000004047828 */ /* 0x000fe20000000000 */
[----:B------:R-:W-:Y:S01]  /*c15f0*/  MOV R6, RZ ;  /* 0x000000ff00067202 */ /* 0x000fe20000000f00 */
[----:B------:R-:W-:Y:S02]  /*c1600*/  IMAD.MOV.U32 R26, RZ, RZ, 0x0 ;  /* 0x00000000ff1a7424 */ /* 0x000fe400078e00ff */
[----:B------:R-:W-:Y:S02]  /*c1610*/  IMAD.MOV.U32 R27, RZ, RZ, 0x3fd80000 ;  /* 0x3fd80000ff1b7424 */ /* 0x000fe400078e00ff */
[----:B------:R-:W0:Y:S02]  /*c1620*/  MUFU.RSQ64H R7, R5 ;  /* 0x0000000500077308 */ /* 0x000e240000001c00 */
[----:B0-----:R-:W-:-:S08]  /*c1630*/  DMUL R28, R6, R6 ;  /* 0x00000006061c7228 */ /* 0x001fd00000000000 */
[----:B------:R-:W-:-:S08]  /*c1640*/  DFMA R28, R4, -R28, 1 ;  /* 0x3ff00000041c742b */ /* 0x000fd0000000081c */
[----:B------:R-:W-:Y:S02]  /*c1650*/  DFMA R26, R28, R26, 0.5 ;  /* 0x3fe000001c1a742b */ /* 0x000fe4000000001a */
[----:B------:R-:W-:-:S08]  /*c1660*/  DMUL R28, R6, R28 ;  /* 0x0000001c061c7228 */ /* 0x000fd00000000000 */
[----:B------:R-:W-:-:S08]  /*c1670*/  DFMA R26, R26, R28, R6 ;  /* 0x0000001c1a1a722b */ /* 0x000fd00000000006 */
[----:B------:R-:W-:Y:S02]  /*c1680*/  DMUL R6, R4, R26 ;  /* 0x0000001a04067228 */ /* 0x000fe40000000000 */
[----:B------:R-:W-:-:S06]  /*c1690*/  VIADD R27, R27, 0xfff00000 ;  /* 0xfff000001b1b7836 */ /* 0x000fcc0000000000 */
[----:B------:R-:W-:-:S08]  /*c16a0*/  DFMA R4, R6, -R6, R4 ;  /* 0x800000060604722b */ /* 0x000fd00000000004 */
[----:B------:R-:W-:-:S10]  /*c16b0*/  DFMA R4, R26, R4, R6 ;  /* 0x000000041a04722b */ /* 0x000fd40000000006 */
[----:B------:R-:W-:Y:S01]  /*c16c0*/  IADD3 R7, PT, PT, R5, -0x3500000, RZ ;  /* 0xfcb0000005077810 */ /* 0x000fe20007ffe0ff */
[----:B------:R-:W-:Y:S01]  /*c16d0*/  IMAD.MOV.U32 R6, RZ, RZ, R4 ;  /* 0x000000ffff067224 */ /* 0x000fe200078e0004 */
[----:B------:R-:W-:Y:S06]  /*c16e0*/  BRA `(.L_x_3468) ;  /* 0x0000000000047947 */ /* 0x000fec0003800000 */
.L_x_3469:
[----:B------:R-:W-:-:S11]  /*c16f0*/  DADD R6, R4, R4 ;  /* 0x0000000004067229 */ /* 0x000fd60000000004 */
.L_x_3468:
[----:B------:R-:W-:Y:S05]  /*c1700*/  BSYNC.RECONVERGENT B0 ;  /* 0x0000000000007941 */ /* 0x000fea0003800200 */
.L_x_3466:
[----:B------:R-:W-:Y:S02]  /*c1710*/  IMAD.MOV.U32 R4, RZ, RZ, R0 ;  /* 0x000000ffff047224 */ /* 0x000fe400078e0000 */
[----:B------:R-:W-:-:S04]  /*c1720*/  IMAD.MOV.U32 R5, RZ, RZ, 0x0 ;  /* 0x00000000ff057424 */ /* 0x000fc800078e00ff */
[----:B------:R-:W-:Y:S05]  /*c1730*/  RET.REL.NODEC R4 `(_Z9addKernelP9basic_run) ;  /* 0xfffff3e804307950 */ /* 0x000fea0003c3ffff */
        .type           $_Z9addKernelP9basic_run$__internal_accurate_pow,@function
        .size           $_Z9addKernelP9basic_run$__internal_accurate_pow,($_Z9addKernelP9basic_run$__internal_trig_reduction_slowpathd - $_Z9addKernelP9basic_run$__internal_accurate_pow)
$_Z9addKernelP9basic_run$__internal_accurate_pow:
[----:B------:R-:W-:Y:S01]  /*c1740*/  ISETP.GT.U32.AND P1, PT, R7, 0xfffff, PT ;  /* 0x000fffff0700780c */ /* 0x000fe20003f24070 */
[----:B------:R-:W-:Y:S01]  /*c1750*/  IMAD.MOV.U32 R30, RZ, RZ, R6 ;  /* 0x000000ffff1e7224 */ /* 0x000fe200078e0006 */
[----:B------:R-:W-:Y:S01]  /*c1760*/  SHF.R.U32.HI R4, RZ, 0x14, R7 ;  /* 0x00000014ff047819 */ /* 0x000fe20000011607 */
[----:B------:R-:W-:Y:S01]  /*c1770*/  IMAD.MOV.U32 R29, RZ, RZ, 0x3ed0f5d2 ;  /* 0x3ed0f5d2ff1d7424 */ /* 0x000fe200078e00ff */
[----:B------:R-:W-:Y:S01]  /*c1780*/  MOV R28, R7 ;  /* 0x00000007001c7202 */ /* 0x000fe20000000f00 */
[----:B------:R-:W-:Y:S01]  /*c1790*/  UMOV UR10, 0x7d2cafe2 ;  /* 0x7d2cafe2000a7882 */ /* 0x000fe20000000000 */
[----:B------:R-:W-:Y:S01]  /*c17a0*/  UMOV UR11, 0x3eb0f5ff ;  /* 0x3eb0f5ff000b7882 */ /* 0x000fe20000000000 */
[----:B------:R-:W-:Y:S01]  /*c17b0*/  UMOV UR12, 0x3b39803f ;  /* 0x3b39803f000c7882 */ /* 0x000fe20000000000 */
[----:B------:R-:W-:-:S05]  /*c17c0*/  UMOV UR13, 0x3c7abc9e ;  /* 0x3c7abc9e000d7882 */ /* 0x000fca0000000000 */
[----:B------:R-:W-:Y:S01]  /*c17d0*/  @!P1 DMUL R26, R6, 1.80143985094819840000e+16 ;  /* 0x43500000061a9828 */ /* 0x000fe20000000000 */
[----:B------:R-:W-:Y:S01]  /*c17e0*/  IMAD.MOV.U32 R7, RZ, RZ, R5 ;  /* 0x000000ffff077224 */ /* 0x000fe200078e0005 */
[----:B------:R-:W-:-:S04]  /*c17f0*/  MOV R6, UR4 ;  /* 0x0000000400067c02 */ /* 0x000fc80008000f00 */
[----:B------:R-:W-:-:S04]  /*c1800*/  LOP3.LUT R5, R7, 0xff0fffff, RZ, 0xc0, !PT ;  /* 0xff0fffff07057812 */ /* 0x000fc800078ec0ff */
[----:B------:R-:W-:Y:S01]  /*c1810*/  @!P1 IMAD.MOV.U32 R28, RZ, RZ, R27 ;  /* 0x000000ffff1c9224 */ /* 0x000fe200078e001b */
[----:B------:R-:W-:Y:S01]  /*c1820*/  @!P1 LEA.HI R4, R27, 0xffffffca, RZ, 0xc ;  /* 0xffffffca1b049811 */ /* 0x000fe200078f60ff */
[----:B------:R-:W-:Y:S02]  /*c1830*/  @!P1 IMAD.MOV.U32 R30, RZ, RZ, R26 ;  /* 0x000000ffff1e9224 */ /* 0x000fe400078e001a */
[----:B------:R-:W-:Y:S01]  /*c1840*/  IMAD.SHL.U32 R26, R7, 0x2, RZ ;  /* 0x00000002071a7824 */ /* 0x000fe200078e00ff */
[----:B------:R-:W-:Y:S01]  /*c1850*/  LOP3.LUT R28, R28, 0x800fffff, RZ, 0xc0, !PT ;  /* 0x800fffff1c1c7812 */ /* 0x000fe200078ec0ff */
[----:B------:R-:W-:-:S03]  /*c1860*/  VIADD R60, R4, 0xfffffc01 ;  /* 0xfffffc01043c7836 */ /* 0x000fc60000000000 */
[----:B------:R-:W-:Y:S02]  /*c1870*/  ISETP.GT.U32.AND P1, PT, R26, -0x2000001, PT ;  /* 0xfdffffff1a00780c */ /* 0x000fe40003f24070 */
[----:B------:R-:W-:Y:S02]  /*c1880*/  LOP3.LUT R28, R28, 0x3ff00000, RZ, 0xfc, !PT ;  /* 0x3ff000001c1c7812 */ /* 0x000fe400078efcff */
[----:B------:R-:W-:Y:S02]  /*c1890*/  SEL R7, R5, R7, P1 ;  /* 0x0000000705077207 */ /* 0x000fe40000800000 */
[----:B------:R-:W-:Y:S02]  /*c18a0*/  ISETP.GE.U32.AND P1, PT, R28, 0x3ff6a09f, PT ;  /* 0x3ff6a09f1c00780c */ /* 0x000fe40003f26070 */
[----:B------:R-:W-:Y:S01]  /*c18b0*/  MOV R31, R28 ;  /* 0x0000001c001f7202 */ /* 0x000fe20000000f00 */
[----:B------:R-:W-:Y:S01]  /*c18c0*/  IMAD.MOV.U32 R28, RZ, RZ, 0x41ad3b5a ;  /* 0x41ad3b5aff1c7424 */ /* 0x000fe200078e00ff */
[----:B------:R-:W-:-:S09]  /*c18d0*/  MOV R26, RZ ;  /* 0x000000ff001a7202 */ /* 0x000fd20000000f00 */
[----:B------:R-:W-:Y:S02]  /*c18e0*/  @P1 VIADD R5, R31, 0xfff00000 ;  /* 0xfff000001f051836 */ /* 0x000fe40000000000 */
[----:B------:R-:W-:Y:S02]  /*c18f0*/  @P1 VIADD R60, R4, 0xfffffc02 ;  /* 0xfffffc02043c1836 */ /* 0x000fe40000000000 */
[----:B------:R-:W-:-:S06]  /*c1900*/  @P1 IMAD.MOV.U32 R31, RZ, RZ, R5 ;  /* 0x000000ffff1f1224 */ /* 0x000fcc00078e0005 */
[C---:B------:R-:W-:Y:S02]  /*c1910*/  DADD R4, R30.reuse, 1 ;  /* 0x3ff000001e047429 */ /* 0x040fe40000000000 */
[----:B------:R-:W-:-:S04]  /*c1920*/  DADD R30, R30, -1 ;  /* 0xbff000001e1e7429 */ /* 0x000fc80000000000 */
[----:B------:R-:W0:Y:S02]  /*c1930*/  MUFU.RCP64H R27, R5 ;  /* 0x00000005001b7308 */ /* 0x000e240000001800 */
[----:B0-----:R-:W-:-:S08]  /*c1940*/  DFMA R4, -R4, R26, 1 ;  /* 0x3ff000000404742b */ /* 0x001fd0000000011a */
[----:B------:R-:W-:-:S08]  /*c1950*/  DFMA R4, R4, R4, R4 ;  /* 0x000000040404722b */ /* 0x000fd00000000004 */
[----:B------:R-:W-:-:S08]  /*c1960*/  DFMA R26, R26, R4, R26 ;  /* 0x000000041a1a722b */ /* 0x000fd0000000001a */
[----:B------:R-:W-:-:S08]  /*c1970*/  DMUL R4, R30, R26 ;  /* 0x0000001a1e047228 */ /* 0x000fd00000000000 */
[----:B------:R-:W-:-:S08]  /*c1980*/  DFMA R4, R30, R26, R4 ;  /* 0x0000001a1e04722b */ /* 0x000fd00000000004 */
[----:B------:R-:W-:Y:S02]  /*c1990*/  DMUL R34, R4, R4 ;  /* 0x0000000404227228 */ /* 0x000fe40000000000 */
[----:B------:R-:W-:-:S06]  /*c19a0*/  DADD R32, R30, -R4 ;  /* 0x000000001e207229 */ /* 0x000fcc0000000804 */
[----:B------:R-:W-:Y:S01]  /*c19b0*/  DFMA R28, R34, UR10, R28 ;  /* 0x0000000a221c7c2b */ /* 0x000fe2000800001c */
[----:B------:R-:W-:Y:S01]  /*c19c0*/  UMOV UR10, 0x75488a3f ;  /* 0x75488a3f000a7882 */ /* 0x000fe20000000000 */
[----:B------:R-:W-:Y:S01]  /*c19d0*/  UMOV UR11, 0x3ef3b20a ;  /* 0x3ef3b20a000b7882 */ /* 0x000fe20000000000 */
[----:B------:R-:W-:Y:S02]  /*c19e0*/  DADD R40, R32, R32 ;  /* 0x0000000020287229 */ /* 0x000fe40000000020 */
[----:B------:R-:W-:-:S03]  /*c19f0*/  DMUL R32, R4, R4 ;  /* 0x0000000404207228 */ /* 0x000fc60000000000 */
[----:B------:R-:W-:Y:S01]  /*c1a00*/  DFMA R28, R34, R28, UR10 ;  /* 0x0000000a221c7e2b */ /* 0x000fe2000800001c */
[----:B------:R-:W-:Y:S01]  /*c1a10*/  UMOV UR10, 0xe4faecd5 ;  /* 0xe4faecd5000a7882 */ /* 0x000fe20000000000 */
[----:B------:R-:W-:Y:S01]  /*c1a20*/  UMOV UR11, 0x3f1745cd ;  /* 0x3f1745cd000b7882 */ /* 0x000fe20000000000 */
[----:B------:R-:W-:Y:S02]  /*c1a30*/  DFMA R40, R30, -R4, R40 ;  /* 0x800000041e28722b */ /* 0x000fe40000000028 */
[C---:B------:R-:W-:Y:S02]  /*c1a40*/  DMUL R30, R4.reuse, R32 ;  /* 0x00000020041e7228 */ /* 0x040fe40000000000 */
[----:B------:R-:W-:Y:S02]  /*c1a50*/  DFMA R42, R4, R4, -R32 ;  /* 0x00000004042a722b */ /* 0x000fe40000000820 */
[----:B------:R-:W-:Y:S01]  /*c1a60*/  DFMA R28, R34, R28, UR10 ;  /* 0x0000000a221c7e2b */ /* 0x000fe2000800001c */
[----:B------:R-:W-:Y:S01]  /*c1a70*/  UMOV UR10, 0x258a578b ;  /* 0x258a578b000a7882 */ /* 0x000fe20000000000 */
[----:B------:R-:W-:Y:S01]  /*c1a80*/  UMOV UR11, 0x3f3c71c7 ;  /* 0x3f3c71c7000b7882 */ /* 0x000fe20000000000 */
[----:B------:R-:W-:-:S02]  /*c1a90*/  DMUL R26, R26, R40 ;  /* 0x000000281a1a7228 */ /* 0x000fc40000000000 */
[----:B------:R-:W-:-:S03]  /*c1aa0*/  DFMA R40, R4, R32, -R30 ;  /* 0x000000200428722b */ /* 0x000fc6000000081e */
        /* <DEDUP_REMOVED lines=9> */
[----:B------:R-:W-:-:S06]  /*c1b40*/  UMOV UR11, 0x3fb55555 ;  /* 0x3fb55555000b7882 */ /* 0x000fcc0000000000 */
[----:B------:R-:W-:-:S08]  /*c1b50*/  DFMA R28, R34, R36, UR10 ;  /* 0x0000000a221c7e2b */ /* 0x000fd00008000024 */
[----:B------:R-:W-:Y:S01]  /*c1b60*/  DADD R38, -R28, UR10 ;  /* 0x0000000a1c267e29 */ /* 0x000fe20008000100 */
[----:B------:R-:W-:Y:S01]  /*c1b70*/  UMOV UR10, 0xb9e7b0 ;  /* 0x00b9e7b0000a7882 */ /* 0x000fe20000000000 */
[----:B------:R-:W-:-:S06]  /*c1b80*/  UMOV UR11, 0x3c46a4cb ;  /* 0x3c46a4cb000b7882 */ /* 0x000fcc0000000000 */
[----:B------:R-:W-:Y:S01]  /*c1b90*/  DFMA R36, R34, R36, R38 ;  /* 0x000000242224722b */ /* 0x000fe20000000026 */
[----:B------:R-:W-:Y:S01]  /*c1ba0*/  VIADD R39, R27, 0x100000 ;  /* 0x001000001b277836 */ /* 0x000fe20000000000 */
[----:B------:R-:W-:-:S06]  /*c1bb0*/  MOV R38, R26 ;  /* 0x0000001a00267202 */ /* 0x000fcc0000000f00 */
[----:B------:R-:W-:Y:S01]  /*c1bc0*/  DADD R36, R36, -UR10 ;  /* 0x8000000a24247e29 */ /* 0x000fe20008000000 */
[----:B------:R-:W-:Y:S01]  /*c1bd0*/  UMOV UR10, 0x80000000 ;  /* 0x80000000000a7882 */ /* 0x000fe20000000000 */
[----:B------:R-:W-:Y:S01]  /*c1be0*/  DFMA R38, R4, R38, R42 ;  /* 0x000000260426722b */ /* 0x000fe2000000002a */
[----:B------:R-:W-:-:S05]  /*c1bf0*/  UMOV UR11, 0x43300000 ;  /* 0x43300000000b7882 */ /* 0x000fca0000000000 */
[----:B------:R-:W-:Y:S02]  /*c1c00*/  DADD R34, R28, R36 ;  /* 0x000000001c227229 */ /* 0x000fe40000000024 */
[----:B------:R-:W-:-:S06]  /*c1c10*/  DFMA R40, R4, R38, R40 ;  /* 0x000000260428722b */ /* 0x000fcc0000000028 */
[----:B------:R-:W-:Y:S02]  /*c1c20*/  DMUL R32, R34, R30 ;  /* 0x0000001e22207228 */ /* 0x000fe40000000000 */
[----:B------:R-:W-:-:S06]  /*c1c30*/  DADD R28, R28, -R34 ;  /* 0x000000001c1c7229 */ /* 0x000fcc0000000822 */
[----:B------:R-:W-:Y:S02]  /*c1c40*/  DFMA R38, R34, R30, -R32 ;  /* 0x0000001e2226722b */ /* 0x000fe40000000820 */
[----:B------:R-:W-:-:S06]  /*c1c50*/  DADD R28, R36, R28 ;  /* 0x00000000241c7229 */ /* 0x000fcc000000001c */
[----:B------:R-:W-:-:S08]  /*c1c60*/  DFMA R34, R34, R40, R38 ;  /* 0x000000282222722b */ /* 0x000fd00000000026 */
[----:B------:R-:W-:-:S08]  /*c1c70*/  DFMA R34, R28, R30, R34 ;  /* 0x0000001e1c22722b */ /* 0x000fd00000000022 */
[----:B------:R-:W-:-:S08]  /*c1c80*/  DADD R30, R32, R34 ;  /* 0x00000000201e7229 */ /* 0x000fd00000000022 */
[--C-:B------:R-:W-:Y:S02]  /*c1c90*/  DADD R28, R4, R30.reuse ;  /* 0x00000000041c7229 */ /* 0x100fe4000000001e */
[----:B------:R-:W-:-:S06]  /*c1ca0*/  DADD R32, R32, -R30 ;  /* 0x0000000020207229 */ /* 0x000fcc000000081e */
[----:B------:R-:W-:Y:S02]  /*c1cb0*/  DADD R4, R4, -R28 ;  /* 0x0000000004047229 */ /* 0x000fe4000000081c */
[----:B------:R-:W-:-:S06]  /*c1cc0*/  DADD R32, R34, R32 ;  /* 0x0000000022207229 */ /* 0x000fcc0000000020 */
[----:B------:R-:W-:-:S08]  /*c1cd0*/  DADD R4, R30, R4 ;  /* 0x000000001e047229 */ /* 0x000fd00000000004 */
[----:B------:R-:W-:-:S08]  /*c1ce0*/  DADD R4, R32, R4 ;  /* 0x0000000020047229 */ /* 0x000fd00000000004 */
[----:B------:R-:W-:Y:S01]  /*c1cf0*/  DADD R30, R26, R4 ;  /* 0x000000001a1e7229 */ /* 0x000fe20000000004 */
[----:B------:R-:W-:Y:S01]  /*c1d00*/  LOP3.LUT R26, R60, 0x80000000, RZ, 0x3c, !PT ;  /* 0x800000003c1a7812 */ /* 0x000fe200078e3cff */
[----:B------:R-:W-:-:S06]  /*c1d10*/  IMAD.MOV.U32 R27, RZ, RZ, 0x43300000 ;  /* 0x43300000ff1b7424 */ /* 0x000fcc00078e00ff */
[----:B------:R-:W-:Y:S02]  /*c1d20*/  DADD R32, R28, R30 ;  /* 0x000000001c207229 */ /* 0x000fe4000000001e */
[----:B------:R-:W-:Y:S01]  /*c1d30*/  DADD R26, R26, -UR10 ;  /* 0x8000000a1a1a7e29 */ /* 0x000fe20008000000 */
[----:B------:R-:W-:Y:S01]  /*c1d40*/  UMOV UR10, 0xfefa39ef ;  /* 0xfefa39ef000a7882 */ /* 0x000fe20000000000 */
[----:B------:R-:W-:-:S04]  /*c1d50*/  UMOV UR11, 0x3fe62e42 ;  /* 0x3fe62e42000b7882 */ /* 0x000fc80000000000 */
[--C-:B------:R-:W-:Y:S02]  /*c1d60*/  DADD R34, R28, -R32.reuse ;  /* 0x000000001c227229 */ /* 0x100fe40000000820 */
[----:B------:R-:W-:-:S06]  /*c1d70*/  DFMA R4, R26, UR10, R32 ;  /* 0x0000000a1a047c2b */ /* 0x000fcc0008000020 */
[----:B------:R-:W-:Y:S02]  /*c1d80*/  DADD R34, R30, R34 ;  /* 0x000000001e227229 */ /* 0x000fe40000000022 */
[----:B------:R-:W-:-:S08]  /*c1d90*/  DFMA R28, R26, -UR10, R4 ;  /* 0x8000000a1a1c7c2b */ /* 0x000fd00008000004 */
[----:B------:R-:W-:-:S08]  /*c1da0*/  DADD R28, -R32, R28 ;  /* 0x00000000201c7229 */ /* 0x000fd0000000011c */
[----:B------:R-:W-:-:S08]  /*c1db0*/  DADD R28, R34, -R28 ;  /* 0x00000000221c7229 */ /* 0x000fd0000000081c */
[----:B------:R-:W-:-:S08]  /*c1dc0*/  DFMA R28, R26, UR12, R28 ;  /* 0x0000000c1a1c7c2b */ /* 0x000fd0000800001c */
[----:B------:R-:W-:-:S08]  /*c1dd0*/  DADD R26, R4, R28 ;  /* 0x00000000041a7229 */ /* 0x000fd0000000001c */
[----:B------:R-:W-:Y:S02]  /*c1de0*/  DADD R30, R4, -R26 ;  /* 0x00000000041e7229 */ /* 0x000fe4000000081a */
[----:B------:R-:W-:-:S06]  /*c1df0*/  DMUL R4, R26, R6 ;  /* 0x000000061a047228 */ /* 0x000fcc0000000000 */
[----:B------:R-:W-:Y:S02]  /*c1e00*/  DADD R28, R28, R30 ;  /* 0x000000001c1c7229 */ /* 0x000fe4000000001e */
[----:B------:R-:W-:-:S08]  /*c1e10*/  DFMA R26, R26, R6, -R4 ;  /* 0x000000061a1a722b */ /* 0x000fd00000000804 */
[----:B------:R-:W-:Y:S01]  /*c1e20*/  DFMA R28, R28, R6, R26 ;  /* 0x000000061c1c722b */ /* 0x000fe2000000001a */
[----:B------:R-:W-:Y:S02]  /*c1e30*/  IMAD.MOV.U32 R26, RZ, RZ, 0x652b82fe ;  /* 0x652b82feff1a7424 */ /* 0x000fe400078e00ff */
[----:B------:R-:W-:-:S05]  /*c1e40*/  IMAD.MOV.U32 R27, RZ, RZ, 0x3ff71547 ;  /* 0x3ff71547ff1b7424 */ /* 0x000fca00078e00ff */
[----:B------:R-:W-:-:S08]  /*c1e50*/  DADD R6, R4, R28 ;  /* 0x0000000004067229 */ /* 0x000fd0000000001c */
        /* <DEDUP_REMOVED lines=38> */
[----:B------:R-:W-:-:S08]  /*c20c0*/  DADD R32, R4, -R6 ;  /* 0x0000000004207229 */ /* 0x000fd00000000806 */
[----:B------:R-:W-:Y:S01]  /*c20d0*/  DADD R32, R28, R32 ;  /* 0x000000001c207229 */ /* 0x000fe20000000020 */
[----:B------:R-:W-:Y:S02]  /*c20e0*/  IMAD R5, R26, 0x100000, R31 ;  /* 0x001000001a057824 */ /* 0x000fe400078e021f */
[----:B------:R-:W-:Y:S01]  /*c20f0*/  IMAD.MOV.U32 R4, RZ, RZ, R30 ;  /* 0x000000ffff047224 */ /* 0x000fe200078e001e */
[----:B------:R-:W-:Y:S07]  /*c2100*/  @!P1 BRA `(.L_x_3470) ;  /* 0x0000000000309947 */ /* 0x000fee0003800000 */
[C---:B------:R-:W-:Y:S02]  /*c2110*/  DADD R4, R6.reuse, +INF ;  /* 0x7ff0000006047429 */ /* 0x040fe40000000000 */
[----:B------:R-:W-:-:S08]  /*c2120*/  DSETP.GEU.AND P1, PT, R6, RZ, PT ;  /* 0x000000ff0600722a */ /* 0x000fd00003f2e000 */
[----:B------:R-:W-:Y:S02]  /*c2130*/  FSEL R4, R4, RZ, P1 ;  /* 0x000000ff04047208 */ /* 0x000fe40000800000 */
[----:B------:R-:W-:Y:S02]  /*c2140*/  FSEL R5, R5, RZ, P1 ;  /* 0x000000ff05057208 */ /* 0x000fe40000800000 */
[----:B------:R-:W-:-:S13]  /*c2150*/  FSETP.GEU.AND P1, PT, |R7|, 4.2275390625, PT ;  /* 0x408748000700780b */ /* 0x000fda0003f2e200 */
[----:B------:R-:W-:-:S04]  /*c2160*/  @!P1 LEA.HI R6, R26, R26, RZ, 0x1 ;  /* 0x0000001a1a069211 */ /* 0x000fc800078f08ff */
[----:B------:R-:W-:-:S04]  /*c2170*/  @!P1 SHF.R.S32.HI R6, RZ, 0x1, R6 ;  /* 0x00000001ff069819 */ /* 0x000fc80000011406 */
[----:B------:R-:W-:Y:S01]  /*c2180*/  @!P1 IADD3 R7, PT, PT, R26, -R6, RZ ;  /* 0x800000061a079210 */ /* 0x000fe20007ffe0ff */
[----:B------:R-:W-:Y:S02]  /*c2190*/  @!P1 IMAD R31, R6, 0x100000, R31 ;  /* 0x00100000061f9824 */ /* 0x000fe400078e021f */
[----:B------:R-:W-:Y:S01]  /*c21a0*/  @!P1 IMAD.MOV.U32 R6, RZ, RZ, RZ ;  /* 0x000000ffff069224 */ /* 0x000fe200078e00ff */
[----:B------:R-:W-:-:S06]  /*c21b0*/  @!P1 LEA R7, R7, 0x3ff00000, 0x14 ;  /* 0x3ff0000007079811 */ /* 0x000fcc00078ea0ff */
[----:B------:R-:W-:-:S11]  /*c21c0*/  @!P1 DMUL R4, R30, R6 ;  /* 0x000000061e049228 */ /* 0x000fd60000000000 */
.L_x_3470:
[----:B------:R-:W-:Y:S01]  /*c21d0*/  DFMA R32, R32, R4, R4 ;  /* 0x000000042020722b */ /* 0x000fe20000000004 */
[----:B------:R-:W-:Y:S01]  /*c21e0*/  IMAD.MOV.U32 R6, RZ, RZ, R0 ;  /* 0x000000ffff067224 */ /* 0x000fe200078e0000 */
[----:B------:R-:W-:Y:S01]  /*c21f0*/  DSETP.NEU.AND P1, PT, |R4|, +INF , PT ;  /* 0x7ff000000400742a */ /* 0x000fe20003f2d200 */
[----:B------:R-:W-:-:S07]  /*c2200*/  MOV R7, 0x0 ;  /* 0x0000000000077802 */ /* 0x000fce0000000f00 */
[----:B------:R-:W-:Y:S02]  /*c2210*/  FSEL R4, R4, R32, !P1 ;  /* 0x0000002004047208 */ /* 0x000fe40004800000 */
[----:B------:R-:W-:Y:S01]  /*c2220*/  FSEL R5, R5, R33, !P1 ;  /* 0x0000002105057208 */ /* 0x000fe20004800000 */
[----:B------:R-:W-:Y:S06]  /*c2230*/  RET.REL.NODEC R6 `(_Z9addKernelP9basic_run) ;  /* 0xfffff3dc06707950 */ /* 0x000fec0003c3ffff */
        .type           $_Z9addKernelP9basic_run$__internal_trig_reduction_slowpathd,@function
        .size           $_Z9addKernelP9basic_run$__internal_trig_reduction_slowpathd,(.L_x_3483 - $_Z9addKernelP9basic_run$__internal_trig_reduction_slowpathd)
$_Z9addKernelP9basic_run$__internal_trig_reduction_slowpathd:
[----:B------:R-:W-:Y:S01]  /*c2240*/  SHF.R.U32.HI R24, RZ, 0x14, R20 ;  /* 0x00000014ff187819 */ /* 0x000fe20000011614 */
[----:B------:R-:W-:Y:S02]  /*c2250*/  IMAD.MOV.U32 R16, RZ, RZ, R0 ;  /* 0x000000ffff107224 */ /* 0x000fe400078e0000 */
[----:B------:R-:W-:Y:S01]  /*c2260*/  IMAD.MOV.U32 R7, RZ, RZ, R20 ;  /* 0x000000ffff077224 */ /* 0x000fe200078e0014 */
[----:B------:R-:W-:Y:S01]  /*c2270*/  LOP3.LUT R6, R24, 0x7ff, RZ, 0xc0, !PT ;  /* 0x000007ff18067812 */ /* 0x000fe200078ec0ff */
[----:B------:R-:W-:-:S03]  /*c2280*/  IMAD.MOV.U32 R0, RZ, RZ, RZ ;  /* 0x000000ffff007224 */ /* 0x000fc600078e00ff */
[----:B------:R-:W-:-:S13]  /*c2290*/  ISETP.NE.AND P0, PT, R6, 0x7ff, PT ;  /* 0x000007ff0600780c */ /* 0x000fda0003f05270 */
[----:B------:R-:W-:Y:S05]  /*c22a0*/  @!P0 BRA `(.L_x_3471) ;  /* 0x0000000800488947 */ /* 0x000fea0003800000 */
[----:B------:R-:W-:Y:S01]  /*c22b0*/  IADD3 R0, PT, PT, R6, -0x400, RZ ;  /* 0xfffffc0006007810 */ /* 0x000fe20007ffe0ff */
[----:B------:R-:W-:Y:S01]  /*c22c0*/  BSSY.RECONVERGENT B0, `(.L_x_3472) ;  /* 0x000002f000007945 */ /* 0x000fe20003800200 */
[----:B------:R-:W-:Y:S02]  /*c22d0*/  CS2R R34, SRZ ;  /* 0x0000000000227805 */ /* 0x000fe4000001ff00 */
[----:B------:R-:W-:Y:S02]  /*c22e0*/  SHF.R.U32.HI R37, RZ, 0x6, R0 ;  /* 0x00000006ff257819 */ /* 0x000fe40000011600 */
[----:B------:R-:W-:Y:S02]  /*c22f0*/  ISETP.GE.U32.AND P0, PT, R0, 0x80, PT ;  /* 0x000000800000780c */ /* 0x000fe40003f06070 */
[C---:B------:R-:W-:Y:S02]  /*c2300*/  IADD3 R0, PT, PT, -R37.reuse, 0x13, RZ ;  /* 0x0000001325007810 */ /* 0x040fe40007ffe1ff */
[----:B------:R-:W-:-:S02]  /*c2310*/  IADD3 R6, PT, PT, -R37, 0xf, RZ ;  /* 0x0000000f25067810 */ /* 0x000fc40007ffe1ff */
[----:B------:R-:W-:Y:S01]  /*c2320*/  SEL R26, R0, 0x12, P0 ;  /* 0x00000012001a7807 */ /* 0x000fe20000000000 */
[----:B------:R-:W-:-:S03]  /*c2330*/  VIADD R0, R1, 0xbba8 ;  /* 0x0000bba801007836 */ /* 0x000fc60000000000 */
[----:B------:R-:W-:-:S13]  /*c2340*/  ISETP.GE.AND P0, PT, R6, R26, PT ;  /* 0x0000001a0600720c */ /* 0x000fda0003f06270 */
[----:B------:R-:W-:Y:S05]  /*c2350*/  @P0 BRA `(.L_x_3473) ;  /* 0x0000000000940947 */ /* 0x000fea0003800000 */
[----:B------:R-:W0:Y:S01]  /*c2360*/  LDC.64 R40, c[0x0][0x358] ;  /* 0x0000d600ff287b82 */ /* 0x000e220000000a00 */
[C---:B------:R-:W-:Y:S01]  /*c2370*/  SHF.L.U64.HI R7, R16.reuse, 0xb, R7 ;  /* 0x0000000b10077819 */ /* 0x040fe20000010207 */
[----:B------:R-:W-:Y:S01]  /*c2380*/  BSSY.RECONVERGENT B1, `(.L_x_3474) ;  /* 0x0000021000017945 */ /* 0x000fe20003800200 */
[----:B------:R-:W-:Y:S01]  /*c2390*/  IMAD.SHL.U32 R27, R16, 0x800, RZ ;  /* 0x00000800101b7824 */ /* 0x000fe200078e00ff */
[----:B------:R-:W-:Y:S01]  /*c23a0*/  IADD3 R19, PT, PT, RZ, -R37, -R26 ;  /* 0x80000025ff137210 */ /* 0x000fe20007ffe81a */
[----:B------:R-:W-:Y:S01]  /*c23b0*/  IMAD.MOV.U32 R23, RZ, RZ, R6 ;  /* 0x000000ffff177224 */ /* 0x000fe200078e0006 */
[----:B------:R-:W-:Y:S02]  /*c23c0*/  MOV R21, RZ ;  /* 0x000000ff00157202 */ /* 0x000fe40000000f00 */
[----:B------:R-:W-:Y:S02]  /*c23d0*/  CS2R R34, SRZ ;  /* 0x0000000000227805 */ /* 0x000fe4000001ff00 */
[----:B------:R-:W-:-:S07]  /*c23e0*/  LOP3.LUT R39, R7, 0x80000000, RZ, 0xfc, !PT ;  /* 0x8000000007277812 */ /* 0x000fce00078efcff */
.L_x_3475:
[----:B------:R-:W1:Y:S01]  /*c23f0*/  LDC.64 R6, c[0x4][0x50] ;  /* 0x01001400ff067b82 */ /* 0x000e620000000a00 */
[----:B0-----:R-:W-:Y:S02]  /*c2400*/  R2UR UR10, R40 ;  /* 0x00000000280a72ca */ /* 0x001fe400000e0000 */
[----:B------:R-:W-:Y:S01]  /*c2410*/  R2UR UR11, R41 ;  /* 0x00000000290b72ca */ /* 0x000fe200000e0000 */
[----:B-1----:R-:W-:-:S12]  /*c2420*/  IMAD.WIDE R6, R23, 0x8, R6 ;  /* 0x0000000817067825 */ /* 0x002fd800078e0206 */
[----:B------:R-:W2:Y:S01]  /*c2430*/  LDG.E.64.CONSTANT R6, desc[UR10][R6.64] ;  /* 0x0000000a06067981 */ /* 0x000ea2000c1e9b00 */
[----:B------:R-:W-:Y:S02]  /*c2440*/  VIADD R19, R19, 0x1 ;  /* 0x0000000113137836 */ /* 0x000fe40000000000 */
[----:B------:R-:W-:Y:S02]  /*c2450*/  VIADD R23, R23, 0x1 ;  /* 0x0000000117177836 */ /* 0x000fe40000000000 */
[----:B--2---:R-:W-:-:S04]  /*c2460*/  IMAD.WIDE.U32 R16, P2, R6, R27, R34 ;  /* 0x0000001b06107225 */ /* 0x004fc80007840022 */
[----:B------:R-:W-:Y:S02]  /*c2470*/  IMAD R25, R6, R39, RZ ;  /* 0x0000002706197224 */ /* 0x000fe400078e02ff */
[CC--:B------:R-:W-:Y:S02]  /*c2480*/  IMAD R34, R7.reuse, R27.reuse, RZ ;  /* 0x0000001b07227224 */ /* 0x0c0fe400078e02ff */
[----:B------:R-:W-:Y:S01]  /*c2490*/  IMAD.HI.U32 R35, R7, R27, RZ ;  /* 0x0000001b07237227 */ /* 0x000fe200078e00ff */
[----:B------:R-:W-:-:S03]  /*c24a0*/  IADD3 R17, P0, PT, R25, R17, RZ ;  /* 0x0000001119117210 */ /* 0x000fc60007f1e0ff */
[----:B------:R-:W-:Y:S01]  /*c24b0*/  IMAD R25, R21, 0x8, R0 ;  /* 0x0000000815197824 */ /* 0x000fe200078e0200 */
[----:B------:R-:W-:Y:S01]  /*c24c0*/  IADD3 R17, P1, PT, R34, R17, RZ ;  /* 0x0000001122117210 */ /* 0x000fe20007f3e0ff */
[----:B------:R-:W-:-:S04]  /*c24d0*/  IMAD.HI.U32 R34, R6, R39, RZ ;  /* 0x0000002706227227 */ /* 0x000fc800078e00ff */
[----:B------:R-:W-:Y:S01]  /*c24e0*/  IMAD.X R6, RZ, RZ, R34, P2 ;  /* 0x000000ffff067224 */ /* 0x000fe200010e0622 */
[----:B------:R1:W-:Y:S01]  /*c24f0*/  STL.64 [R25], R16 ;  /* 0x0000001019007387 */ /* 0x0003e20000100a00 */
[----:B------:R-:W-:-:S03]  /*c2500*/  IMAD.HI.U32 R36, R7, R39, RZ ;  /* 0x0000002707247227 */ /* 0x000fc600078e00ff */
[----:B------:R-:W-:Y:S01]  /*c2510*/  IADD3.X R6, P0, PT, R35, R6, RZ, P0, !PT ;  /* 0x0000000623067210 */ /* 0x000fe2000071e4ff */
[----:B------:R-:W-:Y:S02]  /*c2520*/  IMAD R7, R7, R39, RZ ;  /* 0x0000002707077224 */ /* 0x000fe400078e02ff */
[----:B------:R-:W-:-:S03]  /*c2530*/  VIADD R21, R21, 0x1 ;  /* 0x0000000115157836 */ /* 0x000fc60000000000 */
[----:B------:R-:W-:Y:S02]  /*c2540*/  IADD3.X R34, P1, PT, R7, R6, RZ, P1, !PT ;  /* 0x0000000607227210 */ /* 0x000fe40000f3e4ff */
[----:B------:R-:W-:Y:S02]  /*c2550*/  IADD3.X R6, PT, PT, R36, RZ, RZ, P0, !PT ;  /* 0x000000ff24067210 */ /* 0x000fe400007fe4ff */
[----:B------:R-:W-:-:S03]  /*c2560*/  ISETP.NE.AND P0, PT, R19, -0xf, PT ;  /* 0xfffffff11300780c */ /* 0x000fc60003f05270 */
[----:B------:R-:W-:-:S10]  /*c2570*/  IMAD.X R35, RZ, RZ, R6, P1 ;  /* 0x000000ffff237224 */ /* 0x000fd400008e0606 */
[----:B-1----:R-:W-:Y:S05]  /*c2580*/  @P0 BRA `(.L_x_3475) ;  /* 0xfffffffc00980947 */ /* 0x002fea000383ffff */
[----:B------:R-:W-:Y:S05]  /*c2590*/  BSYNC.RECONVERGENT B1 ;  /* 0x0000000000017941 */ /* 0x000fea0003800200 */
.L_x_3474:
[----:B------:R-:W-:-:S07]  /*c25a0*/  MOV R6, R26 ;  /* 0x0000001a00067202 */ /* 0x000fce0000000f00 */
.L_x_3473:
[----:B------:R-:W-:Y:S05]  /*c25b0*/  BSYNC.RECONVERGENT B0 ;  /* 0x0000000000007941 */ /* 0x000fea0003800200 */
.L_x_3472:
[----:B------:R-:W-:Y:S01]  /*c25c0*/  LOP3.LUT P0, R39, R24, 0x3f, RZ, 0xc0, !PT ;  /* 0x0000003f18277812 */ /* 0x000fe2000780c0ff */
[----:B------:R-:W-:-:S04]  /*c25d0*/  IMAD.IADD R37, R37, 0x1, R6 ;  /* 0x0000000125257824 */ /* 0x000fc800078e0206 */
[----:B------:R-:W-:-:S05]  /*c25e0*/  IMAD.U32 R37, R37, 0x8, R0 ;  /* 0x0000000825257824 */ /* 0x000fca00078e0000 */
[----:B------:R0:W-:Y:S04]  /*c25f0*/  STL.64 [R37+-0x78], R34 ;  /* 0xffff882225007387 */ /* 0x0001e80000100a00 */
[----:B------:R-:W2:Y:S04]  /*c2600*/  @P0 LDL.64 R16, [R1+0xbbb0] ;  /* 0x00bbb00001100983 */ /* 0x000ea80000100a00 */
[----:B------:R-:W3:Y:S04]  /*c2610*/  LDL.64 R26, [R1+0xbbb8] ;  /* 0x00bbb800011a7983 */ /* 0x000ee80000100a00 */
[----:B------:R-:W4:Y:S01]  /*c2620*/  LDL.64 R24, [R1+0xbbc0] ;  /* 0x00bbc00001187983 */ /* 0x000f220000100a00 */
[----:B------:R-:W-:Y:S01]  /*c2630*/  @P0 LOP3.LUT R0, R39, 0x3f, RZ, 0x3c, !PT ;  /* 0x0000003f27000812 */ /* 0x000fe200078e3cff */
[----:B------:R-:W-:Y:S01]  /*c2640*/  BSSY.RECONVERGENT B0, `(.L_x_3476) ;  /* 0x0000034000007945 */ /* 0x000fe20003800200 */
[----:B--2---:R-:W-:-:S02]  /*c2650*/  @P0 SHF.R.U64 R7, R16, 0x1, R17 ;  /* 0x0000000110070819 */ /* 0x004fc40000001211 */
[----:B------:R-:W-:Y:S02]  /*c2660*/  @P0 SHF.R.U32.HI R17, RZ, 0x1, R17 ;  /* 0x00000001ff110819 */ /* 0x000fe40000011611 */
[CC--:B---3--:R-:W-:Y:S02]  /*c2670*/  @P0 SHF.L.U32 R19, R26.reuse, R39.reuse, RZ ;  /* 0x000000271a130219 */ /* 0x0c8fe400000006ff */
[----:B------:R-:W-:Y:S02]  /*c2680*/  @P0 SHF.R.U64 R6, R7, R0, R17 ;  /* 0x0000000007060219 */ /* 0x000fe40000001211 */
[--C-:B------:R-:W-:Y:S02]  /*c2690*/  @P0 SHF.R.U32.HI R23, RZ, 0x1, R27.reuse ;  /* 0x00000001ff170819 */ /* 0x100fe4000001161b */
[C-C-:B------:R-:W-:Y:S02]  /*c26a0*/  @P0 SHF.R.U64 R21, R26.reuse, 0x1, R27.reuse ;  /* 0x000000011a150819 */ /* 0x140fe4000000121b */
[----:B------:R-:W-:-:S02]  /*c26b0*/  @P0 SHF.L.U64.HI R16, R26, R39, R27 ;  /* 0x000000271a100219 */ /* 0x000fc4000001021b */
[----:B------:R-:W-:Y:S02]  /*c26c0*/  @P0 SHF.R.U32.HI R7, RZ, R0, R17 ;  /* 0x00000000ff070219 */ /* 0x000fe40000011611 */
[----:B------:R-:W-:Y:S02]  /*c26d0*/  @P0 LOP3.LUT R26, R19, R6, RZ, 0xfc, !PT ;  /* 0x00000006131a0212 */ /* 0x000fe400078efcff */
[----:B----4-:R-:W-:Y:S02]  /*c26e0*/  @P0 SHF.L.U32 R17, R24, R39, RZ ;  /* 0x0000002718110219 */ /* 0x010fe400000006ff */
[----:B0-----:R-:W-:Y:S01]  /*c26f0*/  @P0 SHF.R.U64 R34, R21, R0, R23 ;  /* 0x0000000015220219 */ /* 0x001fe20000001217 */
[----:B------:R-:W-:Y:S01]  /*c2700*/  IMAD.SHL.U32 R21, R26, 0x4, RZ ;  /* 0x000000041a157824 */ /* 0x000fe200078e00ff */
[----:B------:R-:W-:Y:S02]  /*c2710*/  @P0 LOP3.LUT R27, R16, R7, RZ, 0xfc, !PT ;  /* 0x00000007101b0212 */ /* 0x000fe400078efcff */
[----:B------:R-:W-:-:S02]  /*c2720*/  @P0 SHF.L.U64.HI R7, R24, R39, R25 ;  /* 0x0000002718070219 */ /* 0x000fc40000010219 */
[----:B------:R-:W-:Y:S02]  /*c2730*/  @P0 SHF.R.U32.HI R0, RZ, R0, R23 ;  /* 0x00000000ff000219 */ /* 0x000fe40000011617 */
[----:B------:R-:W-:Y:S02]  /*c2740*/  @P0 LOP3.LUT R24, R17, R34, RZ, 0xfc, !PT ;  /* 0x0000002211180212 */ /* 0x000fe400078efcff */
[----:B------:R-:W-:Y:S02]  /*c2750*/  SHF.L.U64.HI R23, R26, 0x2, R27 ;  /* 0x000000021a177819 */ /* 0x000fe4000001021b */
[----:B------:R-:W-:Y:S02]  /*c2760*/  @P0 LOP3.LUT R25, R7, R0, RZ, 0xfc, !PT ;  /* 0x0000000007190212 */ /* 0x000fe400078efcff */
[----:B------:R-:W-:Y:S02]  /*c2770*/  SHF.L.W.U32.HI R27, R27, 0x2, R24 ;  /* 0x000000021b1b7819 */ /* 0x000fe40000010e18 */
[----:B------:R-:W-:-:S02]  /*c2780*/  IADD3 RZ, P0, PT, RZ, -R21, RZ ;  /* 0x80000015ffff7210 */ /* 0x000fc40007f1e0ff */
[----:B------:R-:W-:Y:S02]  /*c2790*/  LOP3.LUT R6, RZ, R23, RZ, 0x33, !PT ;  /* 0x00000017ff067212 */ /* 0x000fe400078e33ff */
[----:B------:R-:W-:Y:S02]  /*c27a0*/  SHF.L.W.U32.HI R0, R24, 0x2, R25 ;  /* 0x0000000218007819 */ /* 0x000fe40000010e19 */
[----:B------:R-:W-:Y:S02]  /*c27b0*/  LOP3.LUT R7, RZ, R27, RZ, 0x33, !PT ;  /* 0x0000001bff077212 */ /* 0x000fe400078e33ff */
[----:B------:R-:W-:Y:S02]  /*c27c0*/  IADD3.X R6, P0, PT, RZ, R6, RZ, P0, !PT ;  /* 0x00000006ff067210 */ /* 0x000fe4000071e4ff */
[----:B------:R-:W-:Y:S02]  /*c27d0*/  LOP3.LUT R17, RZ, R0, RZ, 0x33, !PT ;  /* 0x00000000ff117212 */ /* 0x000fe400078e33ff */
[----:B------:R-:W-:-:S02]  /*c27e0*/  ISETP.GT.U32.AND P2, PT, R27, -0x1, PT ;  /* 0xffffffff1b00780c */ /* 0x000fc40003f44070 */
[----:B------:R-:W-:Y:S02]  /*c27f0*/  IADD3.X R16, P1, PT, RZ, R7, RZ, P0, !PT ;  /* 0x00000007ff107210 */ /* 0x000fe4000073e4ff */
[C---:B------:R-:W-:Y:S02]  /*c2800*/  ISETP.GT.AND.EX P0, PT, R0.reuse, -0x1, PT, P2 ;  /* 0xffffffff0000780c */ /* 0x040fe40003f04320 */
[----:B------:R-:W-:Y:S02]  /*c2810*/  IADD3.X R17, PT, PT, RZ, R17, RZ, P1, !PT ;  /* 0x00000011ff117210 */ /* 0x000fe40000ffe4ff */
[----:B------:R-:W-:Y:S02]  /*c2820*/  SEL R19, R27, R16, P0 ;  /* 0x000000101b137207 */ /* 0x000fe40000000000 */
[----:B------:R-:W-:Y:S02]  /*c2830*/  SEL R26, R0, R17, P0 ;  /* 0x00000011001a7207 */ /* 0x000fe40000000000 */
[----:B------:R-:W-:-:S02]  /*c2840*/  SEL R24, R23, R6, P0 ;  /* 0x0000000617187207 */ /* 0x000fc40000000000 */
[----:B------:R-:W-:-:S03]  /*c2850*/  ISETP.NE.U32.AND P1, PT, R26, RZ, PT ;  /* 0x000000ff1a00720c */ /* 0x000fc60003f25070 */
[----:B------:R-:W-:Y:S01]  /*c2860*/  @!P0 IMAD.MOV R21, RZ, RZ, -R21 ;  /* 0x000000ffff158224 */ /* 0x000fe200078e0a15 */
[----:B------:R-:W-:-:S06]  /*c2870*/  SEL R7, R19, R26, !P1 ;  /* 0x0000001a13077207 */ /* 0x000fcc0004800000 */
[----:B------:R-:W0:Y:S02]  /*c2880*/  FLO.U32 R7, R7 ;  /* 0x0000000700077300 */ /* 0x000e2400000e0000 */
[C---:B0-----:R-:W-:Y:S02]  /*c2890*/  IADD3 R16, PT, PT, -R7.reuse, 0x1f, RZ ;  /* 0x0000001f07107810 */ /* 0x041fe40007ffe1ff */
[----:B------:R-:W-:-:S03]  /*c28a0*/  IADD3 R17, PT, PT, -R7, 0x3f, RZ ;  /* 0x0000003f07117810 */ /* 0x000fc60007ffe1ff */
[----:B------:R-:W-:-:S05]  /*c28b0*/  @P1 IMAD.MOV R17, RZ, RZ, R16 ;  /* 0x000000ffff111224 */ /* 0x000fca00078e0210 */
[----:B------:R-:W-:-:S13]  /*c28c0*/  ISETP.NE.AND P1, PT, R17, RZ, PT ;  /* 0x000000ff1100720c */ /* 0x000fda0003f25270 */
[----:B------:R-:W-:Y:S05]  /*c28d0*/  @!P1 BRA `(.L_x_3477) ;  /* 0x0000000000289947 */ /* 0x000fea0003800000 */
[----:B------:R-:W-:Y:S02]  /*c28e0*/  LOP3.LUT R6, R17, 0x3f, RZ, 0xc0, !PT ;  /* 0x0000003f11067812 */ /* 0x000fe400078ec0ff */
[--C-:B------:R-:W-:Y:S02]  /*c28f0*/  SHF.R.U64 R16, R21, 0x1, R24.reuse ;  /* 0x0000000115107819 */ /* 0x100fe40000001218 */
[----:B------:R-:W-:Y:S02]  /*c2900*/  SHF.R.U32.HI R24, RZ, 0x1, R24 ;  /* 0x00000001ff187819 */ /* 0x000fe40000011618 */
[----:B------:R-:W-:Y:S02]  /*c2910*/  LOP3.LUT R7, R17, 0x3f, RZ, 0xc, !PT ;  /* 0x0000003f11077812 */ /* 0x000fe400078e0cff */
[CC--:B------:R-:W-:Y:S02]  /*c2920*/  SHF.L.U64.HI R26, R19.reuse, R6.reuse, R26 ;  /* 0x00000006131a7219 */ /* 0x0c0fe4000001021a */
[----:B------:R-:W-:-:S02]  /*c2930*/  SHF.L.U32 R19, R19, R6, RZ ;  /* 0x0000000613137219 */ /* 0x000fc400000006ff */
[-CC-:B------:R-:W-:Y:S02]  /*c2940*/  SHF.R.U64 R6, R16, R7.reuse, R24.reuse ;  /* 0x0000000710067219 */ /* 0x180fe40000001218 */
[----:B------:R-:W-:Y:S02]  /*c2950*/  SHF.R.U32.HI R7, RZ, R7, R24 ;  /* 0x00000007ff077219 */ /* 0x000fe40000011618 */
[----:B------:R-:W-:Y:S02]  /*c2960*/  LOP3.LUT R19, R19, R6, RZ, 0xfc, !PT ;  /* 0x0000000613137212 */ /* 0x000fe400078efcff */
[----:B------:R-:W-:-:S07]  /*c2970*/  LOP3.LUT R26, R26, R7, RZ, 0xfc, !PT ;  /* 0x000000071a1a7212 */ /* 0x000fce00078efcff */
.L_x_3477:
[----:B------:R-:W-:Y:S05]  /*c2980*/  BSYNC.RECONVERGENT B0 ;  /* 0x0000000000007941 */ /* 0x000fea0003800200 */
.L_x_3476:
[----:B------:R-:W-:Y:S02]  /*c2990*/  HFMA2 R7, -RZ, RZ, 0, 0 ;  /* 0x00000000ff077431 */ /* 0x000fe400000001ff */
[----:B------:R-:W-:Y:S01]  /*c29a0*/  IMAD.WIDE.U32 R34, R19, 0x2168c235, RZ ;  /* 0x2168c23513227825 */ /* 0x000fe200078e00ff */
[----:B------:R-:W-:-:S03]  /*c29b0*/  SHF.R.U32.HI R25, RZ, 0x1e, R25 ;  /* 0x0000001eff197819 */ /* 0x000fc60000011619 */
[----:B------:R-:W-:Y:S01]  /*c29c0*/  IMAD.MOV.U32 R6, RZ, RZ, R35 ;  /* 0x000000ffff067224 */ /* 0x000fe200078e0023 */
[----:B------:R-:W-:Y:S01]  /*c29d0*/  IADD3 RZ, P1, PT, R34, R34, RZ ;  /* 0x0000002222ff7210 */ /* 0x000fe20007f3e0ff */
[----:B------:R-:W-:Y:S01]  /*c29e0*/  IMAD.HI.U32 R16, R26, -0x36f0255e, RZ ;  /* 0xc90fdaa21a107827 */ /* 0x000fe200078e00ff */
[----:B------:R-:W-:-:S03]  /*c29f0*/  LEA.HI R0, R0, R25, RZ, 0x1 ;  /* 0x0000001900007211 */ /* 0x000fc600078f08ff */
[----:B------:R-:W-:-:S04]  /*c2a00*/  IMAD.WIDE.U32 R6, R19, -0x36f0255e, R6 ;  /* 0xc90fdaa213067825 */ /* 0x000fc800078e0006 */
[C---:B------:R-:W-:Y:S02]  /*c2a10*/  IMAD R19, R26.reuse, -0x36f0255e, RZ ;  /* 0xc90fdaa21a137824 */ /* 0x040fe400078e02ff */
[----:B------:R-:W-:-:S04]  /*c2a20*/  IMAD.WIDE.U32 R6, P2, R26, 0x2168c235, R6 ;  /* 0x2168c2351a067825 */ /* 0x000fc80007840006 */
[----:B------:R-:W-:Y:S01]  /*c2a30*/  IMAD.X R16, RZ, RZ, R16, P2 ;  /* 0x000000ffff107224 */ /* 0x000fe200010e0610 */
[----:B------:R-:W-:Y:S02]  /*c2a40*/  IADD3 R7, P2, PT, R19, R7, RZ ;  /* 0x0000000713077210 */ /* 0x000fe40007f5e0ff */
[----:B------:R-:W-:Y:S02]  /*c2a50*/  IADD3.X RZ, P1, PT, R6, R6, RZ, P1, !PT ;  /* 0x0000000606ff7210 */ /* 0x000fe40000f3e4ff */
[C---:B------:R-:W-:Y:S01]  /*c2a60*/  ISETP.GT.U32.AND P3, PT, R7.reuse, RZ, PT ;  /* 0x000000ff0700720c */ /* 0x040fe20003f64070 */
[----:B------:R-:W-:Y:S01]  /*c2a70*/  IMAD.X R16, RZ, RZ, R16, P2 ;  /* 0x000000ffff107224 */ /* 0x000fe200010e0610 */
[----:B------:R-:W-:-:S04]  /*c2a80*/  IADD3.X R6, P2, PT, R7, R7, RZ, P1, !PT ;  /* 0x0000000707067210 */ /* 0x000fc80000f5e4ff */
[C---:B------:R-:W-:Y:S01]  /*c2a90*/  ISETP.GT.AND.EX P1, PT, R16.reuse, RZ, PT, P3 ;  /* 0x000000ff1000720c */ /* 0x040fe20003f24330 */
[----:B------:R-:W-:-:S03]  /*c2aa0*/  IMAD.X R19, R16, 0x1, R16, P2 ;  /* 0x0000000110137824 */ /* 0x000fc600010e0610 */
[----:B------:R-:W-:Y:S02]  /*c2ab0*/  SEL R6, R6, R7, P1 ;  /* 0x0000000706067207 */ /* 0x000fe40000800000 */
[----:B------:R-:W-:Y:S02]  /*c2ac0*/  SEL R19, R19, R16, P1 ;  /* 0x0000001013137207 */ /* 0x000fe40000800000 */
[----:B------:R-:W-:Y:S02]  /*c2ad0*/  IADD3 R16, P2, PT, R6, 0x1, RZ ;  /* 0x0000000106107810 */ /* 0x000fe40007f5e0ff */
[----:B------:R-:W-:Y:S02]  /*c2ae0*/  SEL R24, RZ, 0xffffffff, !P1 ;  /* 0xffffffffff187807 */ /* 0x000fe40004800000 */
[----:B------:R-:W-:Y:S02]  /*c2af0*/  IADD3.X R19, PT, PT, RZ, R19, RZ, P2, !PT ;  /* 0x00000013ff137210 */ /* 0x000fe400017fe4ff */
[----:B------:R-:W-:Y:S01]  /*c2b00*/  LOP3.LUT P1, R6, R20, 0x80000000, RZ, 0xc0, !PT ;  /* 0x8000000014067812 */ /* 0x000fe2000782c0ff */
[----:B------:R-:W-:Y:S01]  /*c2b10*/  IMAD.IADD R7, R24, 0x1, -R17 ;  /* 0x0000000118077824 */ /* 0x000fe200078e0a11 */
[----:B------:R-:W-:-:S02]  /*c2b20*/  SHF.R.U64 R16, R16, 0xa, R19 ;  /* 0x0000000a10107819 */ /* 0x000fc40000001213 */
[----:B------:R-:W-:Y:S01]  /*c2b30*/  @!P0 LOP3.LUT R6, R6, 0x80000000, RZ, 0x3c, !PT ;  /* 0x8000000006068812 */ /* 0x000fe200078e3cff */
[----:B------:R-:W-:Y:S01]  /*c2b40*/  IMAD.SHL.U32 R7, R7, 0x100000, RZ ;  /* 0x0010000007077824 */ /* 0x000fe200078e00ff */
[----:B------:R-:W-:-:S04]  /*c2b50*/  IADD3 R16, P2, PT, R16, 0x1, RZ ;  /* 0x0000000110107810 */ /* 0x000fc80007f5e0ff */
[----:B------:R-:W-:-:S03]  /*c2b60*/  LEA.HI.X R19, R19, RZ, RZ, 0x16, P2 ;  /* 0x000000ff13137211 */ /* 0x000fc600010fb4ff */
[----:B------:R-:W-:Y:S01]  /*c2b70*/  @P1 IMAD.MOV R0, RZ, RZ, -R0 ;  /* 0x000000ffff001224 */ /* 0x000fe200078e0a00 */
[--C-:B------:R-:W-:Y:S02]  /*c2b80*/  SHF.R.U64 R16, R16, 0x1, R19.reuse ;  /* 0x0000000110107819 */ /* 0x100fe40000001213 */
[----:B------:R-:W-:Y:S02]  /*c2b90*/  SHF.R.U32.HI R20, RZ, 0x1, R19 ;  /* 0x00000001ff147819 */ /* 0x000fe40000011613 */
[----:B------:R-:W-:-:S04]  /*c2ba0*/  IADD3 R16, P2, P3, RZ, RZ, R16 ;  /* 0x000000ffff107210 */ /* 0x000fc80007b5e010 */
[----:B------:R-:W-:-:S04]  /*c2bb0*/  IADD3.X R7, PT, PT, R7, 0x3fe00000, R20, P2, P3 ;  /* 0x3fe0000007077810 */ /* 0x000fc800017e6414 */
[----:B------:R-:W-:-:S07]  /*c2bc0*/  LOP3.LUT R7, R7, R6, RZ, 0xfc, !PT ;  /* 0x0000000607077212 */ /* 0x000fce00078efcff */
.L_x_3471:
[----:B------:R-:W-:Y:S01]  /*c2bd0*/  MOV R6, R16 ;  /* 0x0000001000067202 */ /* 0x000fe20000000f00 */
[----:B------:R-:W-:Y:S02]  /*c2be0*/  IMAD.MOV.U32 R16, RZ, RZ, R22 ;  /* 0x000000ffff107224 */ /* 0x000fe400078e0016 */
[----:B------:R-:W-:-:S04]  /*c2bf0*/  IMAD.MOV.U32 R17, RZ, RZ, 0x0 ;  /* 0x00000000ff117424 */ /* 0x000fc800078e00ff */
[----:B------:R-:W-:Y:S05]  /*c2c00*/  RET.REL.NODEC R16 `(_Z9addKernelP9basic_run) ;  /* 0xfffff3d010fc7950 */ /* 0x000fea0003c3ffff */
.L_x_3478:
[----:B------:R-:W-:-:S00]  /*c2c10*/  BRA `(.L_x_3478) ;  /* 0xfffffffc00fc7947 */ /* 0x000fc0000383ffff */
[----:B------:R-:W-:-:S00]  /*c2c20*/  NOP ;  /* 0x0000000000007918 */ /* 0x000fc00000000000 */
        /* <DEDUP_REMOVED lines=13> */
.L_x_3483:


//--------------------- .nv.global.init           --------------------------
	.section	.nv.global.init,"aw",@progbits
	.align	16
.nv.global.init:
	.type		__cudart_sin_cos_coeffs,@object
	.size		__cudart_sin_cos_coeffs,(__cudart_i2opi_d - __cudart_sin_cos_coeffs)
__cudart_sin_cos_coeffs:
        /*0000*/ 	.byte	0x46, 0xd2, 0xb0, 0x2c, 0xf1, 0xe5, 0x5a, 0xbe, 0x92, 0xe3, 0xac, 0x69, 0xe3, 0x1d, 0xc7, 0x3e
        /*0010*/ 	.byte	0xa1, 0x62, 0xdb, 0x19, 0xa0, 0x01, 0x2a, 0xbf, 0x18, 0x08, 0x11, 0x11, 0x11, 0x11, 0x81, 0x3f
        /*0020*/ 	.byte	0x54, 0x55, 0x55, 0x55, 0x55, 0x55, 0xc5, 0xbf, 0x00, 0x00, 0x00, 0x00, 0x00, 0x00, 0x00, 0x00
        /*0030*/ 	.byte	0x00, 0x00, 0x00, 0x00, 0x00, 0x00, 0x00, 0x00, 0x64, 0x81, 0xfd, 0x20, 0x83, 0xff, 0xa8, 0xbd
        /*0040*/ 	.byte	0x28, 0x85, 0xef, 0xc1, 0xa7, 0xee, 0x21, 0x3e, 0xd9, 0xe6, 0x06, 0x8e, 0x4f, 0x7e, 0x92, 0xbe
        /*0050*/ 	.byte	0xe9, 0xbc, 0xdd, 0x19, 0xa0, 0x01, 0xfa, 0x3e, 0x47, 0x5d, 0xc1, 0x16, 0x6c, 0xc1, 0x56, 0xbf
        /*0060*/ 	.byte	0x51, 0x55, 0x55, 0x55, 0x55, 0x55, 0xa5, 0x3f, 0x00, 0x00, 0x00, 0x00, 0x00, 0x00, 0xe0, 0xbf
        /*0070*/ 	.byte	0x00, 0x00, 0x00, 0x00, 0x00, 0x00, 0xf0, 0x3f, 0x00, 0x00, 0x00, 0x00, 0x00, 0x00, 0x00, 0x00
	.type		__cudart_i2opi_d,@object
	.size		__cudart_i2opi_d,(mrg32k3aM1SubSeq - __cudart_i2opi_d)
__cudart_i2opi_d:
        /* <DEDUP_REMOVED lines=9> */
	.type		mrg32k3aM1SubSeq,@object
	.size		mrg32k3aM1SubSeq,(mrg32k3aM2SubSeq - mrg32k3aM1SubSeq)
mrg32k3aM1SubSeq:
        /* <DEDUP_REMOVED lines=126> */
	.type		mrg32k3aM2SubSeq,@object
	.size		mrg32k3aM2SubSeq,(mrg32k3aM1 - mrg32k3aM2SubSeq)
mrg32k3aM2SubSeq:
        /* <DEDUP_REMOVED lines=126> */
	.type		mrg32k3aM1,@object
	.size		mrg32k3aM1,(mrg32k3aM1Seq - mrg32k3aM1)
mrg32k3aM1:
        /* <DEDUP_REMOVED lines=144> */
	.type		mrg32k3aM1Seq,@object
	.size		mrg32k3aM1Seq,(mrg32k3aM2 - mrg32k3aM1Seq)
mrg32k3aM1Seq:
        /* <DEDUP_REMOVED lines=144> */
	.type		mrg32k3aM2,@object
	.size		mrg32k3aM2,(mrg32k3aM2Seq - mrg32k3aM2)
mrg32k3aM2:
        /* <DEDUP_REMOVED lines=144> */
	.type		mrg32k3aM2Seq,@object
	.size		mrg32k3aM2Seq,(precalc_xorwow_matrix - mrg32k3aM2Seq)
mrg32k3aM2Seq:
        /* <DEDUP_REMOVED lines=144> */
	.type		precalc_xorwow_matrix,@object
	.size		precalc_xorwow_matrix,(precalc_xorwow_offset_matrix - precalc_xorwow_matrix)
precalc_xorwow_matrix:
        /* <DEDUP_REMOVED lines=6400> */
	.type		precalc_xorwow_offset_matrix,@object
	.size		precalc_xorwow_offset_matrix,($str - precalc_xorwow_offset_matrix)
precalc_xorwow_offset_matrix:
        /* <DEDUP_REMOVED lines=6400> */
	.type		$str,@object
	.size		$str,(.L_9 - $str)
$str:
        /*354d0*/ 	.byte	0x54, 0x68, 0x72, 0x65, 0x61, 0x64, 0x20, 0x25, 0x64, 0x3a, 0x25, 0x64, 0x2c, 0x25, 0x64, 0x20
        /*354e0*/ 	.byte	0x44, 0x6f, 0x6e, 0x65, 0x2e, 0x0a, 0x00
.L_9:


//--------------------- .nv.shared.reserved.0     --------------------------
	.section	.nv.shared.reserved.0,"aw",@nobits
	.weak		__nv_reservedSMEM_offset_0_alias
	.size		__nv_reservedSMEM_offset_0_alias, 0, 64
	.other		__nv_reservedSMEM_offset_0_alias,@"STO_CUDA_RESERVED_SHARED STV_DEFAULT"
__nv_reservedSMEM_offset_0_alias:
	.zero		0
	.zero		64


//--------------------- .nv.constant0._Z9addKernelP9basic_run --------------------------
	.section	.nv.constant0._Z9addKernelP9basic_run,"a",@progbits
	.sectionflags	@""
	.align	4
.nv.constant0._Z9addKernelP9basic_run:
	.zero		904


//--------------------- SYMBOLS --------------------------

	.type		.nv.reservedSmem.offset0,@object
	.size		.nv.reservedSmem.offset0,0x4
	.type		vprintf,@function
